def matmul_kernel(
    a_ptr,
    b_ptr,
    c_ptr,
    M,
    N,
    K,
    stride_am,
    stride_ak,
    stride_bk,
    stride_bn,
    stride_cm,
    stride_cn,
    BLOCK_M: tl.constexpr,
    BLOCK_N: tl.constexpr,
    BLOCK_K: tl.constexpr,
    GROUP_M: tl.constexpr,
):
    pid = tl.program_id(axis=0)
    num_pid_m = tl.cdiv(M, BLOCK_M)
    num_pid_n = tl.cdiv(N, BLOCK_N)
    num_pid_in_group = GROUP_M * num_pid_n
    group_id = pid // num_pid_in_group
    first_pid_m = group_id * GROUP_M
    group_size_m = min(num_pid_m - first_pid_m, GROUP_M)
    pid_m = first_pid_m + ((pid % num_pid_in_group) % group_size_m)
    pid_n = (pid % num_pid_in_group) // group_size_m

    offs_am = (pid_m * BLOCK_M + tl.arange(0, BLOCK_M)) % M
    offs_bn = (pid_n * BLOCK_N + tl.arange(0, BLOCK_N)) % N
    offs_k = tl.arange(0, BLOCK_K)
    a_ptrs = a_ptr + offs_am[:, None] * stride_am + offs_k[None, :] * stride_ak
    b_ptrs = b_ptr + offs_k[:, None] * stride_bk + offs_bn[None, :] * stride_bn

    acc = tl.zeros((BLOCK_M, BLOCK_N), dtype=tl.float32)
    for kk in range(0, tl.cdiv(K, BLOCK_K)):
        a = tl.load(a_ptrs, mask=offs_k[None, :] < K - kk * BLOCK_K, other=0.0)
        b = tl.load(b_ptrs, mask=offs_k[:, None] < K - kk * BLOCK_K, other=0.0)
        acc = tl.dot(a, b, acc)
        a_ptrs += BLOCK_K * stride_ak
        b_ptrs += BLOCK_K * stride_bk

    c = acc.to(c_ptr.dtype.element_ty)
    offs_cm = pid_m * BLOCK_M + tl.arange(0, BLOCK_M)
    offs_cn = pid_n * BLOCK_N + tl.arange(0, BLOCK_N)
    c_ptrs = c_ptr + offs_cm[:, None] * stride_cm + offs_cn[None, :] * stride_cn
    mask = (offs_cm[:, None] < M) & (offs_cn[None, :] < N)
    tl.store(c_ptrs, c, mask=mask)

# config = {"BLOCK_K": 256, "BLOCK_M": 32, "BLOCK_N": 64, "GROUP_M": 8, "arch": "sm_90", "dtype": "fp8e4m3", "num_ctas": 1, "num_stages": 3, "num_warps": 4}
# arch = sm_90


// ===== COMPILED SASS (sm_90a) =====

	.target	sm_90a

	.elftype	@"ET_EXEC"


//--------------------- .note.nv.tkinfo           --------------------------
	.section	.note.nv.tkinfo,"",@"SHT_NOTE"
	.sectionflags	@"SHF_NOTE_NV_TKINFO"
	.tkinfo
        /*0018*/ 	.word	0x00000002
        /*0030*/ 	.string	""
        /*0030*/ 	.string	"ptxas"
        /*0030*/ 	.string	"Cuda compilation tools, release 13.0, V13.0.88"
        /*0030*/ 	.string	"Build cuda_13.0.r13.0/compiler.36424714_0"
        /*0030*/ 	.string	"-v  -suppress-debug-info  -lineinfo  -arch sm_90a "



//--------------------- .note.nv.cuinfo           --------------------------
	.section	.note.nv.cuinfo,"",@"SHT_NOTE"
	.sectionflags	@"SHF_NOTE_NV_CUINFO"
        /*0018*/ 	.short	0x0002
        /*001a*/ 	.short	0x005a
        /*001c*/ 	.short	0x0082
	.zero		2


//--------------------- .nv.info                  --------------------------
	.section	.nv.info,"",@"SHT_CUDA_INFO"
	.align	4


	//----- nvinfo : EIATTR_REGCOUNT
	.align		4
        /*0000*/ 	.byte	0x04, 0x2f
        /*0002*/ 	.short	(.L_1 - .L_0)
	.align		4
.L_0:
        /*0004*/ 	.word	index@(matmul_kernel)
        /*0008*/ 	.word	0x00000020


	//----- nvinfo : EIATTR_FRAME_SIZE
	.align		4
.L_1:
        /*000c*/ 	.byte	0x04, 0x11
        /*000e*/ 	.short	(.L_3 - .L_2)
	.align		4
.L_2:
        /*0010*/ 	.word	index@(matmul_kernel)
        /*0014*/ 	.word	0x00001098


	//----- nvinfo : EIATTR_MIN_STACK_SIZE
	.align		4
.L_3:
        /*0018*/ 	.byte	0x04, 0x12
        /*001a*/ 	.short	(.L_5 - .L_4)
	.align		4
.L_4:
        /*001c*/ 	.word	index@(matmul_kernel)
        /*0020*/ 	.word	0x00001098
.L_5:


//--------------------- .nv.compat                --------------------------
	.section	.nv.compat,"",@"SHT_CUDA_COMPAT_INFO"
	.align	4
        /*0000*/ 	.byte	0x02, 0x09, 0x01, 0x00, 0x02, 0x02, 0x02, 0x00, 0x02, 0x05, 0x05, 0x00, 0x03, 0x07, 0x01, 0x01
        /*0010*/ 	.byte	0x02, 0x03, 0x00, 0x00, 0x02, 0x06, 0x01, 0x00, 0x04, 0x0b, 0x08, 0x00, 0x00, 0x00, 0x00, 0x00
        /*0020*/ 	.byte	0x00, 0x00, 0x00, 0x00


//--------------------- .nv.info.matmul_kernel    --------------------------
	.section	.nv.info.matmul_kernel,"",@"SHT_CUDA_INFO"
	.sectionflags	@""
	.align	4


	//----- nvinfo : EIATTR_CUDA_API_VERSION
	.align		4
        /*0000*/ 	.byte	0x04, 0x37
        /*0002*/ 	.short	(.L_7 - .L_6)
.L_6:
        /*0004*/ 	.word	0x00000082


	//----- nvinfo : EIATTR_KPARAM_INFO
	.align		4
.L_7:
        /*0008*/ 	.byte	0x04, 0x17
        /*000a*/ 	.short	(.L_9 - .L_8)
.L_8:
        /*000c*/ 	.word	0x00000000
        /*0010*/ 	.short	0x000d
        /*0012*/ 	.short	0x0048
        /*0014*/ 	.byte	0x00, 0xf4, 0x21, 0x00


	//----- nvinfo : EIATTR_KPARAM_INFO
	.align		4
.L_9:
        /*0018*/ 	.byte	0x04, 0x17
        /*001a*/ 	.short	(.L_11 - .L_10)
.L_10:
        /*001c*/ 	.word	0x00000000
        /*0020*/ 	.short	0x000c
        /*0022*/ 	.short	0x0040
        /*0024*/ 	.byte	0x00, 0xf4, 0x21, 0x00


	//----- nvinfo : EIATTR_KPARAM_INFO
	.align		4
.L_11:
        /*0028*/ 	.byte	0x04, 0x17
        /*002a*/ 	.short	(.L_13 - .L_12)
.L_12:
        /*002c*/ 	.word	0x00000000
        /*0030*/ 	.short	0x000b
        /*0032*/ 	.short	0x0038
        /*0034*/ 	.byte	0x00, 0xf0, 0x11, 0x00


	//----- nvinfo : EIATTR_KPARAM_INFO
	.align		4
.L_13:
        /*0038*/ 	.byte	0x04, 0x17
        /*003a*/ 	.short	(.L_15 - .L_14)
.L_14:
        /*003c*/ 	.word	0x00000000
        /*0040*/ 	.short	0x000a
        /*0042*/ 	.short	0x0034
        /*0044*/ 	.byte	0x00, 0xf0, 0x11, 0x00


	//----- nvinfo : EIATTR_KPARAM_INFO
	.align		4
.L_15:
        /*0048*/ 	.byte	0x04, 0x17
        /*004a*/ 	.short	(.L_17 - .L_16)
.L_16:
        /*004c*/ 	.word	0x00000000
        /*0050*/ 	.short	0x0009
        /*0052*/ 	.short	0x0030
        /*0054*/ 	.byte	0x00, 0xf0, 0x11, 0x00


	//----- nvinfo : EIATTR_KPARAM_INFO
	.align		4
.L_17:
        /*0058*/ 	.byte	0x04, 0x17
        /*005a*/ 	.short	(.L_19 - .L_18)
.L_18:
        /*005c*/ 	.word	0x00000000
        /*0060*/ 	.short	0x0008
        /*0062*/ 	.short	0x002c
        /*0064*/ 	.byte	0x00, 0xf0, 0x11, 0x00


	//----- nvinfo : EIATTR_KPARAM_INFO
	.align		4
.L_19:
        /*0068*/ 	.byte	0x04, 0x17
        /*006a*/ 	.short	(.L_21 - .L_20)
.L_20:
        /*006c*/ 	.word	0x00000000
        /*0070*/ 	.short	0x0007
        /*0072*/ 	.short	0x0028
        /*0074*/ 	.byte	0x00, 0xf0, 0x11, 0x00


	//----- nvinfo : EIATTR_KPARAM_INFO
	.align		4
.L_21:
        /*0078*/ 	.byte	0x04, 0x17
        /*007a*/ 	.short	(.L_23 - .L_22)
.L_22:
        /*007c*/ 	.word	0x00000000
        /*0080*/ 	.short	0x0006
        /*0082*/ 	.short	0x0024
        /*0084*/ 	.byte	0x00, 0xf0, 0x11, 0x00


	//----- nvinfo : EIATTR_KPARAM_INFO
	.align		4
.L_23:
        /*0088*/ 	.byte	0x04, 0x17
        /*008a*/ 	.short	(.L_25 - .L_24)
.L_24:
        /*008c*/ 	.word	0x00000000
        /*0090*/ 	.short	0x0005
        /*0092*/ 	.short	0x0020
        /*0094*/ 	.byte	0x00, 0xf0, 0x11, 0x00


	//----- nvinfo : EIATTR_KPARAM_INFO
	.align		4
.L_25:
        /*0098*/ 	.byte	0x04, 0x17
        /*009a*/ 	.short	(.L_27 - .L_26)
.L_26:
        /*009c*/ 	.word	0x00000000
        /*00a0*/ 	.short	0x0004
        /*00a2*/ 	.short	0x001c
        /*00a4*/ 	.byte	0x00, 0xf0, 0x11, 0x00


	//----- nvinfo : EIATTR_KPARAM_INFO
	.align		4
.L_27:
        /*00a8*/ 	.byte	0x04, 0x17
        /*00aa*/ 	.short	(.L_29 - .L_28)
.L_28:
        /*00ac*/ 	.word	0x00000000
        /*00b0*/ 	.short	0x0003
        /*00b2*/ 	.short	0x0018
        /*00b4*/ 	.byte	0x00, 0xf0, 0x11, 0x00


	//----- nvinfo : EIATTR_KPARAM_INFO
	.align		4
.L_29:
        /*00b8*/ 	.byte	0x04, 0x17
        /*00ba*/ 	.short	(.L_31 - .L_30)
.L_30:
        /*00bc*/ 	.word	0x00000000
        /*00c0*/ 	.short	0x0002
        /*00c2*/ 	.short	0x0010
        /*00c4*/ 	.byte	0x00, 0xf4, 0x21, 0x00


	//----- nvinfo : EIATTR_KPARAM_INFO
	.align		4
.L_31:
        /*00c8*/ 	.byte	0x04, 0x17
        /*00ca*/ 	.short	(.L_33 - .L_32)
.L_32:
        /*00cc*/ 	.word	0x00000000
        /*00d0*/ 	.short	0x0001
        /*00d2*/ 	.short	0x0008
        /*00d4*/ 	.byte	0x00, 0xf4, 0x21, 0x00


	//----- nvinfo : EIATTR_KPARAM_INFO
	.align		4
.L_33:
        /*00d8*/ 	.byte	0x04, 0x17
        /*00da*/ 	.short	(.L_35 - .L_34)
.L_34:
        /*00dc*/ 	.word	0x00000000
        /*00e0*/ 	.short	0x0000
        /*00e2*/ 	.short	0x0000
        /*00e4*/ 	.byte	0x00, 0xf4, 0x21, 0x00


	//----- nvinfo : EIATTR_SPARSE_MMA_MASK
	.align		4
.L_35:
        /*00e8*/ 	.byte	0x03, 0x50
        /*00ea*/ 	.short	0x0000


	//----- nvinfo : EIATTR_MAXREG_COUNT
	.align		4
        /*00ec*/ 	.byte	0x03, 0x1b
        /*00ee*/ 	.short	0x00ff


	//----- nvinfo : EIATTR_NUM_BARRIERS
	.align		4
        /*00f0*/ 	.byte	0x02, 0x4c
        /*00f2*/ 	.byte	0x01
	.zero		1


	//----- nvinfo : EIATTR_ANNOTATIONS
	.align		4
        /*00f4*/ 	.byte	0x04, 0x55
        /*00f6*/ 	.short	(.L_37 - .L_36)


	//   ....[0]....
.L_36:
        /*00f8*/ 	.word	0x00000001
        /*00fc*/ 	.byte	0xb0, 0x04, 0x00, 0x00, 0x01, 0x00, 0x00, 0x00, 0x00, 0x05, 0x00, 0x00, 0x01, 0x00, 0x00, 0x00
        /* <DEDUP_REMOVED lines=1857> */
        /*751c*/ 	.byte	0xd0, 0xe2, 0x01, 0x00, 0x01, 0x00, 0x00, 0x00, 0xe0, 0xe2, 0x01, 0x00


	//----- nvinfo : EIATTR_MERCURY_ISA_VERSION
	.align		4
.L_37:
        /*7528*/ 	.byte	0x03, 0x5f
        /*752a*/ 	.short	0x0101


	//----- nvinfo : EIATTR_EXIT_INSTR_OFFSETS
	.align		4
        /*752c*/ 	.byte	0x04, 0x1c
        /*752e*/ 	.short	(.L_39 - .L_38)


	//   ....[0]....
.L_38:
        /*7530*/ 	.word	0x0001eee0


	//   ....[1]....
        /*7534*/ 	.word	0x0001ef00


	//----- nvinfo : EIATTR_REQNTID
	.align		4
.L_39:
        /*7538*/ 	.byte	0x04, 0x10
        /*753a*/ 	.short	(.L_41 - .L_40)
.L_40:
        /*753c*/ 	.word	0x00000080
        /*7540*/ 	.word	0x00000001
        /*7544*/ 	.word	0x00000001


	//----- nvinfo : EIATTR_CBANK_PARAM_SIZE
	.align		4
.L_41:
        /*7548*/ 	.byte	0x03, 0x19
        /*754a*/ 	.short	0x0050


	//----- nvinfo : EIATTR_PARAM_CBANK
	.align		4
        /*754c*/ 	.byte	0x04, 0x0a
        /*754e*/ 	.short	(.L_43 - .L_42)
	.align		4
.L_42:
        /*7550*/ 	.word	index@(.nv.constant0.matmul_kernel)
        /*7554*/ 	.short	0x0210
        /*7556*/ 	.short	0x0050


	//----- nvinfo : EIATTR_SW_WAR
	.align		4
.L_43:
        /*7558*/ 	.byte	0x04, 0x36
        /*755a*/ 	.short	(.L_45 - .L_44)
.L_44:
        /*755c*/ 	.word	0x00000008
.L_45:


//--------------------- .nv.callgraph             --------------------------
	.section	.nv.callgraph,"",@"SHT_CUDA_CALLGRAPH"
	.align	4
	.sectionentsize	8
	.align		4
        /*0000*/ 	.word	0x00000000
	.align		4
        /*0004*/ 	.word	0xffffffff
	.align		4
        /*0008*/ 	.word	0x00000000
	.align		4
        /*000c*/ 	.word	0xfffffffe
	.align		4
        /*0010*/ 	.word	0x00000000
	.align		4
        /*0014*/ 	.word	0xfffffffd
	.align		4
        /*0018*/ 	.word	0x00000000
	.align		4
        /*001c*/ 	.word	0xfffffffc


//--------------------- .text.matmul_kernel       --------------------------
	.section	.text.matmul_kernel,"ax",@progbits
	.align	128
        .global         matmul_kernel
        .type           matmul_kernel,@function
        .size           matmul_kernel,(.L_x_4 - matmul_kernel)
        .other          matmul_kernel,@"STO_CUDA_ENTRY STV_DEFAULT"
matmul_kernel:
.text.matmul_kernel:
[----:B------:R-:W0:Y:S08]  /*0000*/  LDC R1, c[0x0][0x28] ;  /* 0x00000a00ff017b82 */ /* 0x000e300000000800 */
[----:B------:R-:W1:Y:S01]  /*0010*/  LDC.64 R2, c[0x0][0x228] ;  /* 0x00008a00ff027b82 */ /* 0x000e620000000a00 */
[----:B------:R-:W2:Y:S01]  /*0020*/  S2R R14, SR_TID.X ;  /* 0x00000000000e7919 */ /* 0x000ea20000002100 */
[----:B0-----:R-:W-:Y:S01]  /*0030*/  VIADD R1, R1, 0xffffef68 ;  /* 0xffffef6801017836 */ /* 0x001fe20000000000 */
[----:B------:R-:W-:Y:S01]  /*0040*/  ULDC.64 UR8, c[0x0][0x208] ;  /* 0x0000820000087ab9 */ /* 0x000fe20000000a00 */
[----:B-1----:R-:W-:-:S05]  /*0050*/  VIADD R0, R3, 0x3f ;  /* 0x0000003f03007836 */ /* 0x002fca0000000000 */
[----:B------:R-:W-:-:S04]  /*0060*/  SHF.R.S32.HI R5, RZ, 0x1f, R0 ;  /* 0x0000001fff057819 */ /* 0x000fc80000011400 */
[----:B------:R-:W-:-:S04]  /*0070*/  LEA.HI R5, R5, R0, RZ, 0x6 ;  /* 0x0000000005057211 */ /* 0x000fc800078f30ff */
[----:B------:R-:W-:Y:S02]  /*0080*/  SHF.R.S32.HI R0, RZ, 0x6, R5 ;  /* 0x00000006ff007819 */ /* 0x000fe40000011405 */
[----:B------:R-:W0:Y:S03]  /*0090*/  S2R R5, SR_CTAID.X ;  /* 0x0000000000057919 */ /* 0x000e260000002500 */
[----:B------:R-:W-:-:S05]  /*00a0*/  IMAD.SHL.U32 R0, R0, 0x8, RZ ;  /* 0x0000000800007824 */ /* 0x000fca00078e00ff */
[-C--:B------:R-:W-:Y:S02]  /*00b0*/  IABS R9, R0.reuse ;  /* 0x0000000000097213 */ /* 0x080fe40000000000 */
[----:B------:R-:W-:Y:S02]  /*00c0*/  IABS R12, R0 ;  /* 0x00000000000c7213 */ /* 0x000fe40000000000 */
[----:B------:R-:W1:Y:S08]  /*00d0*/  I2F.RP R4, R9 ;  /* 0x0000000900047306 */ /* 0x000e700000209400 */
[----:B-1----:R-:W1:Y:S01]  /*00e0*/  MUFU.RCP R4, R4 ;  /* 0x0000000400047308 */ /* 0x002e620000001000 */
[----:B0-----:R-:W-:Y:S01]  /*00f0*/  IABS R10, R5 ;  /* 0x00000005000a7213 */ /* 0x001fe20000000000 */
[----:B-1----:R-:W-:-:S02]  /*0100*/  VIADD R6, R4, 0xffffffe ;  /* 0x0ffffffe04067836 */ /* 0x002fc40000000000 */
[----:B------:R-:W-:-:S04]  /*0110*/  IMAD.MOV R4, RZ, RZ, -R12 ;  /* 0x000000ffff047224 */ /* 0x000fc800078e0a0c */
[----:B------:R0:W1:Y:S02]  /*0120*/  F2I.FTZ.U32.TRUNC.NTZ R7, R6 ;  /* 0x0000000600077305 */ /* 0x000064000021f000 */
[----:B0-----:R-:W-:Y:S02]  /*0130*/  IMAD.MOV.U32 R6, RZ, RZ, RZ ;  /* 0x000000ffff067224 */ /* 0x001fe400078e00ff */
[----:B-1----:R-:W-:-:S04]  /*0140*/  IMAD.MOV R8, RZ, RZ, -R7 ;  /* 0x000000ffff087224 */ /* 0x002fc800078e0a07 */
[----:B------:R-:W-:Y:S02]  /*0150*/  IMAD R11, R8, R9, RZ ;  /* 0x00000009080b7224 */ /* 0x000fe400078e02ff */
[----:B------:R-:W-:Y:S02]  /*0160*/  IMAD.MOV.U32 R8, RZ, RZ, R10 ;  /* 0x000000ffff087224 */ /* 0x000fe400078e000a */
[----:B------:R-:W-:-:S06]  /*0170*/  IMAD.HI.U32 R7, R7, R11, R6 ;  /* 0x0000000b07077227 */ /* 0x000fcc00078e0006 */
[----:B------:R-:W-:-:S04]  /*0180*/  IMAD.HI.U32 R7, R7, R8, RZ ;  /* 0x0000000807077227 */ /* 0x000fc800078e00ff */
[----:B------:R-:W-:-:S05]  /*0190*/  IMAD R4, R7, R4, R8 ;  /* 0x0000000407047224 */ /* 0x000fca00078e0208 */
[----:B------:R-:W-:-:S13]  /*01a0*/  ISETP.GT.U32.AND P1, PT, R9, R4, PT ;  /* 0x000000040900720c */ /* 0x000fda0003f24070 */
[----:B------:R-:W-:Y:S02]  /*01b0*/  @!P1 IMAD.IADD R4, R4, 0x1, -R9 ;  /* 0x0000000104049824 */ /* 0x000fe400078e0a09 */
[----:B------:R-:W-:Y:S01]  /*01c0*/  @!P1 VIADD R7, R7, 0x1 ;  /* 0x0000000107079836 */ /* 0x000fe20000000000 */
[----:B------:R-:W-:Y:S02]  /*01d0*/  ISETP.NE.AND P1, PT, R0, RZ, PT ;  /* 0x000000ff0000720c */ /* 0x000fe40003f25270 */
[----:B------:R-:W-:Y:S02]  /*01e0*/  ISETP.GE.U32.AND P0, PT, R4, R9, PT ;  /* 0x000000090400720c */ /* 0x000fe40003f06070 */
[----:B------:R-:W-:-:S04]  /*01f0*/  LOP3.LUT R4, R5, R0, RZ, 0x3c, !PT ;  /* 0x0000000005047212 */ /* 0x000fc800078e3cff */
[----:B------:R-:W-:Y:S01]  /*0200*/  ISETP.GE.AND P2, PT, R4, RZ, PT ;  /* 0x000000ff0400720c */ /* 0x000fe20003f46270 */
[----:B------:R-:W-:-:S06]  /*0210*/  VIADD R4, R2, 0x1f ;  /* 0x0000001f02047836 */ /* 0x000fcc0000000000 */
[----:B------:R-:W-:-:S04]  /*0220*/  @P0 VIADD R7, R7, 0x1 ;  /* 0x0000000107070836 */ /* 0x000fc80000000000 */
[----:B------:R-:W-:Y:S01]  /*0230*/  IMAD.MOV.U32 R8, RZ, RZ, R7 ;  /* 0x000000ffff087224 */ /* 0x000fe200078e0007 */
[----:B------:R-:W-:-:S03]  /*0240*/  SHF.R.S32.HI R7, RZ, 0x1f, R4 ;  /* 0x0000001fff077819 */ /* 0x000fc60000011404 */
[----:B------:R-:W-:Y:S01]  /*0250*/  @!P2 IMAD.MOV R8, RZ, RZ, -R8 ;  /* 0x000000ffff08a224 */ /* 0x000fe200078e0a08 */
[----:B------:R-:W-:Y:S02]  /*0260*/  @!P1 LOP3.LUT R8, RZ, R0, RZ, 0x33, !PT ;  /* 0x00000000ff089212 */ /* 0x000fe400078e33ff */
[----:B------:R-:W-:-:S03]  /*0270*/  LEA.HI R7, R7, R4, RZ, 0x5 ;  /* 0x0000000407077211 */ /* 0x000fc600078f28ff */
[----:B------:R-:W-:Y:S02]  /*0280*/  IMAD.SHL.U32 R4, R8, 0x8, RZ ;  /* 0x0000000808047824 */ /* 0x000fe400078e00ff */
[----:B------:R-:W-:-:S03]  /*0290*/  IMAD.MOV R8, RZ, RZ, -R8 ;  /* 0x000000ffff087224 */ /* 0x000fc600078e0a08 */
[----:B------:R-:W-:Y:S01]  /*02a0*/  LEA.HI.SX32 R6, R7, -R4, 0x1b ;  /* 0x8000000407067211 */ /* 0x000fe200078fdaff */
[----:B------:R-:W-:Y:S02]  /*02b0*/  IMAD R15, R0, R8, R5 ;  /* 0x00000008000f7224 */ /* 0x000fe400078e0205 */
[----:B------:R-:W-:Y:S01]  /*02c0*/  IMAD.MOV.U32 R8, RZ, RZ, RZ ;  /* 0x000000ffff087224 */ /* 0x000fe200078e00ff */
[----:B------:R-:W-:Y:S02]  /*02d0*/  VIMNMX R6, R6, 0x8, PT ;  /* 0x0000000806067848 */ /* 0x000fe40003fe0100 */
[----:B------:R-:W-:Y:S02]  /*02e0*/  IABS R13, R15 ;  /* 0x0000000f000d7213 */ /* 0x000fe40000000000 */
[----:B------:R-:W-:-:S04]  /*02f0*/  IABS R11, R6 ;  /* 0x00000006000b7213 */ /* 0x000fc80000000000 */
[----:B------:R-:W0:Y:S08]  /*0300*/  I2F.RP R7, R11 ;  /* 0x0000000b00077306 */ /* 0x000e300000209400 */
[----:B0-----:R-:W0:Y:S02]  /*0310*/  MUFU.RCP R7, R7 ;  /* 0x0000000700077308 */ /* 0x001e240000001000 */
[----:B0-----:R-:W-:-:S06]  /*0320*/  VIADD R9, R7, 0xffffffe ;  /* 0x0ffffffe07097836 */ /* 0x001fcc0000000000 */
[----:B------:R-:W0:Y:S02]  /*0330*/  F2I.FTZ.U32.TRUNC.NTZ R9, R9 ;  /* 0x0000000900097305 */ /* 0x000e24000021f000 */
[----:B0-----:R-:W-:-:S04]  /*0340*/  IMAD.MOV R10, RZ, RZ, -R9 ;  /* 0x000000ffff0a7224 */ /* 0x001fc800078e0a09 */
[----:B------:R-:W-:-:S04]  /*0350*/  IMAD.MOV.U32 R0, RZ, RZ, R10 ;  /* 0x000000ffff007224 */ /* 0x000fc800078e000a */
[----:B------:R-:W-:Y:S01]  /*0360*/  IMAD R5, R0, R11, RZ ;  /* 0x0000000b00057224 */ /* 0x000fe200078e02ff */
[----:B------:R-:W-:-:S03]  /*0370*/  IABS R0, R6 ;  /* 0x0000000600007213 */ /* 0x000fc60000000000 */
[----:B------:R-:W-:-:S04]  /*0380*/  IMAD.HI.U32 R8, R9, R5, R8 ;  /* 0x0000000509087227 */ /* 0x000fc800078e0008 */
[----:B------:R-:W-:Y:S02]  /*0390*/  IMAD.MOV R0, RZ, RZ, -R0 ;  /* 0x000000ffff007224 */ /* 0x000fe400078e0a00 */
        /* <DEDUP_REMOVED lines=8> */
[----:B------:R-:W-:Y:S02]  /*0420*/  ISETP.GE.AND P2, PT, R0, RZ, PT ;  /* 0x000000ff0000720c */ /* 0x000fe40003f46270 */
[----:B------:R-:W0:Y:S05]  /*0430*/  LDC R0, c[0x0][0x230] ;  /* 0x00008c00ff007b82 */ /* 0x000e2a0000000800 */
[----:B------:R-:W-:-:S06]  /*0440*/  @P0 VIADD R8, R8, 0x1 ;  /* 0x0000000108080836 */ /* 0x000fcc0000000000 */
[----:B------:R-:W-:Y:S01]  /*0450*/  @!P2 IMAD.MOV R8, RZ, RZ, -R8 ;  /* 0x000000ffff08a224 */ /* 0x000fe200078e0a08 */
[----:B------:R-:W-:-:S05]  /*0460*/  @!P1 LOP3.LUT R8, RZ, R6, RZ, 0x33, !PT ;  /* 0x00000006ff089212 */ /* 0x000fca00078e33ff */
[----:B------:R-:W-:Y:S02]  /*0470*/  IMAD.MOV R5, RZ, RZ, -R8 ;  /* 0x000000ffff057224 */ /* 0x000fe400078e0a08 */
[----:B------:R-:W-:Y:S02]  /*0480*/  IMAD.SHL.U32 R27, R8, 0x40, RZ ;  /* 0x00000040081b7824 */ /* 0x000fe400078e00ff */
[----:B------:R-:W-:Y:S02]  /*0490*/  IMAD R5, R6, R5, R15 ;  /* 0x0000000506057224 */ /* 0x000fe400078e020f */
[----:B0-----:R-:W-:Y:S01]  /*04a0*/  VIADD R0, R0, 0xff ;  /* 0x000000ff00007836 */ /* 0x001fe20000000000 */
[----:B------:R0:W-:Y:S01]  /*04b0*/  STL [R1+0x398], R27 ;  /* 0x0003981b01007387 */ /* 0x0001e20000100800 */
[----:B------:R-:W-:-:S03]  /*04c0*/  IMAD.IADD R5, R4, 0x1, R5 ;  /* 0x0000000104057824 */ /* 0x000fc600078e0205 */
[----:B------:R-:W-:Y:S02]  /*04d0*/  ISETP.GT.AND P0, PT, R0, 0xff, PT ;  /* 0x000000ff0000780c */ /* 0x000fe40003f04270 */
[----:B--2---:R-:W-:-:S05]  /*04e0*/  LOP3.LUT R0, R14, 0x1f, RZ, 0xc0, !PT ;  /* 0x0000001f0e007812 */ /* 0x004fca00078ec0ff */
[----:B------:R-:W-:-:S05]  /*04f0*/  IMAD R19, R5, 0x20, R0 ;  /* 0x0000002005137824 */ /* 0x000fca00078e0200 */
[----:B------:R0:W-:Y:S01]  /*0500*/  STL [R1+0xbe4], R19 ;  /* 0x000be41301007387 */ /* 0x0001e20000100800 */
[----:B------:R-:W-:Y:S05]  /*0510*/  @P0 BRA `(.L_x_0) ;  /* 0x00000000004c0947 */ /* 0x000fea0003800000 */
[----:B------:R-:W-:Y:S01]  /*0520*/  IMAD.SHL.U32 R0, R14, 0x2, RZ ;  /* 0x000000020e007824 */ /* 0x000fe200078e00ff */
[----:B------:R1:W-:Y:S04]  /*0530*/  STL [R1+0x150], RZ ;  /* 0x000150ff01007387 */ /* 0x0003e80000100800 */
[----:B------:R1:W-:Y:S04]  /*0540*/  STL [R1+0xbe8], R0 ;  /* 0x000be80001007387 */ /* 0x0003e80000100800 */
[----:B------:R1:W-:Y:S04]  /*0550*/  STL [R1+0x154], RZ ;  /* 0x000154ff01007387 */ /* 0x0003e80000100800 */
        /* <DEDUP_REMOVED lines=13> */
[----:B------:R1:W-:Y:S01]  /*0630*/  STL [R1+0x13c], RZ ;  /* 0x00013cff01007387 */ /* 0x0003e20000100800 */
[----:B------:R-:W-:Y:S05]  /*0640*/  BRA `(.L_x_1) ;  /* 0x000001d800c87947 */ /* 0x000fea0003800000 */
.L_x_0:
[----:B------:R-:W-:Y:S01]  /*0650*/  IABS R0, R2 ;  /* 0x0000000200007213 */ /* 0x000fe20000000000 */
[C---:B------:R-:W-:Y:S01]  /*0660*/  VIADD R13, R27.reuse, 0x3d ;  /* 0x0000003d1b0d7836 */ /* 0x040fe20000000000 */
[----:B------:R-:W-:Y:S01]  /*0670*/  IABS R17, R3 ;  /* 0x0000000300117213 */ /* 0x000fe20000000000 */
[C---:B------:R-:W-:Y:S01]  /*0680*/  VIADD R15, R27.reuse, 0x3e ;  /* 0x0000003e1b0f7836 */ /* 0x040fe20000000000 */
[----:B------:R-:W1:Y:S01]  /*0690*/  I2F.RP R8, R0 ;  /* 0x0000000000087306 */ /* 0x000e620000209400 */
[----:B------:R-:W-:Y:S01]  /*06a0*/  IABS R10, R19 ;  /* 0x00000013000a7213 */ /* 0x000fe20000000000 */
[C---:B------:R-:W-:Y:S01]  /*06b0*/  VIADD R12, R27.reuse, 0x3f ;  /* 0x0000003f1b0c7836 */ /* 0x040fe20000000000 */
[----:B------:R-:W-:Y:S01]  /*06c0*/  IABS R14, R13 ;  /* 0x0000000d000e7213 */ /* 0x000fe20000000000 */
[----:B------:R2:W-:Y:S01]  /*06d0*/  STL [R1+0xd40], R3 ;  /* 0x000d400301007387 */ /* 0x0005e20000100800 */
[----:B------:R-:W-:Y:S01]  /*06e0*/  IABS R16, R15 ;  /* 0x0000000f00107213 */ /* 0x000fe20000000000 */
[----:B------:R-:W-:Y:S01]  /*06f0*/  VIADD R21, R27, 0x39 ;  /* 0x000000391b157836 */ /* 0x000fe20000000000 */
[----:B------:R-:W-:Y:S01]  /*0700*/  ISETP.GE.AND P1, PT, R12, RZ, PT ;  /* 0x000000ff0c00720c */ /* 0x000fe20003f26270 */
[----:B------:R-:W3:Y:S01]  /*0710*/  I2F.RP R9, R17 ;  /* 0x0000001100097306 */ /* 0x000ee20000209400 */
[----:B------:R-:W-:Y:S01]  /*0720*/  ISETP.GE.AND P3, PT, R15, RZ, PT ;  /* 0x000000ff0f00720c */ /* 0x000fe20003f66270 */
[C---:B------:R-:W-:Y:S01]  /*0730*/  VIADD R29, R27.reuse, 0x7 ;  /* 0x000000071b1d7836 */ /* 0x040fe20000000000 */
[----:B------:R-:W-:Y:S01]  /*0740*/  ULDC UR10, c[0x0][0x238] ;  /* 0x00008e00000a7ab9 */ /* 0x000fe20000000800 */
[----:B------:R-:W-:Y:S01]  /*0750*/  VIADD R28, R27, 0x1 ;  /* 0x000000011b1c7836 */ /* 0x000fe20000000000 */
[----:B------:R-:W-:Y:S01]  /*0760*/  ULDC UR4, c[0x0][0x234] ;  /* 0x00008d0000047ab9 */ /* 0x000fe20000000800 */
[----:B------:R-:W-:Y:S01]  /*0770*/  ULDC.64 UR6, c[0x0][0x210] ;  /* 0x0000840000067ab9 */ /* 0x000fe20000000a00 */
[----:B------:R-:W-:Y:S01]  /*0780*/  ULDC UR11, c[0x0][0x238] ;  /* 0x00008e00000b7ab9 */ /* 0x000fe20000000800 */
[----:B-1----:R-:W1:Y:S01]  /*0790*/  MUFU.RCP R8, R8 ;  /* 0x0000000800087308 */ /* 0x002e620000001000 */
[----:B------:R-:W-:Y:S01]  /*07a0*/  IABS R26, R28 ;  /* 0x0000001c001a7213 */ /* 0x000fe20000000000 */
[----:B------:R-:W-:-:S06]  /*07b0*/  ULDC UR14, c[0x0][0x23c] ;  /* 0x00008f00000e7ab9 */ /* 0x000fcc0000000800 */
[----:B---3--:R-:W3:Y:S01]  /*07c0*/  MUFU.RCP R9, R9 ;  /* 0x0000000900097308 */ /* 0x008ee20000001000 */
[----:B-1----:R-:W-:-:S07]  /*07d0*/  VIADD R6, R8, 0xffffffe ;  /* 0x0ffffffe08067836 */ /* 0x002fce0000000000 */
[----:B------:R1:W4:Y:S01]  /*07e0*/  F2I.FTZ.U32.TRUNC.NTZ R7, R6 ;  /* 0x0000000600077305 */ /* 0x000322000021f000 */
[----:B---3--:R-:W-:-:S07]  /*07f0*/  VIADD R4, R9, 0xffffffe ;  /* 0x0ffffffe09047836 */ /* 0x008fce0000000000 */
[----:B------:R3:W5:Y:S01]  /*0800*/  F2I.FTZ.U32.TRUNC.NTZ R5, R4 ;  /* 0x0000000400057305 */ /* 0x000762000021f000 */
[----:B-1----:R-:W-:Y:S02]  /*0810*/  IMAD.MOV.U32 R6, RZ, RZ, RZ ;  /* 0x000000ffff067224 */ /* 0x002fe400078e00ff */
[----:B----4-:R-:W-:Y:S02]  /*0820*/  IMAD.MOV R11, RZ, RZ, -R7 ;  /* 0x000000ffff0b7224 */ /* 0x010fe400078e0a07 */
[----:B---3--:R-:W-:Y:S02]  /*0830*/  IMAD.MOV.U32 R4, RZ, RZ, RZ ;  /* 0x000000ffff047224 */ /* 0x008fe400078e00ff */
[----:B------:R-:W-:-:S04]  /*0840*/  IMAD R11, R11, R0, RZ ;  /* 0x000000000b0b7224 */ /* 0x000fc800078e02ff */
[----:B------:R-:W-:-:S04]  /*0850*/  IMAD.HI.U32 R7, R7, R11, R6 ;  /* 0x0000000b07077227 */ /* 0x000fc800078e0006 */
[----:B-----5:R-:W-:Y:S02]  /*0860*/  IMAD.MOV R6, RZ, RZ, -R5 ;  /* 0x000000ffff067224 */ /* 0x020fe400078e0a05 */
[----:B------:R-:W-:-:S04]  /*0870*/  IMAD.HI.U32 R7, R7, R10, RZ ;  /* 0x0000000a07077227 */ /* 0x000fc800078e00ff */
[----:B------:R-:W-:Y:S02]  /*0880*/  IMAD R11, R6, R17, RZ ;  /* 0x00000011060b7224 */ /* 0x000fe400078e02ff */
[----:B------:R-:W-:Y:S02]  /*0890*/  IMAD.MOV R9, RZ, RZ, -R7 ;  /* 0x000000ffff097224 */ /* 0x000fe400078e0a07 */
[----:B------:R-:W-:-:S04]  /*08a0*/  IMAD.HI.U32 R7, R5, R11, R4 ;  /* 0x0000000b05077227 */ /* 0x000fc800078e0004 */
[----:B------:R-:W-:Y:S01]  /*08b0*/  IMAD R5, R0, R9, R10 ;  /* 0x0000000900057224 */ /* 0x000fe200078e020a */
[----:B------:R-:W-:Y:S01]  /*08c0*/  IABS R10, R12 ;  /* 0x0000000c000a7213 */ /* 0x000fe20000000000 */
[----:B------:R-:W-:-:S03]  /*08d0*/  IMAD.HI.U32 R8, R7, R14, RZ ;  /* 0x0000000e07087227 */ /* 0x000fc600078e00ff */
[----:B------:R-:W-:Y:S01]  /*08e0*/  ISETP.GT.U32.AND P0, PT, R0, R5, PT ;  /* 0x000000050000720c */ /* 0x000fe20003f04070 */
[----:B------:R-:W-:-:S04]  /*08f0*/  IMAD.HI.U32 R6, R7, R16, RZ ;  /* 0x0000001007067227 */ /* 0x000fc800078e00ff */
[----:B------:R-:W-:Y:S02]  /*0900*/  IMAD.MOV R8, RZ, RZ, -R8 ;  /* 0x000000ffff087224 */ /* 0x000fe400078e0a08 */
[----:B------:R-:W-:-:S04]  /*0910*/  IMAD.HI.U32 R4, R7, R10, RZ ;  /* 0x0000000a07047227 */ /* 0x000fc800078e00ff */
[----:B------:R-:W-:Y:S02]  /*0920*/  VIADD R11, R27, 0x3c ;  /* 0x0000003c1b0b7836 */ /* 0x000fe40000000000 */
[----:B------:R-:W-:Y:S01]  /*0930*/  @!P0 IMAD.IADD R5, R5, 0x1, -R0 ;  /* 0x0000000105058824 */ /* 0x000fe200078e0a00 */
[----:B------:R-:W-:Y:S01]  /*0940*/  ISETP.GE.AND P0, PT, R19, RZ, PT ;  /* 0x000000ff1300720c */ /* 0x000fe20003f06270 */
[----:B------:R-:W-:Y:S01]  /*0950*/  IMAD.MOV R9, RZ, RZ, -R6 ;  /* 0x000000ffff097224 */ /* 0x000fe200078e0a06 */
[----:B------:R-:W-:Y:S01]  /*0960*/  IABS R18, R11 ;  /* 0x0000000b00127213 */ /* 0x000fe20000000000 */
[C---:B------:R-:W-:Y:S01]  /*0970*/  IMAD R14, R17.reuse, R8, R14 ;  /* 0x00000008110e7224 */ /* 0x040fe200078e020e */
[----:B------:R-:W-:Y:S01]  /*0980*/  ISETP.GT.U32.AND P5, PT, R0, R5, PT ;  /* 0x000000050000720c */ /* 0x000fe20003fa4070 */
[----:B------:R-:W-:Y:S02]  /*0990*/  IMAD.MOV R4, RZ, RZ, -R4 ;  /* 0x000000ffff047224 */ /* 0x000fe400078e0a04 */
[C---:B------:R-:W-:Y:S01]  /*09a0*/  IMAD R16, R17.reuse, R9, R16 ;  /* 0x0000000911107224 */ /* 0x040fe200078e0210 */
[C---:B------:R-:W-:Y:S01]  /*09b0*/  ISETP.GT.U32.AND P4, PT, R17.reuse, R14, PT ;  /* 0x0000000e1100720c */ /* 0x040fe20003f84070 */
[----:B------:R-:W-:-:S02]  /*09c0*/  IMAD R4, R17, R4, R10 ;  /* 0x0000000411047224 */ /* 0x000fc400078e020a */
[----:B------:R-:W-:Y:S01]  /*09d0*/  IMAD.HI.U32 R6, R7, R18, RZ ;  /* 0x0000001207067227 */ /* 0x000fe200078e00ff */
[C---:B------:R-:W-:Y:S02]  /*09e0*/  ISETP.GT.U32.AND P6, PT, R17.reuse, R16, PT ;  /* 0x000000101100720c */ /* 0x040fe40003fc4070 */
[----:B------:R-:W-:Y:S01]  /*09f0*/  ISETP.GT.U32.AND P2, PT, R17, R4, PT ;  /* 0x000000041100720c */ /* 0x000fe20003f44070 */
[----:B------:R-:W-:Y:S02]  /*0a00*/  IMAD.MOV R6, RZ, RZ, -R6 ;  /* 0x000000ffff067224 */ /* 0x000fe400078e0a06 */
[----:B------:R-:W-:Y:S02]  /*0a10*/  VIADD R9, R27, 0x3b ;  /* 0x0000003b1b097836 */ /* 0x000fe40000000000 */
[----:B------:R-:W-:Y:S01]  /*0a20*/  @!P5 IMAD.IADD R5, R5, 0x1, -R0 ;  /* 0x000000010505d824 */ /* 0x000fe200078e0a00 */
[----:B------:R-:W-:Y:S01]  /*0a30*/  ISETP.NE.AND P5, PT, R2, RZ, PT ;  /* 0x000000ff0200720c */ /* 0x000fe20003fa5270 */
[----:B------:R-:W-:Y:S01]  /*0a40*/  IMAD R8, R17, R6, R18 ;  /* 0x0000000611087224 */ /* 0x000fe200078e0212 */
[----:B------:R-:W-:Y:S01]  /*0a50*/  IABS R6, R9 ;  /* 0x0000000900067213 */ /* 0x000fe20000000000 */
[----:B------:R-:W-:-:S02]  /*0a60*/  @!P4 IMAD.IADD R14, R14, 0x1, -R17 ;  /* 0x000000010e0ec824 */ /* 0x000fc400078e0a11 */
[----:B------:R-:W-:Y:S02]  /*0a70*/  @!P6 IMAD.IADD R16, R16, 0x1, -R17 ;  /* 0x000000011010e824 */ /* 0x000fe400078e0a11 */
[----:B------:R-:W-:Y:S01]  /*0a80*/  IMAD.MOV.U32 R0, RZ, RZ, R5 ;  /* 0x000000ffff007224 */ /* 0x000fe200078e0005 */
[C---:B------:R-:W-:Y:S01]  /*0a90*/  ISETP.GT.U32.AND P6, PT, R17.reuse, R14, PT ;  /* 0x0000000e1100720c */ /* 0x040fe20003fc4070 */
[----:B------:R-:W-:Y:S01]  /*0aa0*/  @!P2 IMAD.IADD R4, R4, 0x1, -R17 ;  /* 0x000000010404a824 */ /* 0x000fe200078e0a11 */
[----:B------:R-:W-:Y:S01]  /*0ab0*/  ISETP.GT.U32.AND P4, PT, R17, R16, PT ;  /* 0x000000101100720c */ /* 0x000fe20003f84070 */
[----:B------:R-:W-:-:S03]  /*0ac0*/  IMAD.HI.U32 R5, R7, R6, RZ ;  /* 0x0000000607057227 */ /* 0x000fc600078e00ff */
[C---:B------:R-:W-:Y:S01]  /*0ad0*/  ISETP.GT.U32.AND P2, PT, R17.reuse, R4, PT ;  /* 0x000000041100720c */ /* 0x040fe20003f44070 */
[----:B------:R-:W-:Y:S02]  /*0ae0*/  IMAD.MOV R5, RZ, RZ, -R5 ;  /* 0x000000ffff057224 */ /* 0x000fe400078e0a05 */
[----:B------:R-:W-:Y:S01]  /*0af0*/  @!P0 IMAD.MOV R0, RZ, RZ, -R0 ;  /* 0x000000ffff008224 */ /* 0x000fe200078e0a00 */
[----:B------:R-:W-:Y:S01]  /*0b00*/  @!P5 LOP3.LUT R0, RZ, R2, RZ, 0x33, !PT ;  /* 0x00000002ff00d212 */ /* 0x000fe200078e33ff */
[C---:B------:R-:W-:Y:S01]  /*0b10*/  IMAD R2, R17.reuse, R5, R6 ;  /* 0x0000000511027224 */ /* 0x040fe200078e0206 */
[----:B------:R-:W-:Y:S01]  /*0b20*/  ISETP.GT.U32.AND P5, PT, R17, R8, PT ;  /* 0x000000081100720c */ /* 0x000fe20003fa4070 */
[--C-:B------:R-:W-:Y:S01]  /*0b30*/  @!P6 IMAD.IADD R14, R14, 0x1, -R17.reuse ;  /* 0x000000010e0ee824 */ /* 0x100fe200078e0a11 */
[----:B------:R-:W-:Y:S01]  /*0b40*/  IABS R6, R21 ;  /* 0x0000001500067213 */ /* 0x000fe20000000000 */
[----:B------:R-:W-:Y:S01]  /*0b50*/  VIADD R12, R27, 0x3a ;  /* 0x0000003a1b0c7836 */ /* 0x000fe20000000000 */
[----:B------:R-:W-:Y:S01]  /*0b60*/  ISETP.GT.U32.AND P6, PT, R17, R2, PT ;  /* 0x000000021100720c */ /* 0x000fe20003fc4070 */
[--C-:B------:R-:W-:Y:S01]  /*0b70*/  @!P4 IMAD.IADD R16, R16, 0x1, -R17.reuse ;  /* 0x000000011010c824 */ /* 0x100fe200078e0a11 */
[----:B------:R-:W-:Y:S01]  /*0b80*/  ISETP.GE.AND P0, PT, R13, RZ, PT ;  /* 0x000000ff0d00720c */ /* 0x000fe20003f06270 */
[--C-:B------:R-:W-:Y:S01]  /*0b90*/  @!P2 IMAD.IADD R4, R4, 0x1, -R17.reuse ;  /* 0x000000010404a824 */ /* 0x100fe200078e0a11 */
[----:B------:R-:W-:Y:S01]  /*0ba0*/  IABS R10, R12 ;  /* 0x0000000c000a7213 */ /* 0x000fe20000000000 */
[----:B------:R-:W-:Y:S01]  /*0bb0*/  VIADD R13, R27, 0x37 ;  /* 0x000000371b0d7836 */ /* 0x000fe20000000000 */
[----:B------:R-:W-:Y:S01]  /*0bc0*/  ISETP.GE.AND P4, PT, R9, RZ, PT ;  /* 0x000000ff0900720c */ /* 0x000fe20003f86270 */
[----:B--2---:R-:W-:Y:S01]  /*0bd0*/  IMAD.MOV.U32 R3, RZ, RZ, R4 ;  /* 0x000000ffff037224 */ /* 0x004fe200078e0004 */
[----:B------:R-:W-:Y:S01]  /*0be0*/  ISETP.GE.AND P2, PT, R11, RZ, PT ;  /* 0x000000ff0b00720c */ /* 0x000fe20003f46270 */
[----:B------:R-:W-:Y:S01]  /*0bf0*/  @!P5 IMAD.IADD R8, R8, 0x1, -R17 ;  /* 0x000000010808d824 */ /* 0x000fe200078e0a11 */
[----:B------:R-:W-:Y:S01]  /*0c00*/  ISETP.GE.AND P5, PT, R12, RZ, PT ;  /* 0x000000ff0c00720c */ /* 0x000fe20003fa6270 */
[----:B------:R-:W-:Y:S01]  /*0c10*/  @!P1 IMAD.MOV R3, RZ, RZ, -R3 ;  /* 0x000000ffff039224 */ /* 0x000fe200078e0a03 */
[----:B------:R-:W-:Y:S01]  /*0c20*/  IABS R12, R13 ;  /* 0x0000000d000c7213 */ /* 0x000fe20000000000 */
[----:B------:R-:W-:Y:S01]  /*0c30*/  @!P6 IMAD.IADD R2, R2, 0x1, -R17 ;  /* 0x000000010202e824 */ /* 0x000fe200078e0a11 */
[----:B------:R-:W-:Y:S01]  /*0c40*/  ISETP.GT.U32.AND P1, PT, R17, R8, PT ;  /* 0x000000081100720c */ /* 0x000fe20003f24070 */
[----:B------:R-:W-:Y:S01]  /*0c50*/  IMAD.HI.U32 R5, R7, R10, RZ ;  /* 0x0000000a07057227 */ /* 0x000fe200078e00ff */
[----:B------:R-:W-:Y:S02]  /*0c60*/  STL [R1+0xcc0], R0 ;  /* 0x000cc00001007387 */ /* 0x000fe40000100800 */
[----:B------:R-:W-:Y:S01]  /*0c70*/  ISETP.GT.U32.AND P6, PT, R17, R2, PT ;  /* 0x000000021100720c */ /* 0x000fe20003fc4070 */
[----:B------:R-:W-:Y:S01]  /*0c80*/  IMAD.MOV R5, RZ, RZ, -R5 ;  /* 0x000000ffff057224 */ /* 0x000fe200078e0a05 */
[----:B------:R1:W-:Y:S01]  /*0c90*/  STL [R1+0xf0], R3 ;  /* 0x0000f00301007387 */ /* 0x0003e20000100800 */
[----:B------:R-:W-:-:S04]  /*0ca0*/  IMAD.HI.U32 R4, R7, R6, RZ ;  /* 0x0000000607047227 */ /* 0x000fc800078e00ff */
[C---:B------:R-:W-:Y:S02]  /*0cb0*/  IMAD R10, R17.reuse, R5, R10 ;  /* 0x00000005110a7224 */ /* 0x040fe400078e020a */
[----:B------:R-:W-:Y:S02]  /*0cc0*/  IMAD.MOV R5, RZ, RZ, -R4 ;  /* 0x000000ffff057224 */ /* 0x000fe400078e0a04 */
[--C-:B------:R-:W-:Y:S01]  /*0cd0*/  @!P1 IMAD.IADD R8, R8, 0x1, -R17.reuse ;  /* 0x0000000108089824 */ /* 0x100fe200078e0a11 */
[C---:B------:R-:W-:Y:S01]  /*0ce0*/  ISETP.GT.U32.AND P1, PT, R17.reuse, R10, PT ;  /* 0x0000000a1100720c */ /* 0x040fe20003f24070 */
[----:B------:R-:W-:Y:S02]  /*0cf0*/  IMAD R6, R17, R5, R6 ;  /* 0x0000000511067224 */ /* 0x000fe400078e0206 */
[----:B------:R-:W-:Y:S02]  /*0d00*/  @!P6 IMAD.IADD R2, R2, 0x1, -R17 ;  /* 0x000000010202e824 */ /* 0x000fe400078e0a11 */
[----:B------:R-:W-:Y:S01]  /*0d10*/  VIADD R9, R27, 0x36 ;  /* 0x000000361b097836 */ /* 0x000fe20000000000 */
[----:B------:R-:W-:Y:S01]  /*0d20*/  ISETP.GT.U32.AND P6, PT, R17, R6, PT ;  /* 0x000000061100720c */ /* 0x000fe20003fc4070 */
[----:B------:R-:W-:-:S02]  /*0d30*/  VIADD R11, R27, 0x38 ;  /* 0x000000381b0b7836 */ /* 0x000fc40000000000 */
[----:B------:R-:W-:Y:S01]  /*0d40*/  IMAD.MOV.U32 R4, RZ, RZ, R12 ;  /* 0x000000ffff047224 */ /* 0x000fe200078e000c */
[----:B------:R-:W-:Y:S01]  /*0d50*/  IABS R15, R9 ;  /* 0x00000009000f7213 */ /* 0x000fe20000000000 */
[----:B-1----:R-:W-:Y:S01]  /*0d60*/  IMAD.MOV.U32 R3, RZ, RZ, R16 ;  /* 0x000000ffff037224 */ /* 0x002fe200078e0010 */
[----:B------:R-:W-:Y:S01]  /*0d70*/  IABS R18, R11 ;  /* 0x0000000b00127213 */ /* 0x000fe20000000000 */
[----:B------:R-:W-:Y:S01]  /*0d80*/  @!P1 IMAD.IADD R10, R10, 0x1, -R17 ;  /* 0x000000010a0a9824 */ /* 0x000fe200078e0a11 */
[----:B------:R-:W-:Y:S01]  /*0d90*/  ISETP.GE.AND P1, PT, R21, RZ, PT ;  /* 0x000000ff1500720c */ /* 0x000fe20003f26270 */
[----:B------:R-:W-:Y:S02]  /*0da0*/  IMAD.MOV.U32 R12, RZ, RZ, R15 ;  /* 0x000000ffff0c7224 */ /* 0x000fe400078e000f */
[----:B------:R-:W-:-:S04]  /*0db0*/  IMAD.HI.U32 R15, R7, R18, RZ ;  /* 0x00000012070f7227 */ /* 0x000fc800078e00ff */
[----:B------:R-:W-:Y:S01]  /*0dc0*/  @!P6 IMAD.IADD R6, R6, 0x1, -R17 ;  /* 0x000000010606e824 */ /* 0x000fe200078e0a11 */
[----:B------:R-:W-:Y:S01]  /*0dd0*/  ISETP.GT.U32.AND P6, PT, R17, R10, PT ;  /* 0x0000000a1100720c */ /* 0x000fe20003fc4070 */
[----:B------:R-:W-:-:S04]  /*0de0*/  IMAD.HI.U32 R20, R7, R12, RZ ;  /* 0x0000000c07147227 */ /* 0x000fc800078e00ff */
[----:B------:R-:W-:Y:S02]  /*0df0*/  IMAD.MOV.U32 R0, RZ, RZ, R14 ;  /* 0x000000ffff007224 */ /* 0x000fe400078e000e */
[----:B0-----:R-:W-:-:S04]  /*0e00*/  IMAD.HI.U32 R19, R7, R4, RZ ;  /* 0x0000000407137227 */ /* 0x001fc800078e00ff */
[----:B------:R-:W-:Y:S02]  /*0e10*/  IMAD.MOV R15, RZ, RZ, -R15 ;  /* 0x000000ffff0f7224 */ /* 0x000fe400078e0a0f */
[----:B------:R-:W-:Y:S02]  /*0e20*/  IMAD.MOV R20, RZ, RZ, -R20 ;  /* 0x000000ffff147224 */ /* 0x000fe400078e0a14 */
[----:B------:R-:W-:Y:S01]  /*0e30*/  @!P3 IMAD.MOV R3, RZ, RZ, -R3 ;  /* 0x000000ffff03b224 */ /* 0x000fe200078e0a03 */
[C---:B------:R-:W-:Y:S01]  /*0e40*/  ISETP.GT.U32.AND P3, PT, R17.reuse, R6, PT ;  /* 0x000000061100720c */ /* 0x040fe20003f64070 */
[----:B------:R-:W-:Y:S02]  /*0e50*/  @!P0 IMAD.MOV R0, RZ, RZ, -R0 ;  /* 0x000000ffff008224 */ /* 0x000fe400078e0a00 */
[----:B------:R-:W-:Y:S01]  /*0e60*/  IMAD.MOV R19, RZ, RZ, -R19 ;  /* 0x000000ffff137224 */ /* 0x000fe200078e0a13 */
[----:B------:R0:W-:Y:S01]  /*0e70*/  STL [R1+0xec], R3 ;  /* 0x0000ec0301007387 */ /* 0x0001e20000100800 */
[----:B------:R-:W-:-:S02]  /*0e80*/  IMAD R18, R17, R15, R18 ;  /* 0x0000000f11127224 */ /* 0x000fc400078e0212 */
[----:B------:R-:W-:Y:S01]  /*0e90*/  IMAD R12, R17, R20, R12 ;  /* 0x00000014110c7224 */ /* 0x000fe200078e020c */
[----:B------:R1:W-:Y:S01]  /*0ea0*/  STL [R1+0xe8], R0 ;  /* 0x0000e80001007387 */ /* 0x0003e20000100800 */
[----:B------:R-:W-:Y:S01]  /*0eb0*/  VIADD R5, R27, 0x35 ;  /* 0x000000351b057836 */ /* 0x000fe20000000000 */
[C---:B------:R-:W-:Y:S01]  /*0ec0*/  ISETP.GT.U32.AND P0, PT, R17.reuse, R18, PT ;  /* 0x000000121100720c */ /* 0x040fe20003f04070 */
[C---:B------:R-:W-:Y:S02]  /*0ed0*/  IMAD R4, R17.reuse, R19, R4 ;  /* 0x0000001311047224 */ /* 0x040fe400078e0204 */
[--C-:B------:R-:W-:Y:S01]  /*0ee0*/  @!P6 IMAD.IADD R10, R10, 0x1, -R17.reuse ;  /* 0x000000010a0ae824 */ /* 0x100fe200078e0a11 */
[----:B------:R-:W-:Y:S01]  /*0ef0*/  ISETP.GT.U32.AND P6, PT, R17, R12, PT ;  /* 0x0000000c1100720c */ /* 0x000fe20003fc4070 */
[----:B0-----:R-:W-:Y:S01]  /*0f00*/  IMAD.MOV.U32 R3, RZ, RZ, R8 ;  /* 0x000000ffff037224 */ /* 0x001fe200078e0008 */
[----:B------:R-:W-:Y:S01]  /*0f10*/  IABS R15, R5 ;  /* 0x00000005000f7213 */ /* 0x000fe20000000000 */
[----:B------:R-:W-:Y:S01]  /*0f20*/  @!P3 IMAD.IADD R6, R6, 0x1, -R17 ;  /* 0x000000010606b824 */ /* 0x000fe200078e0a11 */
[----:B------:R-:W-:Y:S01]  /*0f30*/  ISETP.GE.AND P3, PT, R13, RZ, PT ;  /* 0x000000ff0d00720c */ /* 0x000fe20003f66270 */
[----:B-1----:R-:W-:-:S02]  /*0f40*/  IMAD.MOV.U32 R0, RZ, RZ, R2 ;  /* 0x000000ffff007224 */ /* 0x002fc400078e0002 */
[----:B------:R-:W-:Y:S01]  /*0f50*/  @!P2 IMAD.MOV R3, RZ, RZ, -R3 ;  /* 0x000000ffff03a224 */ /* 0x000fe200078e0a03 */
[----:B------:R-:W-:Y:S01]  /*0f60*/  ISETP.GT.U32.AND P2, PT, R17, R4, PT ;  /* 0x000000041100720c */ /* 0x000fe20003f44070 */
[----:B------:R-:W-:Y:S01]  /*0f70*/  @!P4 IMAD.MOV R0, RZ, RZ, -R0 ;  /* 0x000000ffff00c224 */ /* 0x000fe200078e0a00 */
[----:B------:R-:W-:Y:S01]  /*0f80*/  ISETP.GE.AND P4, PT, R11, RZ, PT ;  /* 0x000000ff0b00720c */ /* 0x000fe20003f86270 */
[----:B------:R-:W-:Y:S01]  /*0f90*/  IMAD.MOV.U32 R16, RZ, RZ, R15 ;  /* 0x000000ffff107224 */ /* 0x000fe200078e000f */
[----:B------:R-:W-:Y:S01]  /*0fa0*/  STL [R1+0xe4], R3 ;  /* 0x0000e40301007387 */ /* 0x000fe20000100800 */
[----:B------:R-:W-:Y:S02]  /*0fb0*/  VIADD R11, R27, 0x34 ;  /* 0x000000341b0b7836 */ /* 0x000fe40000000000 */
[----:B------:R-:W-:Y:S01]  /*0fc0*/  IMAD.HI.U32 R2, R7, R16, RZ ;  /* 0x0000001007027227 */ /* 0x000fe200078e00ff */
[----:B------:R0:W-:Y:S02]  /*0fd0*/  STL [R1+0xe0], R0 ;  /* 0x0000e00001007387 */ /* 0x0001e40000100800 */
[----:B------:R-:W-:Y:S01]  /*0fe0*/  IABS R14, R11 ;  /* 0x0000000b000e7213 */ /* 0x000fe20000000000 */
[--C-:B------:R-:W-:Y:S01]  /*0ff0*/  @!P0 IMAD.IADD R18, R18, 0x1, -R17.reuse ;  /* 0x0000000112128824 */ /* 0x100fe200078e0a11 */
[----:B------:R-:W-:Y:S01]  /*1000*/  ISETP.GE.AND P0, PT, R9, RZ, PT ;  /* 0x000000ff0900720c */ /* 0x000fe20003f06270 */
[----:B------:R-:W-:-:S02]  /*1010*/  @!P6 IMAD.IADD R12, R12, 0x1, -R17 ;  /* 0x000000010c0ce824 */ /* 0x000fc400078e0a11 */
[----:B------:R-:W-:Y:S02]  /*1020*/  IMAD.MOV R2, RZ, RZ, -R2 ;  /* 0x000000ffff027224 */ /* 0x000fe400078e0a02 */
[----:B------:R-:W-:Y:S01]  /*1030*/  @!P2 IMAD.IADD R4, R4, 0x1, -R17 ;  /* 0x000000010404a824 */ /* 0x000fe200078e0a11 */
[C---:B------:R-:W-:Y:S01]  /*1040*/  ISETP.GT.U32.AND P2, PT, R17.reuse, R18, PT ;  /* 0x000000121100720c */ /* 0x040fe20003f44070 */
[----:B0-----:R-:W-:Y:S01]  /*1050*/  IMAD.MOV.U32 R0, RZ, RZ, R10 ;  /* 0x000000ffff007224 */ /* 0x001fe200078e000a */
[C---:B------:R-:W-:Y:S01]  /*1060*/  ISETP.GT.U32.AND P6, PT, R17.reuse, R12, PT ;  /* 0x0000000c1100720c */ /* 0x040fe20003fc4070 */
[C---:B------:R-:W-:Y:S02]  /*1070*/  IMAD R2, R17.reuse, R2, R16 ;  /* 0x0000000211027224 */ /* 0x040fe400078e0210 */
[----:B------:R-:W-:Y:S01]  /*1080*/  @!P5 IMAD.MOV R0, RZ, RZ, -R0 ;  /* 0x000000ffff00d224 */ /* 0x000fe200078e0a00 */
[----:B------:R-:W-:Y:S01]  /*1090*/  ISETP.GT.U32.AND P5, PT, R17, R4, PT ;  /* 0x000000041100720c */ /* 0x000fe20003fa4070 */
[----:B------:R-:W-:-:S03]  /*10a0*/  IMAD.HI.U32 R8, R7, R14, RZ ;  /* 0x0000000e07087227 */ /* 0x000fc600078e00ff */
[----:B------:R0:W-:Y:S01]  /*10b0*/  STL [R1+0xdc], R0 ;  /* 0x0000dc0001007387 */ /* 0x0001e20000100800 */
[----:B------:R-:W-:Y:S02]  /*10c0*/  VIADD R9, R27, 0x33 ;  /* 0x000000331b097836 */ /* 0x000fe40000000000 */
[----:B------:R-:W-:Y:S02]  /*10d0*/  IMAD.MOV R8, RZ, RZ, -R8 ;  /* 0x000000ffff087224 */ /* 0x000fe400078e0a08 */
[--C-:B------:R-:W-:Y:S01]  /*10e0*/  @!P2 IMAD.IADD R18, R18, 0x1, -R17.reuse ;  /* 0x000000011212a824 */ /* 0x100fe200078e0a11 */
[----:B------:R-:W-:Y:S01]  /*10f0*/  ISETP.GE.AND P2, PT, R5, RZ, PT ;  /* 0x000000ff0500720c */ /* 0x000fe20003f46270 */
[C---:B------:R-:W-:Y:S02]  /*1100*/  IMAD R14, R17.reuse, R8, R14 ;  /* 0x00000008110e7224 */ /* 0x040fe400078e020e */
[--C-:B------:R-:W-:Y:S02]  /*1110*/  @!P6 IMAD.IADD R12, R12, 0x1, -R17.reuse ;  /* 0x000000010c0ce824 */ /* 0x100fe400078e0a11 */
[----:B0-----:R-:W-:Y:S01]  /*1120*/  IMAD.MOV.U32 R0, RZ, RZ, R6 ;  /* 0x000000ffff007224 */ /* 0x001fe200078e0006 */
[----:B------:R-:W-:Y:S01]  /*1130*/  IABS R6, R9 ;  /* 0x0000000900067213 */ /* 0x000fe20000000000 */
[----:B------:R-:W-:Y:S01]  /*1140*/  @!P5 IMAD.IADD R4, R4, 0x1, -R17 ;  /* 0x000000010404d824 */ /* 0x000fe200078e0a11 */
[C---:B------:R-:W-:Y:S01]  /*1150*/  ISETP.GT.U32.AND P6, PT, R17.reuse, R14, PT ;  /* 0x0000000e1100720c */ /* 0x040fe20003fc4070 */
[----:B------:R-:W-:Y:S01]  /*1160*/  @!P1 IMAD.MOV R0, RZ, RZ, -R0 ;  /* 0x000000ffff009224 */ /* 0x000fe200078e0a00 */
[----:B------:R-:W-:Y:S01]  /*1170*/  ISETP.GT.U32.AND P1, PT, R17, R2, PT ;  /* 0x000000021100720c */ /* 0x000fe20003f24070 */
[----:B------:R-:W-:Y:S01]  /*1180*/  IMAD.HI.U32 R5, R7, R6, RZ ;  /* 0x0000000607057227 */ /* 0x000fe200078e00ff */
[----:B------:R-:W-:-:S02]  /*1190*/  ISETP.GE.AND P5, PT, R11, RZ, PT ;  /* 0x000000ff0b00720c */ /* 0x000fc40003fa6270 */
[----:B------:R0:W-:Y:S01]  /*11a0*/  STL [R1+0xd8], R0 ;  /* 0x0000d80001007387 */ /* 0x0001e20000100800 */
[----:B------:R-:W-:Y:S02]  /*11b0*/  IMAD.MOV R15, RZ, RZ, -R5 ;  /* 0x000000ffff0f7224 */ /* 0x000fe400078e0a05 */
[----:B------:R-:W-:Y:S02]  /*11c0*/  IMAD.MOV.U32 R3, RZ, RZ, R18 ;  /* 0x000000ffff037224 */ /* 0x000fe400078e0012 */
[----:B------:R-:W-:Y:S02]  /*11d0*/  IMAD R15, R17, R15, R6 ;  /* 0x0000000f110f7224 */ /* 0x000fe400078e0206 */
[----:B------:R-:W-:Y:S02]  /*11e0*/  @!P4 IMAD.MOV R3, RZ, RZ, -R3 ;  /* 0x000000ffff03c224 */ /* 0x000fe400078e0a03 */
[----:B------:R-:W-:Y:S01]  /*11f0*/  @!P1 IMAD.IADD R2, R2, 0x1, -R17 ;  /* 0x0000000102029824 */ /* 0x000fe200078e0a11 */
[----:B------:R-:W-:Y:S01]  /*1200*/  ISETP.GE.AND P1, PT, R9, RZ, PT ;  /* 0x000000ff0900720c */ /* 0x000fe20003f26270 */
[----:B0-----:R-:W-:Y:S01]  /*1210*/  IMAD.MOV.U32 R0, RZ, RZ, R4 ;  /* 0x000000ffff007224 */ /* 0x001fe200078e0004 */
[----:B------:R-:W-:Y:S01]  /*1220*/  STL [R1+0xd4], R3 ;  /* 0x0000d40301007387 */ /* 0x000fe20000100800 */
[----:B------:R-:W-:Y:S01]  /*1230*/  VIADD R8, R27, 0x32 ;  /* 0x000000321b087836 */ /* 0x000fe20000000000 */
[----:B------:R-:W-:Y:S01]  /*1240*/  ISETP.GT.U32.AND P4, PT, R17, R2, PT ;  /* 0x000000021100720c */ /* 0x000fe20003f84070 */
[----:B------:R-:W-:-:S02]  /*1250*/  @!P3 IMAD.MOV R0, RZ, RZ, -R0 ;  /* 0x000000ffff00b224 */ /* 0x000fc400078e0a00 */
[----:B------:R-:W-:Y:S01]  /*1260*/  @!P6 IMAD.IADD R14, R14, 0x1, -R17 ;  /* 0x000000010e0ee824 */ /* 0x000fe200078e0a11 */
[----:B------:R-:W-:Y:S01]  /*1270*/  ISETP.GT.U32.AND P6, PT, R17, R15, PT ;  /* 0x0000000f1100720c */ /* 0x000fe20003fc4070 */
[C---:B------:R-:W-:Y:S01]  /*1280*/  VIADD R9, R27.reuse, 0x31 ;  /* 0x000000311b097836 */ /* 0x040fe20000000000 */
[----:B------:R-:W-:Y:S01]  /*1290*/  IABS R16, R8 ;  /* 0x0000000800107213 */ /* 0x000fe20000000000 */
[----:B------:R0:W-:Y:S01]  /*12a0*/  STL [R1+0xd0], R0 ;  /* 0x0000d00001007387 */ /* 0x0001e20000100800 */
[----:B------:R-:W-:Y:S01]  /*12b0*/  VIADD R5, R27, 0x30 ;  /* 0x000000301b057836 */ /* 0x000fe20000000000 */
[----:B------:R-:W-:Y:S01]  /*12c0*/  ISETP.GT.U32.AND P3, PT, R17, R14, PT ;  /* 0x0000000e1100720c */ /* 0x000fe20003f64070 */
[----:B------:R-:W-:Y:S01]  /*12d0*/  VIADD R19, R27, 0x1d ;  /* 0x0000001d1b137836 */ /* 0x000fe20000000000 */
[----:B------:R-:W-:Y:S01]  /*12e0*/  IABS R10, R9 ;  /* 0x00000009000a7213 */ /* 0x000fe20000000000 */
[----:B------:R-:W-:Y:S01]  /*12f0*/  IMAD.HI.U32 R11, R7, R16, RZ ;  /* 0x00000010070b7227 */ /* 0x000fe200078e00ff */
[----:B------:R-:W-:-:S03]  /*1300*/  IABS R6, R5 ;  /* 0x0000000500067213 */ /* 0x000fc60000000000 */
[----:B------:R-:W-:Y:S02]  /*1310*/  @!P4 IMAD.IADD R2, R2, 0x1, -R17 ;  /* 0x000000010202c824 */ /* 0x000fe400078e0a11 */
[----:B0-----:R-:W-:Y:S02]  /*1320*/  IMAD.MOV.U32 R0, RZ, RZ, R12 ;  /* 0x000000ffff007224 */ /* 0x001fe400078e000c */
[----:B------:R-:W-:Y:S02]  /*1330*/  IMAD.MOV R4, RZ, RZ, -R11 ;  /* 0x000000ffff047224 */ /* 0x000fe400078e0a0b */
[----:B------:R-:W-:Y:S01]  /*1340*/  @!P0 IMAD.MOV R0, RZ, RZ, -R0 ;  /* 0x000000ffff008224 */ /* 0x000fe200078e0a00 */
[----:B------:R-:W-:Y:S01]  /*1350*/  ISETP.GE.AND P0, PT, R8, RZ, PT ;  /* 0x000000ff0800720c */ /* 0x000fe20003f06270 */
[----:B------:R-:W-:Y:S01]  /*1360*/  @!P6 IMAD.IADD R15, R15, 0x1, -R17 ;  /* 0x000000010f0fe824 */ /* 0x000fe200078e0a11 */
[----:B------:R-:W-:Y:S01]  /*1370*/  ISETP.GE.AND P6, PT, R5, RZ, PT ;  /* 0x000000ff0500720c */ /* 0x000fe20003fc6270 */
[----:B------:R-:W-:Y:S01]  /*1380*/  IMAD R16, R17, R4, R16 ;  /* 0x0000000411107224 */ /* 0x000fe200078e0210 */
[----:B------:R0:W-:Y:S01]  /*1390*/  STL [R1+0xcc], R0 ;  /* 0x0000cc0001007387 */ /* 0x0001e20000100800 */
[----:B------:R-:W-:-:S03]  /*13a0*/  IMAD.HI.U32 R4, R7, R10, RZ ;  /* 0x0000000a07047227 */ /* 0x000fc600078e00ff */
[----:B------:R-:W-:Y:S01]  /*13b0*/  ISETP.GT.U32.AND P4, PT, R17, R16, PT ;  /* 0x000000101100720c */ /* 0x000fe20003f84070 */
[----:B------:R-:W-:-:S04]  /*13c0*/  IMAD.HI.U32 R8, R7, R6, RZ ;  /* 0x0000000607087227 */ /* 0x000fc800078e00ff */
[----:B------:R-:W-:Y:S02]  /*13d0*/  IMAD.MOV R4, RZ, RZ, -R4 ;  /* 0x000000ffff047224 */ /* 0x000fe400078e0a04 */
[----:B0-----:R-:W-:Y:S02]  /*13e0*/  IMAD.MOV.U32 R0, RZ, RZ, R2 ;  /* 0x000000ffff007224 */ /* 0x001fe400078e0002 */
[----:B------:R-:W-:Y:S01]  /*13f0*/  @!P3 IMAD.IADD R14, R14, 0x1, -R17 ;  /* 0x000000010e0eb824 */ /* 0x000fe200078e0a11 */
[----:B------:R-:W-:Y:S01]  /*1400*/  ISETP.GE.AND P3, PT, R9, RZ, PT ;  /* 0x000000ff0900720c */ /* 0x000fe20003f66270 */
[----:B------:R-:W-:Y:S01]  /*1410*/  @!P2 IMAD.MOV R0, RZ, RZ, -R0 ;  /* 0x000000ffff00a224 */ /* 0x000fe200078e0a00 */
[C---:B------:R-:W-:Y:S01]  /*1420*/  ISETP.GT.U32.AND P2, PT, R17.reuse, R15, PT ;  /* 0x0000000f1100720c */ /* 0x040fe20003f44070 */
[----:B------:R-:W-:Y:S02]  /*1430*/  IMAD.MOV R8, RZ, RZ, -R8 ;  /* 0x000000ffff087224 */ /* 0x000fe400078e0a08 */
[----:B------:R-:W-:Y:S01]  /*1440*/  IMAD R10, R17, R4, R10 ;  /* 0x00000004110a7224 */ /* 0x000fe200078e020a */
[----:B------:R0:W-:Y:S01]  /*1450*/  STL [R1+0xc8], R0 ;  /* 0x0000c80001007387 */ /* 0x0001e20000100800 */
[----:B------:R-:W-:-:S02]  /*1460*/  VIADD R4, R27, 0x2f ;  /* 0x0000002f1b047836 */ /* 0x000fc40000000000 */
[----:B------:R-:W-:Y:S02]  /*1470*/  IMAD R11, R17, R8, R6 ;  /* 0x00000008110b7224 */ /* 0x000fe400078e0206 */
[--C-:B------:R-:W-:Y:S01]  /*1480*/  @!P4 IMAD.IADD R16, R16, 0x1, -R17.reuse ;  /* 0x000000011010c824 */ /* 0x100fe200078e0a11 */
[----:B------:R-:W-:Y:S01]  /*1490*/  IABS R8, R4 ;  /* 0x0000000400087213 */ /* 0x000fe20000000000 */
[----:B------:R-:W-:Y:S02]  /*14a0*/  VIADD R12, R27, 0x2e ;  /* 0x0000002e1b0c7836 */ /* 0x000fe40000000000 */
[----:B------:R-:W-:Y:S01]  /*14b0*/  @!P2 IMAD.IADD R15, R15, 0x1, -R17 ;  /* 0x000000010f0fa824 */ /* 0x000fe200078e0a11 */
[C---:B------:R-:W-:Y:S01]  /*14c0*/  ISETP.GT.U32.AND P2, PT, R17.reuse, R11, PT ;  /* 0x0000000b1100720c */ /* 0x040fe20003f44070 */
[----:B0-----:R-:W-:Y:S01]  /*14d0*/  IMAD.MOV.U32 R0, RZ, RZ, R14 ;  /* 0x000000ffff007224 */ /* 0x001fe200078e000e */
[----:B------:R-:W-:Y:S01]  /*14e0*/  ISETP.GT.U32.AND P4, PT, R17, R16, PT ;  /* 0x000000101100720c */ /* 0x000fe20003f84070 */
[----:B------:R-:W-:Y:S01]  /*14f0*/  IMAD.HI.U32 R14, R7, R8, RZ ;  /* 0x00000008070e7227 */ /* 0x000fe200078e00ff */
[----:B------:R-:W-:-:S03]  /*1500*/  IABS R13, R12 ;  /* 0x0000000c000d7213 */ /* 0x000fc60000000000 */
[----:B------:R-:W-:Y:S01]  /*1510*/  @!P5 IMAD.MOV R0, RZ, RZ, -R0 ;  /* 0x000000ffff00d224 */ /* 0x000fe200078e0a00 */
[----:B------:R-:W-:Y:S01]  /*1520*/  ISETP.GT.U32.AND P5, PT, R17, R10, PT ;  /* 0x0000000a1100720c */ /* 0x000fe20003fa4070 */
[----:B------:R-:W-:Y:S02]  /*1530*/  IMAD.MOV R14, RZ, RZ, -R14 ;  /* 0x000000ffff0e7224 */ /* 0x000fe400078e0a0e */
[----:B------:R-:W-:Y:S01]  /*1540*/  VIADD R2, R27, 0x2d ;  /* 0x0000002d1b027836 */ /* 0x000fe20000000000 */
[----:B------:R0:W-:Y:S01]  /*1550*/  STL [R1+0xc4], R0 ;  /* 0x0000c40001007387 */ /* 0x0001e20000100800 */
[----:B------:R-:W-:Y:S02]  /*1560*/  IMAD R8, R17, R14, R8 ;  /* 0x0000000e11087224 */ /* 0x000fe400078e0208 */
[----:B------:R-:W-:Y:S01]  /*1570*/  @!P2 IMAD.IADD R11, R11, 0x1, -R17 ;  /* 0x000000010b0ba824 */ /* 0x000fe200078e0a11 */
[----:B------:R-:W-:Y:S01]  /*1580*/  IABS R9, R2 ;  /* 0x0000000200097213 */ /* 0x000fe20000000000 */
[----:B------:R-:W-:-:S02]  /*1590*/  VIADD R6, R27, 0x2c ;  /* 0x0000002c1b067836 */ /* 0x000fc40000000000 */
[--C-:B------:R-:W-:Y:S01]  /*15a0*/  @!P4 IMAD.IADD R16, R16, 0x1, -R17.reuse ;  /* 0x000000011010c824 */ /* 0x100fe200078e0a11 */
[----:B------:R-:W-:Y:S01]  /*15b0*/  ISETP.GE.AND P4, PT, R4, RZ, PT ;  /* 0x000000ff0400720c */ /* 0x000fe20003f86270 */
[----:B------:R-:W-:Y:S01]  /*15c0*/  @!P5 IMAD.IADD R10, R10, 0x1, -R17 ;  /* 0x000000010a0ad824 */ /* 0x000fe200078e0a11 */
[----:B------:R-:W-:Y:S01]  /*15d0*/  ISETP.GT.U32.AND P5, PT, R17, R8, PT ;  /* 0x000000081100720c */ /* 0x000fe20003fa4070 */
[----:B0-----:R-:W-:Y:S01]  /*15e0*/  IMAD.MOV.U32 R0, RZ, RZ, R15 ;  /* 0x000000ffff007224 */ /* 0x001fe200078e000f */
[----:B------:R-:W-:Y:S01]  /*15f0*/  IABS R5, R6 ;  /* 0x0000000600057213 */ /* 0x000fe20000000000 */
[----:B------:R-:W-:Y:S01]  /*1600*/  IMAD.HI.U32 R14, R7, R13, RZ ;  /* 0x0000000d070e7227 */ /* 0x000fe200078e00ff */
[----:B------:R-:W-:-:S03]  /*1610*/  ISETP.GT.U32.AND P2, PT, R17, R10, PT ;  /* 0x0000000a1100720c */ /* 0x000fc60003f44070 */
[----:B------:R-:W-:Y:S01]  /*1620*/  @!P1 IMAD.MOV R0, RZ, RZ, -R0 ;  /* 0x000000ffff009224 */ /* 0x000fe200078e0a00 */
[----:B------:R-:W-:Y:S01]  /*1630*/  ISETP.GT.U32.AND P1, PT, R17, R11, PT ;  /* 0x0000000b1100720c */ /* 0x000fe20003f24070 */
[----:B------:R-:W-:-:S03]  /*1640*/  IMAD.HI.U32 R4, R7, R9, RZ ;  /* 0x0000000907047227 */ /* 0x000fc600078e00ff */
[----:B------:R0:W-:Y:S01]  /*1650*/  STL [R1+0xc0], R0 ;  /* 0x0000c00001007387 */ /* 0x0001e20000100800 */
[----:B------:R-:W-:Y:S02]  /*1660*/  IMAD.MOV R14, RZ, RZ, -R14 ;  /* 0x000000ffff0e7224 */ /* 0x000fe400078e0a0e */
[----:B------:R-:W-:Y:S02]  /*1670*/  IMAD.MOV R4, RZ, RZ, -R4 ;  /* 0x000000ffff047224 */ /* 0x000fe400078e0a04 */
[----:B------:R-:W-:-:S04]  /*1680*/  IMAD.HI.U32 R15, R7, R5, RZ ;  /* 0x00000005070f7227 */ /* 0x000fc800078e00ff */
[C---:B------:R-:W-:Y:S02]  /*1690*/  IMAD R13, R17.reuse, R14, R13 ;  /* 0x0000000e110d7224 */ /* 0x040fe400078e020d */
[----:B0-----:R-:W-:Y:S02]  /*16a0*/  IMAD.MOV.U32 R0, RZ, RZ, R16 ;  /* 0x000000ffff007224 */ /* 0x001fe400078e0010 */
[----:B------:R-:W-:Y:S02]  /*16b0*/  @!P5 IMAD.IADD R8, R8, 0x1, -R17 ;  /* 0x000000010808d824 */ /* 0x000fe400078e0a11 */
[----:B------:R-:W-:Y:S01]  /*16c0*/  @!P0 IMAD.MOV R0, RZ, RZ, -R0 ;  /* 0x000000ffff008224 */ /* 0x000fe200078e0a00 */
[----:B------:R-:W-:Y:S01]  /*16d0*/  ISETP.GE.AND P0, PT, R12, RZ, PT ;  /* 0x000000ff0c00720c */ /* 0x000fe20003f06270 */
[C---:B------:R-:W-:Y:S01]  /*16e0*/  IMAD R9, R17.reuse, R4, R9 ;  /* 0x0000000411097224 */ /* 0x040fe200078e0209 */
[C---:B------:R-:W-:Y:S01]  /*16f0*/  ISETP.GT.U32.AND P5, PT, R17.reuse, R8, PT ;  /* 0x000000081100720c */ /* 0x040fe20003fa4070 */
[----:B------:R-:W-:Y:S01]  /*1700*/  IMAD.MOV R12, RZ, RZ, -R15 ;  /* 0x000000ffff0c7224 */ /* 0x000fe200078e0a0f */
[----:B------:R0:W-:Y:S01]  /*1710*/  STL [R1+0xbc], R0 ;  /* 0x0000bc0001007387 */ /* 0x0001e20000100800 */
[--C-:B------:R-:W-:Y:S01]  /*1720*/  @!P2 IMAD.IADD R10, R10, 0x1, -R17.reuse ;  /* 0x000000010a0aa824 */ /* 0x100fe200078e0a11 */
[----:B------:R-:W-:Y:S01]  /*1730*/  ISETP.GT.U32.AND P2, PT, R17, R13, PT ;  /* 0x0000000d1100720c */ /* 0x000fe20003f44070 */
[----:B------:R-:W-:Y:S01]  /*1740*/  @!P1 IMAD.IADD R11, R11, 0x1, -R17 ;  /* 0x000000010b0b9824 */ /* 0x000fe200078e0a11 */
[----:B------:R-:W-:Y:S01]  /*1750*/  ISETP.GT.U32.AND P1, PT, R17, R9, PT ;  /* 0x000000091100720c */ /* 0x000fe20003f24070 */
[----:B------:R-:W-:-:S02]  /*1760*/  VIADD R4, R27, 0x2b ;  /* 0x0000002b1b047836 */ /* 0x000fc40000000000 */
[C---:B------:R-:W-:Y:S02]  /*1770*/  IMAD R5, R17.reuse, R12, R5 ;  /* 0x0000000c11057224 */ /* 0x040fe400078e0205 */
[----:B------:R-:W-:Y:S01]  /*1780*/  IMAD.MOV.U32 R3, RZ, RZ, R10 ;  /* 0x000000ffff037224 */ /* 0x000fe200078e000a */
[----:B------:R-:W-:Y:S01]  /*1790*/  IABS R12, R4 ;  /* 0x00000004000c7213 */ /* 0x000fe20000000000 */
[----:B0-----:R-:W-:Y:S02]  /*17a0*/  IMAD.MOV.U32 R0, RZ, RZ, R11 ;  /* 0x000000ffff007224 */ /* 0x001fe400078e000b */
[----:B------:R-:W-:Y:S01]  /*17b0*/  @!P3 IMAD.MOV R3, RZ, RZ, -R3 ;  /* 0x000000ffff03b224 */ /* 0x000fe200078e0a03 */
[----:B------:R-:W-:Y:S01]  /*17c0*/  ISETP.GE.AND P3, PT, R2, RZ, PT ;  /* 0x000000ff0200720c */ /* 0x000fe20003f66270 */
[----:B------:R-:W-:Y:S01]  /*17d0*/  @!P6 IMAD.MOV R0, RZ, RZ, -R0 ;  /* 0x000000ffff00e224 */ /* 0x000fe200078e0a00 */
[----:B------:R-:W-:Y:S01]  /*17e0*/  ISETP.GT.U32.AND P6, PT, R17, R5, PT ;  /* 0x000000051100720c */ /* 0x000fe20003fc4070 */
[----:B------:R-:W-:Y:S01]  /*17f0*/  IMAD.MOV.U32 R10, RZ, RZ, R12 ;  /* 0x000000ffff0a7224 */ /* 0x000fe200078e000c */
[----:B------:R-:W-:Y:S01]  /*1800*/  STL [R1+0xb8], R3 ;  /* 0x0000b80301007387 */ /* 0x000fe20000100800 */
[----:B------:R-:W-:-:S02]  /*1810*/  @!P2 IMAD.IADD R13, R13, 0x1, -R17 ;  /* 0x000000010d0da824 */ /* 0x000fc400078e0a11 */
[--C-:B------:R-:W-:Y:S01]  /*1820*/  @!P5 IMAD.IADD R8, R8, 0x1, -R17.reuse ;  /* 0x000000010808d824 */ /* 0x100fe200078e0a11 */
[----:B------:R-:W-:Y:S01]  /*1830*/  ISETP.GE.AND P5, PT, R6, RZ, PT ;  /* 0x000000ff0600720c */ /* 0x000fe20003fa6270 */
[----:B------:R-:W-:Y:S01]  /*1840*/  @!P1 IMAD.IADD R9, R9, 0x1, -R17 ;  /* 0x0000000109099824 */ /* 0x000fe200078e0a11 */
[----:B------:R-:W-:Y:S01]  /*1850*/  ISETP.GT.U32.AND P2, PT, R17, R13, PT ;  /* 0x0000000d1100720c */ /* 0x000fe20003f44070 */
[----:B------:R-:W-:Y:S01]  /*1860*/  IMAD.HI.U32 R2, R7, R10, RZ ;  /* 0x0000000a07027227 */ /* 0x000fe200078e00ff */
[----:B------:R0:W-:Y:S02]  /*1870*/  STL [R1+0xb4], R0 ;  /* 0x0000b40001007387 */ /* 0x0001e40000100800 */
[----:B------:R-:W-:Y:S01]  /*1880*/  ISETP.GT.U32.AND P1, PT, R17, R9, PT ;  /* 0x000000091100720c */ /* 0x000fe20003f24070 */
[----:B------:R-:W-:Y:S02]  /*1890*/  VIADD R6, R27, 0x2a ;  /* 0x0000002a1b067836 */ /* 0x000fe40000000000 */
[----:B------:R-:W-:-:S02]  /*18a0*/  IMAD.MOV R2, RZ, RZ, -R2 ;  /* 0x000000ffff027224 */ /* 0x000fc400078e0a02 */
[----:B------:R-:W-:Y:S01]  /*18b0*/  @!P6 IMAD.IADD R5, R5, 0x1, -R17 ;  /* 0x000000010505e824 */ /* 0x000fe200078e0a11 */
[----:B------:R-:W-:Y:S01]  /*18c0*/  IABS R12, R6 ;  /* 0x00000006000c7213 */ /* 0x000fe20000000000 */
[C---:B------:R-:W-:Y:S02]  /*18d0*/  IMAD R10, R17.reuse, R2, R10 ;  /* 0x00000002110a7224 */ /* 0x040fe400078e020a */
[----:B0-----:R-:W-:Y:S01]  /*18e0*/  IMAD.MOV.U32 R0, RZ, RZ, R8 ;  /* 0x000000ffff007224 */ /* 0x001fe200078e0008 */
[----:B------:R-:W-:Y:S01]  /*18f0*/  ISETP.GT.U32.AND P6, PT, R17, R5, PT ;  /* 0x000000051100720c */ /* 0x000fe20003fc4070 */
[----:B------:R-:W-:Y:S02]  /*1900*/  VIADD R11, R27, 0x29 ;  /* 0x000000291b0b7836 */ /* 0x000fe40000000000 */
[----:B------:R-:W-:-:S03]  /*1910*/  IMAD.HI.U32 R14, R7, R12, RZ ;  /* 0x0000000c070e7227 */ /* 0x000fc600078e00ff */
[----:B------:R-:W-:Y:S01]  /*1920*/  IABS R2, R11 ;  /* 0x0000000b00027213 */ /* 0x000fe20000000000 */
[----:B------:R-:W-:Y:S01]  /*1930*/  @!P4 IMAD.MOV R0, RZ, RZ, -R0 ;  /* 0x000000ffff00c224 */ /* 0x000fe200078e0a00 */
[----:B------:R-:W-:Y:S01]  /*1940*/  ISETP.GT.U32.AND P4, PT, R17, R10, PT ;  /* 0x0000000a1100720c */ /* 0x000fe20003f84070 */
[--C-:B------:R-:W-:Y:S01]  /*1950*/  @!P2 IMAD.IADD R13, R13, 0x1, -R17.reuse ;  /* 0x000000010d0da824 */ /* 0x100fe200078e0a11 */
[----:B------:R-:W-:Y:S01]  /*1960*/  ISETP.GE.AND P2, PT, R4, RZ, PT ;  /* 0x000000ff0400720c */ /* 0x000fe20003f46270 */
[----:B------:R-:W-:Y:S01]  /*1970*/  IMAD.MOV R14, RZ, RZ, -R14 ;  /* 0x000000ffff0e7224 */ /* 0x000fe200078e0a0e */
[----:B------:R0:W-:Y:S01]  /*1980*/  STL [R1+0xb0], R0 ;  /* 0x0000b00001007387 */ /* 0x0001e20000100800 */
[----:B------:R-:W-:Y:S01]  /*1990*/  @!P1 IMAD.IADD R9, R9, 0x1, -R17 ;  /* 0x0000000109099824 */ /* 0x000fe200078e0a11 */
[----:B------:R-:W-:Y:S01]  /*19a0*/  ISETP.GE.AND P1, PT, R6, RZ, PT ;  /* 0x000000ff0600720c */ /* 0x000fe20003f26270 */
[----:B------:R-:W-:Y:S02]  /*19b0*/  IMAD R6, R17, R14, R12 ;  /* 0x0000000e11067224 */ /* 0x000fe400078e020c */
[----:B------:R-:W-:-:S04]  /*19c0*/  IMAD.HI.U32 R8, R7, R2, RZ ;  /* 0x0000000207087227 */ /* 0x000fc800078e00ff */
[----:B------:R-:W-:Y:S01]  /*19d0*/  @!P6 IMAD.IADD R5, R5, 0x1, -R17 ;  /* 0x000000010505e824 */ /* 0x000fe200078e0a11 */
[----:B------:R-:W-:Y:S01]  /*19e0*/  ISETP.GT.U32.AND P6, PT, R17, R6, PT ;  /* 0x000000061100720c */ /* 0x000fe20003fc4070 */
[----:B0-----:R-:W-:Y:S02]  /*19f0*/  IMAD.MOV.U32 R0, RZ, RZ, R13 ;  /* 0x000000ffff007224 */ /* 0x001fe400078e000d */
[----:B------:R-:W-:Y:S02]  /*1a00*/  IMAD.MOV R8, RZ, RZ, -R8 ;  /* 0x000000ffff087224 */ /* 0x000fe400078e0a08 */
[----:B------:R-:W-:Y:S01]  /*1a10*/  @!P0 IMAD.MOV R0, RZ, RZ, -R0 ;  /* 0x000000ffff008224 */ /* 0x000fe200078e0a00 */
[----:B------:R-:W-:Y:S01]  /*1a20*/  ISETP.GE.AND P0, PT, R11, RZ, PT ;  /* 0x000000ff0b00720c */ /* 0x000fe20003f06270 */
[--C-:B------:R-:W-:Y:S02]  /*1a30*/  @!P4 IMAD.IADD R10, R10, 0x1, -R17.reuse ;  /* 0x000000010a0ac824 */ /* 0x100fe400078e0a11 */
[----:B------:R-:W-:Y:S01]  /*1a40*/  IMAD R2, R17, R8, R2 ;  /* 0x0000000811027224 */ /* 0x000fe200078e0202 */
[----:B------:R0:W-:Y:S01]  /*1a50*/  STL [R1+0xac], R0 ;  /* 0x0000ac0001007387 */ /* 0x0001e20000100800 */
[----:B------:R-:W-:Y:S01]  /*1a60*/  VIADD R4, R27, 0x28 ;  /* 0x000000281b047836 */ /* 0x000fe20000000000 */
[----:B------:R-:W-:Y:S01]  /*1a70*/  ISETP.GT.U32.AND P4, PT, R17, R10, PT ;  /* 0x0000000a1100720c */ /* 0x000fe20003f84070 */
[----:B------:R-:W-:-:S02]  /*1a80*/  @!P6 IMAD.IADD R6, R6, 0x1, -R17 ;  /* 0x000000010606e824 */ /* 0x000fc400078e0a11 */
[----:B------:R-:W-:Y:S01]  /*1a90*/  IMAD.MOV.U32 R3, RZ, RZ, R9 ;  /* 0x000000ffff037224 */ /* 0x000fe200078e0009 */
[----:B------:R-:W-:Y:S01]  /*1aa0*/  IABS R12, R4 ;  /* 0x00000004000c7213 */ /* 0x000fe20000000000 */
[----:B------:R-:W-:Y:S01]  /*1ab0*/  VIADD R9, R27, 0x27 ;  /* 0x000000271b097836 */ /* 0x000fe20000000000 */
[----:B------:R-:W-:Y:S01]  /*1ac0*/  ISETP.GT.U32.AND P6, PT, R17, R6, PT ;  /* 0x000000061100720c */ /* 0x000fe20003fc4070 */
[----:B------:R-:W-:Y:S01]  /*1ad0*/  @!P3 IMAD.MOV R3, RZ, RZ, -R3 ;  /* 0x000000ffff03b224 */ /* 0x000fe200078e0a03 */
[----:B------:R-:W-:Y:S01]  /*1ae0*/  ISETP.GE.AND P3, PT, R4, RZ, PT ;  /* 0x000000ff0400720c */ /* 0x000fe20003f66270 */
[----:B0-----:R-:W-:Y:S02]  /*1af0*/  IMAD.MOV.U32 R0, RZ, RZ, R5 ;  /* 0x000000ffff007224 */ /* 0x001fe400078e0005 */
[----:B------:R-:W-:Y:S01]  /*1b00*/  IMAD.HI.U32 R5, R7, R12, RZ ;  /* 0x0000000c07057227 */ /* 0x000fe200078e00ff */
[----:B------:R-:W-:Y:S03]  /*1b10*/  STL [R1+0xa8], R3 ;  /* 0x0000a80301007387 */ /* 0x000fe60000100800 */
[----:B------:R-:W-:Y:S01]  /*1b20*/  @!P5 IMAD.MOV R0, RZ, RZ, -R0 ;  /* 0x000000ffff00d224 */ /* 0x000fe200078e0a00 */
[----:B------:R-:W-:Y:S01]  /*1b30*/  ISETP.GT.U32.AND P5, PT, R17, R2, PT ;  /* 0x000000021100720c */ /* 0x000fe20003fa4070 */
[----:B------:R-:W-:Y:S01]  /*1b40*/  @!P4 IMAD.IADD R10, R10, 0x1, -R17 ;  /* 0x000000010a0ac824 */ /* 0x000fe200078e0a11 */
[----:B------:R-:W-:Y:S01]  /*1b50*/  ISETP.GE.AND P4, PT, R9, RZ, PT ;  /* 0x000000ff0900720c */ /* 0x000fe20003f86270 */
[----:B------:R-:W-:Y:S01]  /*1b60*/  IMAD.MOV R5, RZ, RZ, -R5 ;  /* 0x000000ffff057224 */ /* 0x000fe200078e0a05 */
[----:B------:R0:W-:Y:S01]  /*1b70*/  STL [R1+0xa4], R0 ;  /* 0x0000a40001007387 */ /* 0x0001e20000100800 */
[----:B------:R-:W-:Y:S01]  /*1b80*/  IABS R9, R9 ;  /* 0x0000000900097213 */ /* 0x000fe20000000000 */
[----:B------:R-:W-:-:S02]  /*1b90*/  VIADD R11, R27, 0x26 ;  /* 0x000000261b0b7836 */ /* 0x000fc40000000000 */
[----:B------:R-:W-:Y:S02]  /*1ba0*/  IMAD R12, R17, R5, R12 ;  /* 0x00000005110c7224 */ /* 0x000fe400078e020c */
[--C-:B------:R-:W-:Y:S01]  /*1bb0*/  @!P6 IMAD.IADD R6, R6, 0x1, -R17.reuse ;  /* 0x000000010606e824 */ /* 0x100fe200078e0a11 */
[----:B------:R-:W-:Y:S01]  /*1bc0*/  IABS R8, R11 ;  /* 0x0000000b00087213 */ /* 0x000fe20000000000 */
[----:B------:R-:W-:Y:S01]  /*1bd0*/  VIADD R4, R27, 0x25 ;  /* 0x000000251b047836 */ /* 0x000fe20000000000 */
[----:B------:R-:W-:Y:S01]  /*1be0*/  ISETP.GE.AND P6, PT, R11, RZ, PT ;  /* 0x000000ff0b00720c */ /* 0x000fe20003fc6270 */
[----:B------:R-:W-:Y:S02]  /*1bf0*/  @!P5 IMAD.IADD R2, R2, 0x1, -R17 ;  /* 0x000000010202d824 */ /* 0x000fe400078e0a11 */
[----:B0-----:R-:W-:Y:S01]  /*1c00*/  IMAD.MOV.U32 R0, RZ, RZ, R10 ;  /* 0x000000ffff007224 */ /* 0x001fe200078e000a */
[----:B------:R-:W-:Y:S01]  /*1c10*/  IABS R5, R4 ;  /* 0x0000000400057213 */ /* 0x000fe20000000000 */
[----:B------:R-:W-:Y:S01]  /*1c20*/  IMAD.HI.U32 R10, R7, R9, RZ ;  /* 0x00000009070a7227 */ /* 0x000fe200078e00ff */
[----:B------:R-:W-:-:S03]  /*1c30*/  ISETP.GT.U32.AND P5, PT, R17, R2, PT ;  /* 0x000000021100720c */ /* 0x000fc60003fa4070 */
[----:B------:R-:W-:Y:S01]  /*1c40*/  @!P2 IMAD.MOV R0, RZ, RZ, -R0 ;  /* 0x000000ffff00a224 */ /* 0x000fe200078e0a00 */
[----:B------:R-:W-:Y:S01]  /*1c50*/  ISETP.GT.U32.AND P2, PT, R17, R12, PT ;  /* 0x0000000c1100720c */ /* 0x000fe20003f44070 */
[----:B------:R-:W-:Y:S02]  /*1c60*/  IMAD.MOV R10, RZ, RZ, -R10 ;  /* 0x000000ffff0a7224 */ /* 0x000fe400078e0a0a */
[----:B------:R-:W-:Y:S01]  /*1c70*/  VIADD R16, R27, 0x17 ;  /* 0x000000171b107836 */ /* 0x000fe20000000000 */
[----:B------:R0:W-:Y:S01]  /*1c80*/  STL [R1+0xa0], R0 ;  /* 0x0000a00001007387 */ /* 0x0001e20000100800 */
[----:B------:R-:W-:Y:S02]  /*1c90*/  IMAD R9, R17, R10, R9 ;  /* 0x0000000a11097224 */ /* 0x000fe400078e0209 */
[----:B------:R-:W-:Y:S02]  /*1ca0*/  VIADD R10, R27, 0x23 ;  /* 0x000000231b0a7836 */ /* 0x000fe40000000000 */
[----:B------:R-:W-:Y:S01]  /*1cb0*/  @!P5 IMAD.IADD R2, R2, 0x1, -R17 ;  /* 0x000000010202d824 */ /* 0x000fe200078e0a11 */
[----:B------:R-:W-:-:S03]  /*1cc0*/  ISETP.GT.U32.AND P5, PT, R17, R9, PT ;  /* 0x000000091100720c */ /* 0x000fc60003fa4070 */
[----:B------:R-:W-:Y:S02]  /*1cd0*/  @!P2 IMAD.IADD R12, R12, 0x1, -R17 ;  /* 0x000000010c0ca824 */ /* 0x000fe400078e0a11 */
[----:B0-----:R-:W-:Y:S02]  /*1ce0*/  IMAD.MOV.U32 R0, RZ, RZ, R6 ;  /* 0x000000ffff007224 */ /* 0x001fe400078e0006 */
[----:B------:R-:W-:Y:S01]  /*1cf0*/  IMAD.HI.U32 R6, R7, R8, RZ ;  /* 0x0000000807067227 */ /* 0x000fe200078e00ff */
[----:B------:R-:W-:-:S03]  /*1d00*/  ISETP.GT.U32.AND P2, PT, R17, R12, PT ;  /* 0x0000000c1100720c */ /* 0x000fc60003f44070 */
[----:B------:R-:W-:Y:S01]  /*1d10*/  @!P1 IMAD.MOV R0, RZ, RZ, -R0 ;  /* 0x000000ffff009224 */ /* 0x000fe200078e0a00 */
[----:B------:R-:W-:Y:S01]  /*1d20*/  ISETP.GE.AND P1, PT, R4, RZ, PT ;  /* 0x000000ff0400720c */ /* 0x000fe20003f26270 */
[----:B------:R-:W-:Y:S02]  /*1d30*/  IMAD.MOV R6, RZ, RZ, -R6 ;  /* 0x000000ffff067224 */ /* 0x000fe400078e0a06 */
[----:B------:R-:W-:Y:S01]  /*1d40*/  @!P5 IMAD.IADD R9, R9, 0x1, -R17 ;  /* 0x000000010909d824 */ /* 0x000fe200078e0a11 */
[----:B------:R0:W-:Y:S01]  /*1d50*/  STL [R1+0x9c], R0 ;  /* 0x00009c0001007387 */ /* 0x0001e20000100800 */
[----:B------:R-:W-:Y:S02]  /*1d60*/  IMAD R8, R17, R6, R8 ;  /* 0x0000000611087224 */ /* 0x000fe400078e0208 */
[----:B------:R-:W-:Y:S01]  /*1d70*/  IMAD.HI.U32 R4, R7, R5, RZ ;  /* 0x0000000507047227 */ /* 0x000fe200078e00ff */
[----:B------:R-:W-:-:S03]  /*1d80*/  ISETP.GT.U32.AND P5, PT, R17, R9, PT ;  /* 0x000000091100720c */ /* 0x000fc60003fa4070 */
[----:B------:R-:W-:Y:S02]  /*1d90*/  IMAD.MOV R4, RZ, RZ, -R4 ;  /* 0x000000ffff047224 */ /* 0x000fe400078e0a04 */
[----:B------:R-:W-:Y:S02]  /*1da0*/  @!P2 IMAD.IADD R12, R12, 0x1, -R17 ;  /* 0x000000010c0ca824 */ /* 0x000fe400078e0a11 */
[----:B0-----:R-:W-:Y:S02]  /*1db0*/  IMAD.MOV.U32 R0, RZ, RZ, R2 ;  /* 0x000000ffff007224 */ /* 0x001fe400078e0002 */
[----:B------:R-:W-:Y:S02]  /*1dc0*/  VIADD R2, R27, 0x24 ;  /* 0x000000241b027836 */ /* 0x000fe40000000000 */
[----:B------:R-:W-:Y:S01]  /*1dd0*/  @!P0 IMAD.MOV R0, RZ, RZ, -R0 ;  /* 0x000000ffff008224 */ /* 0x000fe200078e0a00 */
[C---:B------:R-:W-:Y:S01]  /*1de0*/  ISETP.GT.U32.AND P0, PT, R17.reuse, R8, PT ;  /* 0x000000081100720c */ /* 0x040fe20003f04070 */
[----:B------:R-:W-:Y:S01]  /*1df0*/  IMAD R5, R17, R4, R5 ;  /* 0x0000000411057224 */ /* 0x000fe200078e0205 */
[----:B------:R-:W-:Y:S01]  /*1e00*/  IABS R11, R2 ;  /* 0x00000002000b7213 */ /* 0x000fe20000000000 */
[----:B------:R-:W-:Y:S01]  /*1e10*/  VIADD R6, R27, 0x22 ;  /* 0x000000221b067836 */ /* 0x000fe20000000000 */
[----:B------:R0:W-:Y:S01]  /*1e20*/  STL [R1+0x98], R0 ;  /* 0x0000980001007387 */ /* 0x0001e20000100800 */
[----:B------:R-:W-:Y:S01]  /*1e30*/  IABS R4, R10 ;  /* 0x0000000a00047213 */ /* 0x000fe20000000000 */
[----:B------:R-:W-:Y:S01]  /*1e40*/  @!P5 IMAD.IADD R9, R9, 0x1, -R17 ;  /* 0x000000010909d824 */ /* 0x000fe200078e0a11 */
[----:B------:R-:W-:-:S02]  /*1e50*/  ISETP.GE.AND P5, PT, R10, RZ, PT ;  /* 0x000000ff0a00720c */ /* 0x000fc40003fa6270 */
[----:B------:R-:W-:Y:S01]  /*1e60*/  ISETP.GT.U32.AND P2, PT, R17, R5, PT ;  /* 0x000000051100720c */ /* 0x000fe20003f44070 */
[----:B------:R-:W-:Y:S01]  /*1e70*/  IMAD.HI.U32 R13, R7, R4, RZ ;  /* 0x00000004070d7227 */ /* 0x000fe200078e00ff */
[----:B------:R-:W-:-:S03]  /*1e80*/  IABS R14, R6 ;  /* 0x00000006000e7213 */ /* 0x000fc60000000000 */
[----:B------:R-:W-:Y:S02]  /*1e90*/  @!P0 IMAD.IADD R8, R8, 0x1, -R17 ;  /* 0x0000000108088824 */ /* 0x000fe400078e0a11 */
[----:B0-----:R-:W-:Y:S02]  /*1ea0*/  IMAD.MOV.U32 R0, RZ, RZ, R12 ;  /* 0x000000ffff007224 */ /* 0x001fe400078e000c */
[----:B------:R-:W-:Y:S01]  /*1eb0*/  IMAD.HI.U32 R12, R7, R11, RZ ;  /* 0x0000000b070c7227 */ /* 0x000fe200078e00ff */
[----:B------:R-:W-:-:S03]  /*1ec0*/  ISETP.GT.U32.AND P0, PT, R17, R8, PT ;  /* 0x000000081100720c */ /* 0x000fc60003f04070 */
[----:B------:R-:W-:Y:S02]  /*1ed0*/  IMAD.MOV R12, RZ, RZ, -R12 ;  /* 0x000000ffff0c7224 */ /* 0x000fe400078e0a0c */
[----:B------:R-:W-:Y:S02]  /*1ee0*/  IMAD.MOV R13, RZ, RZ, -R13 ;  /* 0x000000ffff0d7224 */ /* 0x000fe400078e0a0d */
[C---:B------:R-:W-:Y:S02]  /*1ef0*/  IMAD R10, R17.reuse, R12, R11 ;  /* 0x0000000c110a7224 */ /* 0x040fe400078e020b */
[----:B------:R-:W-:Y:S01]  /*1f00*/  @!P3 IMAD.MOV R0, RZ, RZ, -R0 ;  /* 0x000000ffff00b224 */ /* 0x000fe200078e0a00 */
[----:B------:R-:W-:Y:S01]  /*1f10*/  ISETP.GE.AND P3, PT, R2, RZ, PT ;  /* 0x000000ff0200720c */ /* 0x000fe20003f66270 */
[C---:B------:R-:W-:Y:S02]  /*1f20*/  IMAD R4, R17.reuse, R13, R4 ;  /* 0x0000000d11047224 */ /* 0x040fe400078e0204 */
[----:B------:R-:W-:Y:S01]  /*1f30*/  @!P0 IMAD.IADD R8, R8, 0x1, -R17 ;  /* 0x0000000108088824 */ /* 0x000fe200078e0a11 */
[----:B------:R-:W-:Y:S01]  /*1f40*/  ISETP.GT.U32.AND P0, PT, R17, R10, PT ;  /* 0x0000000a1100720c */ /* 0x000fe20003f04070 */
[----:B------:R-:W-:Y:S01]  /*1f50*/  IMAD.MOV.U32 R3, RZ, RZ, R9 ;  /* 0x000000ffff037224 */ /* 0x000fe200078e0009 */
[----:B------:R0:W-:Y:S01]  /*1f60*/  STL [R1+0x94], R0 ;  /* 0x0000940001007387 */ /* 0x0001e20000100800 */
[----:B------:R-:W-:-:S02]  /*1f70*/  IMAD.MOV.U32 R2, RZ, RZ, R14 ;  /* 0x000000ffff027224 */ /* 0x000fc400078e000e */
[----:B------:R-:W-:Y:S01]  /*1f80*/  @!P4 IMAD.MOV R3, RZ, RZ, -R3 ;  /* 0x000000ffff03c224 */ /* 0x000fe200078e0a03 */
[----:B------:R-:W-:Y:S01]  /*1f90*/  ISETP.GT.U32.AND P4, PT, R17, R4, PT ;  /* 0x000000041100720c */ /* 0x000fe20003f84070 */
[----:B------:R-:W-:-:S03]  /*1fa0*/  IMAD.HI.U32 R11, R7, R2, RZ ;  /* 0x00000002070b7227 */ /* 0x000fc600078e00ff */
[----:B------:R-:W-:Y:S01]  /*1fb0*/  STL [R1+0x8c], R3 ;  /* 0x00008c0301007387 */ /* 0x000fe20000100800 */
[----:B------:R-:W-:Y:S02]  /*1fc0*/  @!P2 IMAD.IADD R5, R5, 0x1, -R17 ;  /* 0x000000010505a824 */ /* 0x000fe400078e0a11 */
[----:B------:R-:W-:Y:S02]  /*1fd0*/  IMAD.MOV R11, RZ, RZ, -R11 ;  /* 0x000000ffff0b7224 */ /* 0x000fe400078e0a0b */
[----:B------:R-:W-:Y:S01]  /*1fe0*/  VIADD R9, R27, 0x21 ;  /* 0x000000211b097836 */ /* 0x000fe20000000000 */
[C---:B------:R-:W-:Y:S01]  /*1ff0*/  ISETP.GT.U32.AND P2, PT, R17.reuse, R5, PT ;  /* 0x000000051100720c */ /* 0x040fe20003f44070 */
[----:B0-----:R-:W-:Y:S02]  /*2000*/  IMAD.MOV.U32 R0, RZ, RZ, R8 ;  /* 0x000000ffff007224 */ /* 0x001fe400078e0008 */
[----:B------:R-:W-:Y:S01]  /*2010*/  IMAD R2, R17, R11, R2 ;  /* 0x0000000b11027224 */ /* 0x000fe200078e0202 */
[----:B------:R-:W-:Y:S01]  /*2020*/  IABS R11, R9 ;  /* 0x00000009000b7213 */ /* 0x000fe20000000000 */
[--C-:B------:R-:W-:Y:S01]  /*2030*/  @!P0 IMAD.IADD R10, R10, 0x1, -R17.reuse ;  /* 0x000000010a0a8824 */ /* 0x100fe200078e0a11 */
[----:B------:R-:W-:Y:S01]  /*2040*/  ISETP.GE.AND P0, PT, R9, RZ, PT ;  /* 0x000000ff0900720c */ /* 0x000fe20003f06270 */
[----:B------:R-:W-:Y:S01]  /*2050*/  @!P6 IMAD.MOV R0, RZ, RZ, -R0 ;  /* 0x000000ffff00e224 */ /* 0x000fe200078e0a00 */
[----:B------:R-:W-:Y:S01]  /*2060*/  ISETP.GE.AND P6, PT, R6, RZ, PT ;  /* 0x000000ff0600720c */ /* 0x000fe20003fc6270 */
[----:B------:R-:W-:Y:S01]  /*2070*/  @!P4 IMAD.IADD R4, R4, 0x1, -R17 ;  /* 0x000000010404c824 */ /* 0x000fe200078e0a11 */
[----:B------:R-:W-:Y:S01]  /*2080*/  ISETP.GT.U32.AND P4, PT, R17, R10, PT ;  /* 0x0000000a1100720c */ /* 0x000fe20003f84070 */
[----:B------:R-:W-:Y:S01]  /*2090*/  IMAD.HI.U32 R6, R7, R11, RZ ;  /* 0x0000000b07067227 */ /* 0x000fe200078e00ff */
[----:B------:R0:W-:Y:S03]  /*20a0*/  STL [R1+0x88], R0 ;  /* 0x0000880001007387 */ /* 0x0001e60000100800 */
[----:B------:R-:W-:-:S02]  /*20b0*/  IMAD.MOV R6, RZ, RZ, -R6 ;  /* 0x000000ffff067224 */ /* 0x000fc400078e0a06 */
[----:B------:R-:W-:Y:S01]  /*20c0*/  @!P2 IMAD.IADD R5, R5, 0x1, -R17 ;  /* 0x000000010505a824 */ /* 0x000fe200078e0a11 */
[C---:B------:R-:W-:Y:S01]  /*20d0*/  ISETP.GT.U32.AND P2, PT, R17.reuse, R2, PT ;  /* 0x000000021100720c */ /* 0x040fe20003f44070 */
[----:B------:R-:W-:Y:S02]  /*20e0*/  IMAD R11, R17, R6, R11 ;  /* 0x00000006110b7224 */ /* 0x000fe400078e020b */
[----:B------:R-:W-:Y:S02]  /*20f0*/  VIADD R9, R27, 0x1f ;  /* 0x0000001f1b097836 */ /* 0x000fe40000000000 */
[----:B------:R-:W-:Y:S01]  /*2100*/  @!P4 IMAD.IADD R10, R10, 0x1, -R17 ;  /* 0x000000010a0ac824 */ /* 0x000fe200078e0a11 */
[----:B------:R-:W-:Y:S01]  /*2110*/  ISETP.GT.U32.AND P4, PT, R17, R11, PT ;  /* 0x0000000b1100720c */ /* 0x000fe20003f84070 */
[----:B0-----:R-:W-:Y:S01]  /*2120*/  IMAD.MOV.U32 R0, RZ, RZ, R5 ;  /* 0x000000ffff007224 */ /* 0x001fe200078e0005 */
[----:B------:R-:W-:Y:S01]  /*2130*/  IABS R22, R9 ;  /* 0x0000000900167213 */ /* 0x000fe20000000000 */
[----:B------:R-:W-:-:S02]  /*2140*/  VIADD R5, R27, 0x20 ;  /* 0x000000201b057836 */ /* 0x000fc40000000000 */
[----:B------:R-:W-:Y:S01]  /*2150*/  @!P1 IMAD.MOV R0, RZ, RZ, -R0 ;  /* 0x000000ffff009224 */ /* 0x000fe200078e0a00 */
[----:B------:R-:W-:Y:S01]  /*2160*/  ISETP.GT.U32.AND P1, PT, R17, R4, PT ;  /* 0x000000041100720c */ /* 0x000fe20003f24070 */
[--C-:B------:R-:W-:Y:S01]  /*2170*/  @!P2 IMAD.IADD R2, R2, 0x1, -R17.reuse ;  /* 0x000000010202a824 */ /* 0x100fe200078e0a11 */
[----:B------:R-:W-:Y:S01]  /*2180*/  IABS R14, R5 ;  /* 0x00000005000e7213 */ /* 0x000fe20000000000 */
[----:B------:R-:W-:Y:S01]  /*2190*/  IMAD.HI.U32 R6, R7, R22, RZ ;  /* 0x0000001607067227 */ /* 0x000fe200078e00ff */
[----:B------:R0:W-:Y:S02]  /*21a0*/  STL [R1+0x80], R0 ;  /* 0x0000800001007387 */ /* 0x0001e40000100800 */
[----:B------:R-:W-:Y:S01]  /*21b0*/  ISETP.GT.U32.AND P2, PT, R17, R2, PT ;  /* 0x000000021100720c */ /* 0x000fe20003f44070 */
[----:B------:R-:W-:Y:S02]  /*21c0*/  @!P4 IMAD.IADD R11, R11, 0x1, -R17 ;  /* 0x000000010b0bc824 */ /* 0x000fe400078e0a11 */
[----:B------:R-:W-:-:S02]  /*21d0*/  IMAD.MOV R6, RZ, RZ, -R6 ;  /* 0x000000ffff067224 */ /* 0x000fc400078e0a06 */
[----:B------:R-:W-:Y:S01]  /*21e0*/  IMAD.HI.U32 R12, R7, R14, RZ ;  /* 0x0000000e070c7227 */ /* 0x000fe200078e00ff */
[----:B------:R-:W-:-:S03]  /*21f0*/  ISETP.GT.U32.AND P4, PT, R17, R11, PT ;  /* 0x0000000b1100720c */ /* 0x000fc60003f84070 */
[----:B------:R-:W-:Y:S02]  /*2200*/  IMAD R22, R17, R6, R22 ;  /* 0x0000000611167224 */ /* 0x000fe400078e0216 */
[--C-:B------:R-:W-:Y:S01]  /*2210*/  @!P1 IMAD.IADD R4, R4, 0x1, -R17.reuse ;  /* 0x0000000104049824 */ /* 0x100fe200078e0a11 */
[----:B------:R-:W-:Y:S01]  /*2220*/  ISETP.GE.AND P1, PT, R5, RZ, PT ;  /* 0x000000ff0500720c */ /* 0x000fe20003f26270 */
[----:B------:R-:W-:Y:S01]  /*2230*/  @!P2 IMAD.IADD R2, R2, 0x1, -R17 ;  /* 0x000000010202a824 */ /* 0x000fe200078e0a11 */
[----:B------:R-:W-:Y:S01]  /*2240*/  ISETP.GE.AND P2, PT, R9, RZ, PT ;  /* 0x000000ff0900720c */ /* 0x000fe20003f46270 */
[----:B------:R-:W-:Y:S02]  /*2250*/  IMAD.MOV R9, RZ, RZ, -R12 ;  /* 0x000000ffff097224 */ /* 0x000fe400078e0a0c */
[----:B0-----:R-:W-:Y:S02]  /*2260*/  IMAD.MOV.U32 R0, RZ, RZ, R10 ;  /* 0x000000ffff007224 */ /* 0x001fe400078e000a */
[----:B------:R-:W-:-:S02]  /*2270*/  VIADD R8, R27, 0x1e ;  /* 0x0000001e1b087836 */ /* 0x000fc40000000000 */
[----:B------:R-:W-:Y:S01]  /*2280*/  @!P4 IMAD.IADD R11, R11, 0x1, -R17 ;  /* 0x000000010b0bc824 */ /* 0x000fe200078e0a11 */
[C---:B------:R-:W-:Y:S01]  /*2290*/  ISETP.GT.U32.AND P4, PT, R17.reuse, R22, PT ;  /* 0x000000161100720c */ /* 0x040fe20003f84070 */
[C---:B------:R-:W-:Y:S01]  /*22a0*/  IMAD R14, R17.reuse, R9, R14 ;  /* 0x00000009110e7224 */ /* 0x040fe200078e020e */
[----:B------:R-:W-:Y:S01]  /*22b0*/  IABS R20, R8 ;  /* 0x0000000800147213 */ /* 0x000fe20000000000 */
[----:B------:R-:W-:Y:S02]  /*22c0*/  IMAD.MOV.U32 R3, RZ, RZ, R4 ;  /* 0x000000ffff037224 */ /* 0x000fe400078e0004 */
[----:B------:R-:W-:Y:S01]  /*22d0*/  @!P3 IMAD.MOV R0, RZ, RZ, -R0 ;  /* 0x000000ffff00b224 */ /* 0x000fe200078e0a00 */
[----:B------:R-:W-:Y:S01]  /*22e0*/  ISETP.GE.AND P3, PT, R8, RZ, PT ;  /* 0x000000ff0800720c */ /* 0x000fe20003f66270 */
[----:B------:R-:W-:Y:S01]  /*22f0*/  @!P5 IMAD.MOV R3, RZ, RZ, -R3 ;  /* 0x000000ffff03d224 */ /* 0x000fe200078e0a03 */
[----:B------:R-:W-:Y:S01]  /*2300*/  ISETP.GT.U32.AND P5, PT, R17, R14, PT ;  /* 0x0000000e1100720c */ /* 0x000fe20003fa4070 */
[----:B------:R-:W-:Y:S01]  /*2310*/  IMAD.HI.U32 R5, R7, R20, RZ ;  /* 0x0000001407057227 */ /* 0x000fe200078e00ff */
[----:B------:R0:W-:Y:S03]  /*2320*/  STL [R1+0x7c], R0 ;  /* 0x00007c0001007387 */ /* 0x0001e60000100800 */
[----:B------:R-:W-:Y:S01]  /*2330*/  IMAD.MOV R5, RZ, RZ, -R5 ;  /* 0x000000ffff057224 */ /* 0x000fe200078e0a05 */
[----:B------:R-:W-:Y:S01]  /*2340*/  STL [R1+0x78], R3 ;  /* 0x0000780301007387 */ /* 0x000fe20000100800 */
[----:B------:R-:W-:-:S02]  /*2350*/  VIADD R9, R27, 0x1c ;  /* 0x0000001c1b097836 */ /* 0x000fc40000000000 */
[--C-:B------:R-:W-:Y:S02]  /*2360*/  @!P4 IMAD.IADD R22, R22, 0x1, -R17.reuse ;  /* 0x000000011616c824 */ /* 0x100fe400078e0a11 */
[C---:B------:R-:W-:Y:S01]  /*2370*/  IMAD R20, R17.reuse, R5, R20 ;  /* 0x0000000511147224 */ /* 0x040fe200078e0214 */
[----:B------:R-:W-:Y:S01]  /*2380*/  IABS R18, R9 ;  /* 0x0000000900127213 */ /* 0x000fe20000000000 */
[----:B0-----:R-:W-:Y:S01]  /*2390*/  IMAD.MOV.U32 R0, RZ, RZ, R2 ;  /* 0x000000ffff007224 */ /* 0x001fe200078e0002 */
[----:B------:R-:W-:Y:S01]  /*23a0*/  ISETP.GT.U32.AND P4, PT, R17, R22, PT ;  /* 0x000000161100720c */ /* 0x000fe20003f84070 */
[----:B------:R-:W-:Y:S02]  /*23b0*/  @!P5 IMAD.IADD R14, R14, 0x1, -R17 ;  /* 0x000000010e0ed824 */ /* 0x000fe400078e0a11 */
[----:B------:R-:W-:Y:S01]  /*23c0*/  @!P6 IMAD.MOV R0, RZ, RZ, -R0 ;  /* 0x000000ffff00e224 */ /* 0x000fe200078e0a00 */
[----:B------:R-:W-:Y:S01]  /*23d0*/  ISETP.GE.AND P6, PT, R19, RZ, PT ;  /* 0x000000ff1300720c */ /* 0x000fe20003fc6270 */
[----:B------:R-:W-:Y:S01]  /*23e0*/  IMAD.HI.U32 R5, R7, R18, RZ ;  /* 0x0000001207057227 */ /* 0x000fe200078e00ff */
[----:B------:R-:W-:-:S02]  /*23f0*/  IABS R19, R19 ;  /* 0x0000001300137213 */ /* 0x000fc40000000000 */
[----:B------:R0:W-:Y:S01]  /*2400*/  STL [R1+0x74], R0 ;  /* 0x0000740001007387 */ /* 0x0001e20000100800 */
[----:B------:R-:W-:Y:S01]  /*2410*/  ISETP.GT.U32.AND P5, PT, R17, R14, PT ;  /* 0x0000000e1100720c */ /* 0x000fe20003fa4070 */
[----:B------:R-:W-:Y:S02]  /*2420*/  IMAD.MOV R5, RZ, RZ, -R5 ;  /* 0x000000ffff057224 */ /* 0x000fe400078e0a05 */
[----:B------:R-:W-:-:S04]  /*2430*/  IMAD.HI.U32 R10, R7, R19, RZ ;  /* 0x00000013070a7227 */ /* 0x000fc800078e00ff */
[----:B------:R-:W-:Y:S02]  /*2440*/  IMAD.MOV R10, RZ, RZ, -R10 ;  /* 0x000000ffff0a7224 */ /* 0x000fe400078e0a0a */
[----:B0-----:R-:W-:Y:S02]  /*2450*/  IMAD.MOV.U32 R0, RZ, RZ, R11 ;  /* 0x000000ffff007224 */ /* 0x001fe400078e000b */
[C---:B------:R-:W-:Y:S02]  /*2460*/  IMAD R19, R17.reuse, R10, R19 ;  /* 0x0000000a11137224 */ /* 0x040fe400078e0213 */
[----:B------:R-:W-:Y:S01]  /*2470*/  @!P0 IMAD.MOV R0, RZ, RZ, -R0 ;  /* 0x000000ffff008224 */ /* 0x000fe200078e0a00 */
[C---:B------:R-:W-:Y:S01]  /*2480*/  ISETP.GT.U32.AND P0, PT, R17.reuse, R20, PT ;  /* 0x000000141100720c */ /* 0x040fe20003f04070 */
[C---:B------:R-:W-:Y:S02]  /*2490*/  IMAD R18, R17.reuse, R5, R18 ;  /* 0x0000000511127224 */ /* 0x040fe400078e0212 */
[--C-:B------:R-:W-:Y:S01]  /*24a0*/  @!P4 IMAD.IADD R22, R22, 0x1, -R17.reuse ;  /* 0x000000011616c824 */ /* 0x100fe200078e0a11 */
[----:B------:R-:W-:Y:S01]  /*24b0*/  ISETP.GT.U32.AND P4, PT, R17, R19, PT ;  /* 0x000000131100720c */ /* 0x000fe20003f84070 */
[----:B------:R-:W-:Y:S01]  /*24c0*/  VIADD R6, R27, 0x1b ;  /* 0x0000001b1b067836 */ /* 0x000fe20000000000 */
[----:B------:R0:W-:Y:S01]  /*24d0*/  STL [R1+0x70], R0 ;  /* 0x0000700001007387 */ /* 0x0001e20000100800 */
[----:B------:R-:W-:Y:S01]  /*24e0*/  @!P5 IMAD.IADD R14, R14, 0x1, -R17 ;  /* 0x000000010e0ed824 */ /* 0x000fe200078e0a11 */
[----:B------:R-:W-:Y:S01]  /*24f0*/  ISETP.GE.AND P5, PT, R9, RZ, PT ;  /* 0x000000ff0900720c */ /* 0x000fe20003fa6270 */
[C---:B------:R-:W-:Y:S01]  /*2500*/  VIADD R5, R27.reuse, 0x19 ;  /* 0x000000191b057836 */ /* 0x040fe20000000000 */
[----:B------:R-:W-:Y:S01]  /*2510*/  IABS R15, R6 ;  /* 0x00000006000f7213 */ /* 0x000fe20000000000 */
[----:B------:R-:W-:-:S02]  /*2520*/  VIADD R8, R27, 0x1a ;  /* 0x0000001a1b087836 */ /* 0x000fc40000000000 */
[--C-:B------:R-:W-:Y:S01]  /*2530*/  @!P0 IMAD.IADD R20, R20, 0x1, -R17.reuse ;  /* 0x0000000114148824 */ /* 0x100fe200078e0a11 */
[----:B------:R-:W-:Y:S01]  /*2540*/  ISETP.GT.U32.AND P0, PT, R17, R18, PT ;  /* 0x000000121100720c */ /* 0x000fe20003f04070 */
[----:B------:R-:W-:Y:S01]  /*2550*/  IMAD.HI.U32 R4, R7, R15, RZ ;  /* 0x0000000f07047227 */ /* 0x000fe200078e00ff */
[----:B------:R-:W-:Y:S02]  /*2560*/  IABS R11, R5 ;  /* 0x00000005000b7213 */ /* 0x000fe40000000000 */
[----:B------:R-:W-:Y:S01]  /*2570*/  IABS R12, R8 ;  /* 0x00000008000c7213 */ /* 0x000fe20000000000 */
[----:B0-----:R-:W-:Y:S02]  /*2580*/  IMAD.MOV.U32 R0, RZ, RZ, R14 ;  /* 0x000000ffff007224 */ /* 0x001fe400078e000e */
[----:B------:R-:W-:Y:S01]  /*2590*/  @!P4 IMAD.IADD R19, R19, 0x1, -R17 ;  /* 0x000000011313c824 */ /* 0x000fe200078e0a11 */
[----:B------:R-:W-:Y:S01]  /*25a0*/  ISETP.GT.U32.AND P4, PT, R17, R20, PT ;  /* 0x000000141100720c */ /* 0x000fe20003f84070 */
[----:B------:R-:W-:-:S02]  /*25b0*/  @!P1 IMAD.MOV R0, RZ, RZ, -R0 ;  /* 0x000000ffff009224 */ /* 0x000fc400078e0a00 */
[----:B------:R-:W-:Y:S02]  /*25c0*/  IMAD.MOV R4, RZ, RZ, -R4 ;  /* 0x000000ffff047224 */ /* 0x000fe400078e0a04 */
[----:B------:R-:W-:Y:S01]  /*25d0*/  VIADD R13, R27, 0x18 ;  /* 0x000000181b0d7836 */ /* 0x000fe20000000000 */
[----:B------:R0:W-:Y:S01]  /*25e0*/  STL [R1+0x6c], R0 ;  /* 0x00006c0001007387 */ /* 0x0001e20000100800 */
[----:B------:R-:W-:Y:S01]  /*25f0*/  @!P0 IMAD.IADD R18, R18, 0x1, -R17 ;  /* 0x0000000112128824 */ /* 0x000fe200078e0a11 */
[C---:B------:R-:W-:Y:S01]  /*2600*/  ISETP.GT.U32.AND P0, PT, R17.reuse, R19, PT ;  /* 0x000000131100720c */ /* 0x040fe20003f04070 */
[----:B------:R-:W-:Y:S01]  /*2610*/  IMAD R15, R17, R4, R15 ;  /* 0x00000004110f7224 */ /* 0x000fe200078e020f */
[----:B------:R-:W-:Y:S01]  /*2620*/  IABS R10, R13 ;  /* 0x0000000d000a7213 */ /* 0x000fe20000000000 */
[----:B------:R-:W-:Y:S01]  /*2630*/  IMAD.HI.U32 R21, R7, R11, RZ ;  /* 0x0000000b07157227 */ /* 0x000fe200078e00ff */
[----:B------:R-:W-:Y:S02]  /*2640*/  ISETP.GT.U32.AND P1, PT, R17, R18, PT ;  /* 0x000000121100720c */ /* 0x000fe40003f24070 */
[----:B------:R-:W-:Y:S01]  /*2650*/  IABS R4, R16 ;  /* 0x0000001000047213 */ /* 0x000fe20000000000 */
[----:B------:R-:W-:-:S04]  /*2660*/  IMAD.HI.U32 R2, R7, R12, RZ ;  /* 0x0000000c07027227 */ /* 0x000fc800078e00ff */
[----:B0-----:R-:W-:Y:S02]  /*2670*/  IMAD.MOV.U32 R0, RZ, RZ, R22 ;  /* 0x000000ffff007224 */ /* 0x001fe400078e0016 */
[----:B------:R-:W-:Y:S02]  /*2680*/  IMAD.MOV R21, RZ, RZ, -R21 ;  /* 0x000000ffff157224 */ /* 0x000fe400078e0a15 */
[----:B------:R-:W-:Y:S01]  /*2690*/  @!P2 IMAD.MOV R0, RZ, RZ, -R0 ;  /* 0x000000ffff00a224 */ /* 0x000fe200078e0a00 */
[----:B------:R-:W-:Y:S01]  /*26a0*/  ISETP.GT.U32.AND P2, PT, R17, R15, PT ;  /* 0x0000000f1100720c */ /* 0x000fe20003f44070 */
[----:B------:R-:W-:Y:S02]  /*26b0*/  IMAD.MOV R2, RZ, RZ, -R2 ;  /* 0x000000ffff027224 */ /* 0x000fe400078e0a02 */
[----:B------:R-:W-:Y:S01]  /*26c0*/  IMAD.HI.U32 R14, R7, R10, RZ ;  /* 0x0000000a070e7227 */ /* 0x000fe200078e00ff */
[----:B------:R0:W-:Y:S03]  /*26d0*/  STL [R1+0x68], R0 ;  /* 0x0000680001007387 */ /* 0x0001e60000100800 */
[----:B------:R-:W-:-:S02]  /*26e0*/  IMAD R11, R17, R21, R11 ;  /* 0x00000015110b7224 */ /* 0x000fc400078e020b */
[----:B------:R-:W-:Y:S02]  /*26f0*/  IMAD R12, R17, R2, R12 ;  /* 0x00000002110c7224 */ /* 0x000fe400078e020c */
[----:B------:R-:W-:Y:S02]  /*2700*/  IMAD.MOV R14, RZ, RZ, -R14 ;  /* 0x000000ffff0e7224 */ /* 0x000fe400078e0a0e */
[--C-:B------:R-:W-:Y:S01]  /*2710*/  @!P0 IMAD.IADD R19, R19, 0x1, -R17.reuse ;  /* 0x0000000113138824 */ /* 0x100fe200078e0a11 */
[C---:B------:R-:W-:Y:S01]  /*2720*/  ISETP.GT.U32.AND P0, PT, R17.reuse, R11, PT ;  /* 0x0000000b1100720c */ /* 0x040fe20003f04070 */
[--C-:B------:R-:W-:Y:S01]  /*2730*/  @!P4 IMAD.IADD R20, R20, 0x1, -R17.reuse ;  /* 0x000000011414c824 */ /* 0x100fe200078e0a11 */
[C---:B------:R-:W-:Y:S01]  /*2740*/  ISETP.GT.U32.AND P4, PT, R17.reuse, R12, PT ;  /* 0x0000000c1100720c */ /* 0x040fe20003f84070 */
[----:B------:R-:W-:Y:S02]  /*2750*/  IMAD R10, R17, R14, R10 ;  /* 0x0000000e110a7224 */ /* 0x000fe400078e020a */
[----:B------:R-:W-:-:S02]  /*2760*/  @!P2 IMAD.IADD R15, R15, 0x1, -R17 ;  /* 0x000000010f0fa824 */ /* 0x000fc400078e0a11 */
[----:B------:R-:W-:Y:S01]  /*2770*/  IMAD.MOV.U32 R3, RZ, RZ, R20 ;  /* 0x000000ffff037224 */ /* 0x000fe200078e0014 */
[----:B------:R-:W-:Y:S01]  /*2780*/  ISETP.GT.U32.AND P2, PT, R17, R10, PT ;  /* 0x0000000a1100720c */ /* 0x000fe20003f44070 */
[----:B------:R-:W-:Y:S02]  /*2790*/  VIADD R9, R27, 0x16 ;  /* 0x000000161b097836 */ /* 0x000fe40000000000 */
[----:B0-----:R-:W-:Y:S02]  /*27a0*/  IMAD.MOV.U32 R0, RZ, RZ, R19 ;  /* 0x000000ffff007224 */ /* 0x001fe400078e0013 */
[----:B------:R-:W-:Y:S01]  /*27b0*/  IMAD.HI.U32 R21, R7, R4, RZ ;  /* 0x0000000407157227 */ /* 0x000fe200078e00ff */
[----:B------:R-:W-:-:S03]  /*27c0*/  IABS R2, R9 ;  /* 0x0000000900027213 */ /* 0x000fc60000000000 */
[----:B------:R-:W-:Y:S02]  /*27d0*/  @!P3 IMAD.MOV R3, RZ, RZ, -R3 ;  /* 0x000000ffff03b224 */ /* 0x000fe400078e0a03 */
[----:B------:R-:W-:Y:S02]  /*27e0*/  @!P6 IMAD.MOV R0, RZ, RZ, -R0 ;  /* 0x000000ffff00e224 */ /* 0x000fe400078e0a00 */
[----:B------:R-:W-:Y:S01]  /*27f0*/  @!P1 IMAD.IADD R18, R18, 0x1, -R17 ;  /* 0x0000000112129824 */ /* 0x000fe200078e0a11 */
[----:B------:R-:W-:Y:S01]  /*2800*/  STL [R1+0x64], R3 ;  /* 0x0000640301007387 */ /* 0x000fe20000100800 */
[----:B------:R-:W-:Y:S01]  /*2810*/  IMAD.MOV R21, RZ, RZ, -R21 ;  /* 0x000000ffff157224 */ /* 0x000fe200078e0a15 */
[----:B------:R-:W-:Y:S01]  /*2820*/  ISETP.GE.AND P1, PT, R6, RZ, PT ;  /* 0x000000ff0600720c */ /* 0x000fe20003f26270 */
[--C-:B------:R-:W-:Y:S01]  /*2830*/  @!P0 IMAD.IADD R11, R11, 0x1, -R17.reuse ;  /* 0x000000010b0b8824 */ /* 0x100fe200078e0a11 */
[----:B------:R-:W-:Y:S01]  /*2840*/  ISETP.GT.U32.AND P0, PT, R17, R15, PT ;  /* 0x0000000f1100720c */ /* 0x000fe20003f04070 */
[----:B------:R-:W-:Y:S01]  /*2850*/  @!P4 IMAD.IADD R12, R12, 0x1, -R17 ;  /* 0x000000010c0cc824 */ /* 0x000fe200078e0a11 */
[----:B------:R0:W-:Y:S01]  /*2860*/  STL [R1+0x60], R0 ;  /* 0x0000600001007387 */ /* 0x0001e20000100800 */
[----:B------:R-:W-:Y:S01]  /*2870*/  IMAD.HI.U32 R14, R7, R2, RZ ;  /* 0x00000002070e7227 */ /* 0x000fe200078e00ff */
[----:B------:R-:W-:-:S02]  /*2880*/  ISETP.GE.AND P4, PT, R8, RZ, PT ;  /* 0x000000ff0800720c */ /* 0x000fc40003f86270 */
[C---:B------:R-:W-:Y:S01]  /*2890*/  ISETP.GT.U32.AND P6, PT, R17.reuse, R11, PT ;  /* 0x0000000b1100720c */ /* 0x040fe20003fc4070 */
[C---:B------:R-:W-:Y:S02]  /*28a0*/  IMAD R4, R17.reuse, R21, R4 ;  /* 0x0000001511047224 */ /* 0x040fe400078e0204 */
[----:B------:R-:W-:Y:S01]  /*28b0*/  @!P2 IMAD.IADD R10, R10, 0x1, -R17 ;  /* 0x000000010a0aa824 */ /* 0x000fe200078e0a11 */
[----:B------:R-:W-:Y:S01]  /*28c0*/  ISETP.GT.U32.AND P2, PT, R17, R12, PT ;  /* 0x0000000c1100720c */ /* 0x000fe20003f44070 */
[----:B------:R-:W-:Y:S02]  /*28d0*/  VIADD R8, R27, 0x14 ;  /* 0x000000141b087836 */ /* 0x000fe40000000000 */
[----:B0-----:R-:W-:Y:S01]  /*28e0*/  IMAD.MOV.U32 R0, RZ, RZ, R18 ;  /* 0x000000ffff007224 */ /* 0x001fe200078e0012 */
[----:B------:R-:W-:Y:S01]  /*28f0*/  ISETP.GT.U32.AND P3, PT, R17, R10, PT ;  /* 0x0000000a1100720c */ /* 0x000fe20003f64070 */
[----:B------:R-:W-:Y:S01]  /*2900*/  IMAD.MOV R14, RZ, RZ, -R14 ;  /* 0x000000ffff0e7224 */ /* 0x000fe200078e0a0e */
[----:B------:R-:W-:Y:S01]  /*2910*/  IABS R18, R8 ;  /* 0x0000000800127213 */ /* 0x000fe20000000000 */
[----:B------:R-:W-:-:S02]  /*2920*/  VIADD R6, R27, 0x15 ;  /* 0x000000151b067836 */ /* 0x000fc40000000000 */
[----:B------:R-:W-:Y:S01]  /*2930*/  @!P5 IMAD.MOV R0, RZ, RZ, -R0 ;  /* 0x000000ffff00d224 */ /* 0x000fe200078e0a00 */
[C---:B------:R-:W-:Y:S01]  /*2940*/  ISETP.GT.U32.AND P5, PT, R17.reuse, R4, PT ;  /* 0x000000041100720c */ /* 0x040fe20003fa4070 */
[----:B------:R-:W-:Y:S01]  /*2950*/  IMAD R2, R17, R14, R2 ;  /* 0x0000000e11027224 */ /* 0x000fe200078e0202 */
[----:B------:R-:W-:Y:S01]  /*2960*/  IABS R14, R6 ;  /* 0x00000006000e7213 */ /* 0x000fe20000000000 */
[----:B------:R-:W-:Y:S01]  /*2970*/  @!P0 IMAD.IADD R15, R15, 0x1, -R17 ;  /* 0x000000010f0f8824 */ /* 0x000fe200078e0a11 */
[----:B------:R-:W-:Y:S01]  /*2980*/  ISETP.GE.AND P0, PT, R5, RZ, PT ;  /* 0x000000ff0500720c */ /* 0x000fe20003f06270 */
[----:B------:R-:W-:Y:S01]  /*2990*/  IMAD.MOV.U32 R5, RZ, RZ, R18 ;  /* 0x000000ffff057224 */ /* 0x000fe200078e0012 */
[----:B------:R0:W-:Y:S01]  /*29a0*/  STL [R1+0x58], R0 ;  /* 0x0000580001007387 */ /* 0x0001e20000100800 */
[----:B------:R-:W-:-:S04]  /*29b0*/  IMAD.HI.U32 R18, R7, R14, RZ ;  /* 0x0000000e07127227 */ /* 0x000fc800078e00ff */
[--C-:B------:R-:W-:Y:S01]  /*29c0*/  @!P2 IMAD.IADD R12, R12, 0x1, -R17.reuse ;  /* 0x000000010c0ca824 */ /* 0x100fe200078e0a11 */
[----:B------:R-:W-:Y:S01]  /*29d0*/  ISETP.GT.U32.AND P2, PT, R17, R2, PT ;  /* 0x000000021100720c */ /* 0x000fe20003f44070 */
[----:B------:R-:W-:Y:S02]  /*29e0*/  IMAD.MOV R18, RZ, RZ, -R18 ;  /* 0x000000ffff127224 */ /* 0x000fe400078e0a12 */
[----:B------:R-:W-:Y:S01]  /*29f0*/  @!P5 IMAD.IADD R4, R4, 0x1, -R17 ;  /* 0x000000010404d824 */ /* 0x000fe200078e0a11 */
[----:B------:R-:W-:Y:S01]  /*2a00*/  ISETP.GE.AND P5, PT, R9, RZ, PT ;  /* 0x000000ff0900720c */ /* 0x000fe20003fa6270 */
[----:B------:R-:W-:Y:S02]  /*2a10*/  IMAD.MOV.U32 R3, RZ, RZ, R15 ;  /* 0x000000ffff037224 */ /* 0x000fe400078e000f */
[----:B------:R-:W-:Y:S01]  /*2a20*/  @!P6 IMAD.IADD R11, R11, 0x1, -R17 ;  /* 0x000000010b0be824 */ /* 0x000fe200078e0a11 */
[----:B------:R-:W-:Y:S01]  /*2a30*/  ISETP.GE.AND P6, PT, R13, RZ, PT ;  /* 0x000000ff0d00720c */ /* 0x000fe20003fc6270 */
[----:B0-----:R-:W-:-:S02]  /*2a40*/  IMAD.MOV.U32 R0, RZ, RZ, R12 ;  /* 0x000000ffff007224 */ /* 0x001fc400078e000c */
[C---:B------:R-:W-:Y:S02]  /*2a50*/  IMAD R14, R17.reuse, R18, R14 ;  /* 0x00000012110e7224 */ /* 0x040fe400078e020e */
[----:B------:R-:W-:Y:S01]  /*2a60*/  @!P1 IMAD.MOV R3, RZ, RZ, -R3 ;  /* 0x000000ffff039224 */ /* 0x000fe200078e0a03 */
[C---:B------:R-:W-:Y:S01]  /*2a70*/  ISETP.GT.U32.AND P1, PT, R17.reuse, R4, PT ;  /* 0x000000041100720c */ /* 0x040fe20003f24070 */
[----:B------:R-:W-:Y:S01]  /*2a80*/  @!P4 IMAD.MOV R0, RZ, RZ, -R0 ;  /* 0x000000ffff00c224 */ /* 0x000fe200078e0a00 */
[----:B------:R-:W-:Y:S01]  /*2a90*/  ISETP.GT.U32.AND P4, PT, R17, R14, PT ;  /* 0x0000000e1100720c */ /* 0x000fe20003f84070 */
[----:B------:R-:W-:Y:S01]  /*2aa0*/  @!P3 IMAD.IADD R10, R10, 0x1, -R17 ;  /* 0x000000010a0ab824 */ /* 0x000fe200078e0a11 */
[----:B------:R0:W-:Y:S01]  /*2ab0*/  STL [R1+0x44], R3 ;  /* 0x0000440301007387 */ /* 0x0001e20000100800 */
[----:B------:R-:W-:Y:S01]  /*2ac0*/  ISETP.GE.AND P3, PT, R16, RZ, PT ;  /* 0x000000ff1000720c */ /* 0x000fe20003f66270 */
[----:B------:R-:W-:Y:S02]  /*2ad0*/  IMAD.HI.U32 R13, R7, R5, RZ ;  /* 0x00000005070d7227 */ /* 0x000fe400078e00ff */
[----:B------:R1:W-:Y:S02]  /*2ae0*/  STL [R1+0x40], R0 ;  /* 0x0000400001007387 */ /* 0x0003e40000100800 */
[----:B------:R-:W-:-:S02]  /*2af0*/  VIADD R9, R27, 0x13 ;  /* 0x000000131b097836 */ /* 0x000fc40000000000 */
[----:B------:R-:W-:Y:S02]  /*2b00*/  IMAD.MOV R13, RZ, RZ, -R13 ;  /* 0x000000ffff0d7224 */ /* 0x000fe400078e0a0d */
[----:B0-----:R-:W-:Y:S01]  /*2b10*/  IMAD.MOV.U32 R3, RZ, RZ, R11 ;  /* 0x000000ffff037224 */ /* 0x001fe200078e000b */
[----:B------:R-:W-:Y:S01]  /*2b20*/  IABS R12, R9 ;  /* 0x00000009000c7213 */ /* 0x000fe20000000000 */
[----:B------:R-:W-:Y:S01]  /*2b30*/  @!P1 IMAD.IADD R4, R4, 0x1, -R17 ;  /* 0x0000000104049824 */ /* 0x000fe200078e0a11 */
[----:B------:R-:W-:Y:S01]  /*2b40*/  ISETP.GE.AND P1, PT, R8, RZ, PT ;  /* 0x000000ff0800720c */ /* 0x000fe20003f26270 */
[----:B-1----:R-:W-:Y:S02]  /*2b50*/  IMAD.MOV.U32 R0, RZ, RZ, R10 ;  /* 0x000000ffff007224 */ /* 0x002fe400078e000a */
[----:B------:R-:W-:Y:S02]  /*2b60*/  @!P0 IMAD.MOV R3, RZ, RZ, -R3 ;  /* 0x000000ffff038224 */ /* 0x000fe400078e0a03 */
[----:B------:R-:W-:Y:S01]  /*2b70*/  @!P6 IMAD.MOV R0, RZ, RZ, -R0 ;  /* 0x000000ffff00e224 */ /* 0x000fe200078e0a00 */
[----:B------:R-:W-:Y:S01]  /*2b80*/  ISETP.GE.AND P6, PT, R6, RZ, PT ;  /* 0x000000ff0600720c */ /* 0x000fe20003fc6270 */
[----:B------:R-:W-:Y:S01]  /*2b90*/  @!P4 IMAD.IADD R14, R14, 0x1, -R17 ;  /* 0x000000010e0ec824 */ /* 0x000fe200078e0a11 */
[----:B------:R-:W-:Y:S01]  /*2ba0*/  STL [R1+0x38], R3 ;  /* 0x0000380301007387 */ /* 0x000fe20000100800 */
[----:B------:R-:W-:-:S02]  /*2bb0*/  IMAD R5, R17, R13, R5 ;  /* 0x0000000d11057224 */ /* 0x000fc400078e0205 */
[----:B------:R-:W-:Y:S01]  /*2bc0*/  VIADD R6, R27, 0x12 ;  /* 0x000000121b067836 */ /* 0x000fe20000000000 */
[----:B------:R0:W-:Y:S01]  /*2bd0*/  STL [R1+0x34], R0 ;  /* 0x0000340001007387 */ /* 0x0001e20000100800 */
[----:B------:R-:W-:Y:S01]  /*2be0*/  IMAD.HI.U32 R8, R7, R12, RZ ;  /* 0x0000000c07087227 */ /* 0x000fe200078e00ff */
[C---:B------:R-:W-:Y:S02]  /*2bf0*/  ISETP.GT.U32.AND P0, PT, R17.reuse, R5, PT ;  /* 0x000000051100720c */ /* 0x040fe40003f04070 */
[----:B------:R-:W-:Y:S01]  /*2c00*/  IABS R18, R6 ;  /* 0x0000000600127213 */ /* 0x000fe20000000000 */
[----:B------:R-:W-:Y:S01]  /*2c10*/  IMAD.MOV R8, RZ, RZ, -R8 ;  /* 0x000000ffff087224 */ /* 0x000fe200078e0a08 */
[----:B------:R-:W-:Y:S01]  /*2c20*/  ISETP.GE.AND P4, PT, R6, RZ, PT ;  /* 0x000000ff0600720c */ /* 0x000fe20003f86270 */
[----:B------:R-:W-:Y:S02]  /*2c30*/  @!P2 IMAD.IADD R2, R2, 0x1, -R17 ;  /* 0x000000010202a824 */ /* 0x000fe400078e0a11 */
[----:B------:R-:W-:-:S02]  /*2c40*/  IMAD R12, R17, R8, R12 ;  /* 0x00000008110c7224 */ /* 0x000fc400078e020c */
[----:B0-----:R-:W-:Y:S01]  /*2c50*/  IMAD.MOV.U32 R0, RZ, RZ, R4 ;  /* 0x000000ffff007224 */ /* 0x001fe200078e0004 */
[----:B------:R-:W-:Y:S01]  /*2c60*/  ISETP.GT.U32.AND P2, PT, R17, R2, PT ;  /* 0x000000021100720c */ /* 0x000fe20003f44070 */
[----:B------:R-:W-:-:S04]  /*2c70*/  IMAD.HI.U32 R6, R7, R18, RZ ;  /* 0x0000001207067227 */ /* 0x000fc800078e00ff */
[----:B------:R-:W-:Y:S01]  /*2c80*/  @!P3 IMAD.MOV R0, RZ, RZ, -R0 ;  /* 0x000000ffff00b224 */ /* 0x000fe200078e0a00 */
[----:B------:R-:W-:Y:S01]  /*2c90*/  ISETP.GT.U32.AND P3, PT, R17, R14, PT ;  /* 0x0000000e1100720c */ /* 0x000fe20003f64070 */
[----:B------:R-:W-:Y:S02]  /*2ca0*/  IMAD.MOV R6, RZ, RZ, -R6 ;  /* 0x000000ffff067224 */ /* 0x000fe400078e0a06 */
[--C-:B------:R-:W-:Y:S01]  /*2cb0*/  @!P0 IMAD.IADD R5, R5, 0x1, -R17.reuse ;  /* 0x0000000105058824 */ /* 0x100fe200078e0a11 */
[----:B------:R0:W-:Y:S01]  /*2cc0*/  STL [R1+0x30], R0 ;  /* 0x0000300001007387 */ /* 0x0001e20000100800 */
[C---:B------:R-:W-:Y:S02]  /*2cd0*/  IMAD R18, R17.reuse, R6, R18 ;  /* 0x0000000611127224 */ /* 0x040fe400078e0212 */
[----:B------:R-:W-:Y:S01]  /*2ce0*/  @!P2 IMAD.IADD R2, R2, 0x1, -R17 ;  /* 0x000000010202a824 */ /* 0x000fe200078e0a11 */
[----:B------:R-:W-:Y:S01]  /*2cf0*/  ISETP.GT.U32.AND P0, PT, R17, R5, PT ;  /* 0x000000051100720c */ /* 0x000fe20003f04070 */
[----:B------:R-:W-:Y:S01]  /*2d00*/  VIADD R4, R27, 0x11 ;  /* 0x000000111b047836 */ /* 0x000fe20000000000 */
[----:B------:R-:W-:Y:S01]  /*2d10*/  ISETP.GE.AND P2, PT, R9, RZ, PT ;  /* 0x000000ff0900720c */ /* 0x000fe20003f46270 */
[----:B------:R-:W-:-:S02]  /*2d20*/  VIADD R13, R27, 0x10 ;  /* 0x000000101b0d7836 */ /* 0x000fc40000000000 */
[----:B------:R-:W-:Y:S01]  /*2d30*/  @!P3 IMAD.IADD R14, R14, 0x1, -R17 ;  /* 0x000000010e0eb824 */ /* 0x000fe200078e0a11 */
[C---:B------:R-:W-:Y:S01]  /*2d40*/  ISETP.GT.U32.AND P3, PT, R17.reuse, R12, PT ;  /* 0x0000000c1100720c */ /* 0x040fe20003f64070 */
[----:B0-----:R-:W-:Y:S02]  /*2d50*/  IMAD.MOV.U32 R0, RZ, RZ, R2 ;  /* 0x000000ffff007224 */ /* 0x001fe400078e0002 */
[----:B------:R-:W-:Y:S02]  /*2d60*/  IMAD.MOV.U32 R3, RZ, RZ, R14 ;  /* 0x000000ffff037224 */ /* 0x000fe400078e000e */
[----:B------:R-:W-:Y:S01]  /*2d70*/  @!P5 IMAD.MOV R0, RZ, RZ, -R0 ;  /* 0x000000ffff00d224 */ /* 0x000fe200078e0a00 */
[----:B------:R-:W-:Y:S01]  /*2d80*/  ISETP.GE.AND P5, PT, R4, RZ, PT ;  /* 0x000000ff0400720c */ /* 0x000fe20003fa6270 */
[----:B------:R-:W-:Y:S01]  /*2d90*/  @!P6 IMAD.MOV R3, RZ, RZ, -R3 ;  /* 0x000000ffff03e224 */ /* 0x000fe200078e0a03 */
[----:B------:R-:W-:Y:S01]  /*2da0*/  ISETP.GT.U32.AND P6, PT, R17, R18, PT ;  /* 0x000000121100720c */ /* 0x000fe20003fc4070 */
[--C-:B------:R-:W-:Y:S01]  /*2db0*/  @!P0 IMAD.IADD R5, R5, 0x1, -R17.reuse ;  /* 0x0000000105058824 */ /* 0x100fe200078e0a11 */
[----:B------:R-:W-:Y:S01]  /*2dc0*/  IABS R4, R4 ;  /* 0x0000000400047213 */ /* 0x000fe20000000000 */
[----:B------:R-:W-:Y:S01]  /*2dd0*/  VIADD R8, R27, 0xf ;  /* 0x0000000f1b087836 */ /* 0x000fe20000000000 */
[----:B------:R-:W-:Y:S01]  /*2de0*/  ISETP.GE.AND P0, PT, R13, RZ, PT ;  /* 0x000000ff0d00720c */ /* 0x000fe20003f06270 */
[--C-:B------:R-:W-:Y:S01]  /*2df0*/  @!P3 IMAD.IADD R12, R12, 0x1, -R17.reuse ;  /* 0x000000010c0cb824 */ /* 0x100fe200078e0a11 */
[----:B------:R-:W-:Y:S01]  /*2e00*/  IABS R13, R13 ;  /* 0x0000000d000d7213 */ /* 0x000fe20000000000 */
[----:B------:R0:W-:Y:S01]  /*2e10*/  STL [R1+0x2c], R0 ;  /* 0x00002c0001007387 */ /* 0x0001e20000100800 */
[----:B------:R-:W-:Y:S01]  /*2e20*/  VIADD R2, R27, 0xe ;  /* 0x0000000e1b027836 */ /* 0x000fe20000000000 */
[----:B------:R-:W-:Y:S01]  /*2e30*/  IABS R11, R8 ;  /* 0x00000008000b7213 */ /* 0x000fe20000000000 */
[----:B------:R-:W-:Y:S01]  /*2e40*/  IMAD.HI.U32 R9, R7, R4, RZ ;  /* 0x0000000407097227 */ /* 0x000fe200078e00ff */
[----:B------:R-:W-:Y:S01]  /*2e50*/  ISETP.GT.U32.AND P3, PT, R17, R12, PT ;  /* 0x0000000c1100720c */ /* 0x000fe20003f64070 */
[----:B------:R-:W-:Y:S01]  /*2e60*/  STL [R1+0x28], R3 ;  /* 0x0000280301007387 */ /* 0x000fe20000100800 */
[----:B------:R-:W-:Y:S01]  /*2e70*/  IABS R10, R2 ;  /* 0x00000002000a7213 */ /* 0x000fe20000000000 */
[----:B------:R-:W-:-:S02]  /*2e80*/  @!P6 IMAD.IADD R18, R18, 0x1, -R17 ;  /* 0x000000011212e824 */ /* 0x000fc400078e0a11 */
[----:B------:R-:W-:-:S03]  /*2e90*/  IMAD.HI.U32 R6, R7, R13, RZ ;  /* 0x0000000d07067227 */ /* 0x000fc600078e00ff */
[----:B------:R-:W-:Y:S01]  /*2ea0*/  ISETP.GT.U32.AND P6, PT, R17, R18, PT ;  /* 0x000000121100720c */ /* 0x000fe20003fc4070 */
[----:B0-----:R-:W-:Y:S02]  /*2eb0*/  IMAD.MOV.U32 R0, RZ, RZ, R5 ;  /* 0x000000ffff007224 */ /* 0x001fe400078e0005 */
[----:B------:R-:W-:Y:S02]  /*2ec0*/  IMAD.MOV R9, RZ, RZ, -R9 ;  /* 0x000000ffff097224 */ /* 0x000fe400078e0a09 */
[----:B------:R-:W-:Y:S01]  /*2ed0*/  @!P1 IMAD.MOV R0, RZ, RZ, -R0 ;  /* 0x000000ffff009224 */ /* 0x000fe200078e0a00 */
[----:B------:R-:W-:Y:S01]  /*2ee0*/  ISETP.GE.AND P1, PT, R8, RZ, PT ;  /* 0x000000ff0800720c */ /* 0x000fe20003f26270 */
[----:B------:R-:W-:Y:S02]  /*2ef0*/  @!P3 IMAD.IADD R12, R12, 0x1, -R17 ;  /* 0x000000010c0cb824 */ /* 0x000fe400078e0a11 */
[----:B------:R-:W-:Y:S01]  /*2f00*/  IMAD.HI.U32 R5, R7, R11, RZ ;  /* 0x0000000b07057227 */ /* 0x000fe200078e00ff */
[----:B------:R0:W-:Y:S03]  /*2f10*/  STL [R1+0x24], R0 ;  /* 0x0000240001007387 */ /* 0x0001e60000100800 */
[----:B------:R-:W-:-:S02]  /*2f20*/  IMAD.MOV R6, RZ, RZ, -R6 ;  /* 0x000000ffff067224 */ /* 0x000fc400078e0a06 */
[C---:B------:R-:W-:Y:S02]  /*2f30*/  IMAD R4, R17.reuse, R9, R4 ;  /* 0x0000000911047224 */ /* 0x040fe400078e0204 */
[----:B------:R-:W-:Y:S02]  /*2f40*/  IMAD.MOV R5, RZ, RZ, -R5 ;  /* 0x000000ffff057224 */ /* 0x000fe400078e0a05 */
[C---:B------:R-:W-:Y:S01]  /*2f50*/  IMAD R13, R17.reuse, R6, R13 ;  /* 0x00000006110d7224 */ /* 0x040fe200078e020d */
[----:B------:R-:W-:Y:S01]  /*2f60*/  ISETP.GT.U32.AND P3, PT, R17, R4, PT ;  /* 0x000000041100720c */ /* 0x000fe20003f64070 */
[----:B0-----:R-:W-:Y:S02]  /*2f70*/  IMAD.MOV.U32 R0, RZ, RZ, R12 ;  /* 0x000000ffff007224 */ /* 0x001fe400078e000c */
[----:B------:R-:W-:-:S04]  /*2f80*/  IMAD.HI.U32 R6, R7, R10, RZ ;  /* 0x0000000a07067227 */ /* 0x000fc800078e00ff */
[----:B------:R-:W-:Y:S01]  /*2f90*/  @!P2 IMAD.MOV R0, RZ, RZ, -R0 ;  /* 0x000000ffff00a224 */ /* 0x000fe200078e0a00 */
[C---:B------:R-:W-:Y:S01]  /*2fa0*/  ISETP.GT.U32.AND P2, PT, R17.reuse, R13, PT ;  /* 0x0000000d1100720c */ /* 0x040fe20003f44070 */
[C---:B------:R-:W-:Y:S02]  /*2fb0*/  IMAD R11, R17.reuse, R5, R11 ;  /* 0x00000005110b7224 */ /* 0x040fe400078e020b */
[----:B------:R-:W-:Y:S01]  /*2fc0*/  IMAD.MOV R5, RZ, RZ, -R6 ;  /* 0x000000ffff057224 */ /* 0x000fe200078e0a06 */
[----:B------:R0:W-:Y:S01]  /*2fd0*/  STL [R1+0x1c], R0 ;  /* 0x00001c0001007387 */ /* 0x0001e20000100800 */
[--C-:B------:R-:W-:Y:S01]  /*2fe0*/  @!P6 IMAD.IADD R18, R18, 0x1, -R17.reuse ;  /* 0x000000011212e824 */ /* 0x100fe200078e0a11 */
[C---:B------:R-:W-:Y:S01]  /*2ff0*/  ISETP.GT.U32.AND P6, PT, R17.reuse, R11, PT ;  /* 0x0000000b1100720c */ /* 0x040fe20003fc4070 */
[----:B------:R-:W-:Y:S02]  /*3000*/  IMAD R10, R17, R5, R10 ;  /* 0x00000005110a7224 */ /* 0x000fe400078e020a */
[----:B------:R-:W-:-:S02]  /*3010*/  @!P3 IMAD.IADD R4, R4, 0x1, -R17 ;  /* 0x000000010404b824 */ /* 0x000fc400078e0a11 */
[C---:B------:R-:W-:Y:S02]  /*3020*/  VIADD R14, R27.reuse, 0xc ;  /* 0x0000000c1b0e7836 */ /* 0x040fe40000000000 */
[----:B------:R-:W-:Y:S01]  /*3030*/  VIADD R6, R27, 0xb ;  /* 0x0000000b1b067836 */ /* 0x000fe20000000000 */
[----:B------:R-:W-:Y:S01]  /*3040*/  ISETP.GT.U32.AND P3, PT, R17, R4, PT ;  /* 0x000000041100720c */ /* 0x000fe20003f64070 */
[----:B0-----:R-:W-:Y:S01]  /*3050*/  IMAD.MOV.U32 R0, RZ, RZ, R18 ;  /* 0x000000ffff007224 */ /* 0x001fe200078e0012 */
[----:B------:R-:W-:Y:S01]  /*3060*/  IABS R8, R14 ;  /* 0x0000000e00087213 */ /* 0x000fe20000000000 */
[----:B------:R-:W-:Y:S01]  /*3070*/  VIADD R19, R27, 0xa ;  /* 0x0000000a1b137836 */ /* 0x000fe20000000000 */
[----:B------:R-:W-:Y:S01]  /*3080*/  IABS R5, R6 ;  /* 0x0000000600057213 */ /* 0x000fe20000000000 */
[----:B------:R-:W-:Y:S01]  /*3090*/  @!P4 IMAD.MOV R0, RZ, RZ, -R0 ;  /* 0x000000ffff00c224 */ /* 0x000fe200078e0a00 */
[----:B------:R-:W-:Y:S01]  /*30a0*/  ISETP.GT.U32.AND P4, PT, R17, R10, PT ;  /* 0x0000000a1100720c */ /* 0x000fe20003f84070 */
[----:B------:R-:W-:-:S03]  /*30b0*/  IMAD.HI.U32 R12, R7, R8, RZ ;  /* 0x00000008070c7227 */ /* 0x000fc600078e00ff */
[----:B------:R0:W-:Y:S01]  /*30c0*/  STL [R1+0x18], R0 ;  /* 0x0000180001007387 */ /* 0x0001e20000100800 */
[----:B------:R-:W-:-:S03]  /*30d0*/  IMAD.HI.U32 R18, R7, R5, RZ ;  /* 0x0000000507127227 */ /* 0x000fc600078e00ff */
[----:B------:R1:W-:Y:S01]  /*30e0*/  STL [R1+0x50], R19 ;  /* 0x0000501301007387 */ /* 0x0003e20000100800 */
[C---:B------:R-:W-:Y:S02]  /*30f0*/  VIADD R15, R27.reuse, 0xd ;  /* 0x0000000d1b0f7836 */ /* 0x040fe40000000000 */
[--C-:B------:R-:W-:Y:S01]  /*3100*/  @!P3 IMAD.IADD R4, R4, 0x1, -R17.reuse ;  /* 0x000000010404b824 */ /* 0x100fe200078e0a11 */
[----:B------:R-:W-:Y:S01]  /*3110*/  ISETP.GE.AND P3, PT, R2, RZ, PT ;  /* 0x000000ff0200720c */ /* 0x000fe20003f66270 */
[--C-:B------:R-:W-:Y:S01]  /*3120*/  @!P4 IMAD.IADD R10, R10, 0x1, -R17.reuse ;  /* 0x000000010a0ac824 */ /* 0x100fe200078e0a11 */
[----:B------:R-:W-:Y:S01]  /*3130*/  IABS R9, R15 ;  /* 0x0000000f00097213 */ /* 0x000fe20000000000 */
[----:B------:R-:W-:Y:S02]  /*3140*/  VIADD R3, R27, 0x9 ;  /* 0x000000091b037836 */ /* 0x000fe40000000000 */
[----:B------:R-:W-:Y:S01]  /*3150*/  IMAD.MOV R12, RZ, RZ, -R12 ;  /* 0x000000ffff0c7224 */ /* 0x000fe200078e0a0c */
[----:B------:R-:W-:Y:S01]  /*3160*/  ISETP.GT.U32.AND P4, PT, R17, R10, PT ;  /* 0x0000000a1100720c */ /* 0x000fe20003f84070 */
[----:B0-----:R-:W-:Y:S01]  /*3170*/  VIADD R0, R27, 0x8 ;  /* 0x000000081b007836 */ /* 0x001fe20000000000 */
[----:B------:R-:W-:Y:S01]  /*3180*/  STL [R1+0x54], R3 ;  /* 0x0000540301007387 */ /* 0x000fe20000100800 */
[----:B------:R-:W-:Y:S01]  /*3190*/  IMAD.MOV R2, RZ, RZ, -R18 ;  /* 0x000000ffff027224 */ /* 0x000fe200078e0a12 */
[----:B-1----:R-:W-:Y:S01]  /*31a0*/  IABS R19, R19 ;  /* 0x0000001300137213 */ /* 0x002fe20000000000 */
[----:B------:R-:W-:Y:S01]  /*31b0*/  @!P2 IMAD.IADD R13, R13, 0x1, -R17 ;  /* 0x000000010d0da824 */ /* 0x000fe200078e0a11 */
[----:B------:R0:W-:Y:S01]  /*31c0*/  STL [R1+0x5c], R0 ;  /* 0x00005c0001007387 */ /* 0x0001e20000100800 */
[C---:B------:R-:W-:Y:S01]  /*31d0*/  IMAD R8, R17.reuse, R12, R8 ;  /* 0x0000000c11087224 */ /* 0x040fe200078e0208 */
[----:B------:R-:W-:Y:S01]  /*31e0*/  IABS R12, R0 ;  /* 0x00000000000c7213 */ /* 0x000fe20000000000 */
[C---:B------:R-:W-:Y:S01]  /*31f0*/  IMAD R5, R17.reuse, R2, R5 ;  /* 0x0000000211057224 */ /* 0x040fe200078e0205 */
[----:B------:R-:W-:Y:S01]  /*3200*/  ISETP.GT.U32.AND P2, PT, R17, R13, PT ;  /* 0x0000000d1100720c */ /* 0x000fe20003f44070 */
[----:B------:R-:W-:Y:S01]  /*3210*/  @!P6 IMAD.IADD R11, R11, 0x1, -R17 ;  /* 0x000000010b0be824 */ /* 0x000fe200078e0a11 */
[----:B------:R-:W-:Y:S01]  /*3220*/  IABS R2, R3 ;  /* 0x0000000300027213 */ /* 0x000fe20000000000 */
[----:B------:R-:W-:-:S03]  /*3230*/  IMAD.HI.U32 R16, R7, R9, RZ ;  /* 0x0000000907107227 */ /* 0x000fc600078e00ff */
[C---:B------:R-:W-:Y:S01]  /*3240*/  ISETP.GT.U32.AND P6, PT, R17.reuse, R11, PT ;  /* 0x0000000b1100720c */ /* 0x040fe20003fc4070 */
[----:B0-----:R-:W-:Y:S02]  /*3250*/  IMAD.MOV.U32 R0, RZ, RZ, R4 ;  /* 0x000000ffff007224 */ /* 0x001fe400078e0004 */
[--C-:B------:R-:W-:Y:S01]  /*3260*/  @!P4 IMAD.IADD R10, R10, 0x1, -R17.reuse ;  /* 0x000000010a0ac824 */ /* 0x100fe200078e0a11 */
[----:B------:R-:W-:Y:S01]  /*3270*/  ISETP.GT.U32.AND P4, PT, R17, R5, PT ;  /* 0x000000051100720c */ /* 0x000fe20003f84070 */
[----:B------:R-:W-:Y:S02]  /*3280*/  VIADD R21, R27, 0x6 ;  /* 0x000000061b157836 */ /* 0x000fe40000000000 */
[----:B------:R-:W-:Y:S02]  /*3290*/  @!P5 IMAD.MOV R0, RZ, RZ, -R0 ;  /* 0x000000ffff00d224 */ /* 0x000fe400078e0a00 */
[----:B------:R-:W-:Y:S01]  /*32a0*/  IMAD.MOV R16, RZ, RZ, -R16 ;  /* 0x000000ffff107224 */ /* 0x000fe200078e0a10 */
[----:B------:R-:W-:Y:S01]  /*32b0*/  STL [R1+0x20], R21 ;  /* 0x0000201501007387 */ /* 0x000fe20000100800 */
[----:B------:R-:W-:Y:S01]  /*32c0*/  @!P2 IMAD.IADD R13, R13, 0x1, -R17 ;  /* 0x000000010d0da824 */ /* 0x000fe200078e0a11 */
[----:B------:R-:W-:Y:S01]  /*32d0*/  IABS R4, R21 ;  /* 0x0000001500047213 */ /* 0x000fe20000000000 */
[----:B------:R-:W-:Y:S01]  /*32e0*/  IMAD R9, R17, R16, R9 ;  /* 0x0000001011097224 */ /* 0x000fe200078e0209 */
[----:B------:R0:W-:Y:S01]  /*32f0*/  STL [R1+0x14], R0 ;  /* 0x0000140001007387 */ /* 0x0001e20000100800 */
[--C-:B------:R-:W-:Y:S01]  /*3300*/  @!P6 IMAD.IADD R11, R11, 0x1, -R17.reuse ;  /* 0x000000010b0be824 */ /* 0x100fe200078e0a11 */
[----:B------:R-:W-:Y:S01]  /*3310*/  ISETP.GT.U32.AND P6, PT, R17, R8, PT ;  /* 0x000000081100720c */ /* 0x000fe20003fc4070 */
[----:B------:R-:W-:Y:S01]  /*3320*/  @!P4 IMAD.IADD R5, R5, 0x1, -R17 ;  /* 0x000000010505c824 */ /* 0x000fe200078e0a11 */
[----:B------:R-:W-:Y:S01]  /*3330*/  ISETP.GT.U32.AND P2, PT, R17, R9, PT ;  /* 0x000000091100720c */ /* 0x000fe20003f44070 */
[----:B------:R-:W-:-:S03]  /*3340*/  IMAD.HI.U32 R16, R7, R12, RZ ;  /* 0x0000000c07107227 */ /* 0x000fc600078e00ff */
[----:B------:R-:W-:Y:S01]  /*3350*/  ISETP.GT.U32.AND P4, PT, R17, R5, PT ;  /* 0x000000051100720c */ /* 0x000fe20003f84070 */
[----:B------:R-:W-:-:S04]  /*3360*/  IMAD.HI.U32 R18, R7, R2, RZ ;  /* 0x0000000207127227 */ /* 0x000fc800078e00ff */
[----:B0-----:R-:W-:Y:S02]  /*3370*/  VIADD R0, R27, 0x5 ;  /* 0x000000051b007836 */ /* 0x001fe40000000000 */
[----:B------:R-:W-:Y:S02]  /*3380*/  IMAD.MOV R16, RZ, RZ, -R16 ;  /* 0x000000ffff107224 */ /* 0x000fe400078e0a10 */
[----:B------:R-:W-:Y:S01]  /*3390*/  IMAD.MOV R18, RZ, RZ, -R18 ;  /* 0x000000ffff127224 */ /* 0x000fe200078e0a12 */
[----:B------:R0:W-:Y:S01]  /*33a0*/  STL [R1+0x48], R0 ;  /* 0x0000480001007387 */ /* 0x0001e20000100800 */
[----:B------:R-:W-:Y:S01]  /*33b0*/  IABS R22, R0 ;  /* 0x0000000000167213 */ /* 0x000fe20000000000 */
[----:B------:R-:W-:-:S04]  /*33c0*/  IMAD.HI.U32 R20, R7, R19, RZ ;  /* 0x0000001307147227 */ /* 0x000fc800078e00ff */
[--C-:B------:R-:W-:Y:S01]  /*33d0*/  @!P2 IMAD.IADD R9, R9, 0x1, -R17.reuse ;  /* 0x000000010909a824 */ /* 0x100fe200078e0a11 */
[----:B------:R-:W-:Y:S01]  /*33e0*/  ISETP.GE.AND P2, PT, R15, RZ, PT ;  /* 0x000000ff0f00720c */ /* 0x000fe20003f46270 */
[C---:B------:R-:W-:Y:S01]  /*33f0*/  IMAD R12, R17.reuse, R16, R12 ;  /* 0x00000010110c7224 */ /* 0x040fe200078e020c */
[----:B0-----:R-:W0:Y:S01]  /*3400*/  S2R R0, SR_TID.X ;  /* 0x0000000000007919 */ /* 0x001e220000002100 */
[C---:B------:R-:W-:Y:S01]  /*3410*/  IMAD R2, R17.reuse, R18, R2 ;  /* 0x0000001211027224 */ /* 0x040fe200078e0202 */
[----:B------:R-:W-:Y:S01]  /*3420*/  IABS R18, R29 ;  /* 0x0000001d00127213 */ /* 0x000fe20000000000 */
[----:B------:R-:W-:Y:S02]  /*3430*/  IMAD.MOV R20, RZ, RZ, -R20 ;  /* 0x000000ffff147224 */ /* 0x000fe400078e0a14 */
[--C-:B------:R-:W-:Y:S01]  /*3440*/  @!P6 IMAD.IADD R8, R8, 0x1, -R17.reuse ;  /* 0x000000010808e824 */ /* 0x100fe200078e0a11 */
[----:B------:R-:W-:Y:S01]  /*3450*/  ISETP.GT.U32.AND P6, PT, R17, R9, PT ;  /* 0x000000091100720c */ /* 0x000fe20003fc4070 */
[----:B------:R-:W-:Y:S01]  /*3460*/  @!P4 IMAD.IADD R5, R5, 0x1, -R17 ;  /* 0x000000010505c824 */ /* 0x000fe200078e0a11 */
[C---:B------:R-:W-:Y:S01]  /*3470*/  ISETP.GT.U32.AND P4, PT, R17.reuse, R12, PT ;  /* 0x0000000c1100720c */ /* 0x040fe20003f84070 */
[C---:B------:R-:W-:Y:S01]  /*3480*/  IMAD R15, R17.reuse, R20, R19 ;  /* 0x00000014110f7224 */ /* 0x040fe200078e0213 */
[----:B------:R-:W-:Y:S01]  /*3490*/  ISETP.GT.U32.AND P5, PT, R17, R8, PT ;  /* 0x000000081100720c */ /* 0x000fe20003fa4070 */
[----:B------:R-:W-:-:S02]  /*34a0*/  VIADD R3, R27, 0x4 ;  /* 0x000000041b037836 */ /* 0x000fc40000000000 */
[----:B------:R-:W-:-:S03]  /*34b0*/  IMAD.HI.U32 R19, R7, R18, RZ ;  /* 0x0000001207137227 */ /* 0x000fc600078e00ff */
[----:B------:R-:W-:Y:S01]  /*34c0*/  IABS R23, R3 ;  /* 0x0000000300177213 */ /* 0x000fe20000000000 */
[----:B------:R-:W-:Y:S02]  /*34d0*/  IMAD.MOV R19, RZ, RZ, -R19 ;  /* 0x000000ffff137224 */ /* 0x000fe400078e0a13 */
[----:B------:R-:W-:Y:S02]  /*34e0*/  VIADD R21, R27, 0x3 ;  /* 0x000000031b157836 */ /* 0x000fe40000000000 */
[----:B------:R-:W-:Y:S02]  /*34f0*/  IMAD R18, R17, R19, R18 ;  /* 0x0000001311127224 */ /* 0x000fe400078e0212 */
[----:B------:R-:W-:Y:S01]  /*3500*/  @!P6 IMAD.IADD R9, R9, 0x1, -R17 ;  /* 0x000000010909e824 */ /* 0x000fe200078e0a11 */
[----:B------:R-:W-:Y:S01]  /*3510*/  ISETP.GT.U32.AND P6, PT, R17, R15, PT ;  /* 0x0000000f1100720c */ /* 0x000fe20003fc4070 */
[----:B------:R-:W-:Y:S01]  /*3520*/  IMAD.HI.U32 R19, R7, R23, RZ ;  /* 0x0000001707137227 */ /* 0x000fe200078e00ff */
[----:B------:R-:W-:-:S03]  /*3530*/  IABS R24, R21 ;  /* 0x0000001500187213 */ /* 0x000fc60000000000 */
[----:B------:R-:W-:Y:S01]  /*3540*/  @!P4 IMAD.IADD R12, R12, 0x1, -R17 ;  /* 0x000000010c0cc824 */ /* 0x000fe200078e0a11 */
[----:B------:R-:W-:Y:S01]  /*3550*/  ISETP.GE.AND P4, PT, R6, RZ, PT ;  /* 0x000000ff0600720c */ /* 0x000fe20003f86270 */
[----:B------:R-:W-:Y:S01]  /*3560*/  IMAD.MOV R6, RZ, RZ, -R19 ;  /* 0x000000ffff067224 */ /* 0x000fe200078e0a13 */
[----:B0-----:R-:W-:Y:S01]  /*3570*/  SHF.R.U32.HI R0, RZ, 0x5, R0 ;  /* 0x00000005ff007819 */ /* 0x001fe20000011600 */
[----:B------:R-:W-:Y:S01]  /*3580*/  VIADD R20, R27, 0x2 ;  /* 0x000000021b147836 */ /* 0x000fe20000000000 */
[----:B------:R-:W-:Y:S01]  /*3590*/  IABS R27, R27 ;  /* 0x0000001b001b7213 */ /* 0x000fe20000000000 */
[----:B------:R-:W-:Y:S01]  /*35a0*/  IMAD.HI.U32 R16, R7, R4, RZ ;  /* 0x0000000407107227 */ /* 0x000fe200078e00ff */
[----:B------:R-:W-:Y:S02]  /*35b0*/  SGXT.U32 R0, R0, 0x2 ;  /* 0x000000020000781a */ /* 0x000fe40000000000 */
[----:B------:R-:W-:Y:S01]  /*35c0*/  IABS R25, R20 ;  /* 0x0000001400197213 */ /* 0x000fe20000000000 */
[----:B------:R-:W-:Y:S01]  /*35d0*/  IMAD R23, R17, R6, R23 ;  /* 0x0000000611177224 */ /* 0x000fe200078e0217 */
[----:B------:R-:W-:Y:S01]  /*35e0*/  LOP3.LUT R6, R0, 0xfc, RZ, 0xfc, !PT ;  /* 0x000000fc00067812 */ /* 0x000fe200078efcff */
[----:B------:R-:W-:-:S04]  /*35f0*/  IMAD.HI.U32 R19, R7, R24, RZ ;  /* 0x0000001807137227 */ /* 0x000fc800078e00ff */
[----:B------:R-:W-:Y:S02]  /*3600*/  IMAD.MOV R16, RZ, RZ, -R16 ;  /* 0x000000ffff107224 */ /* 0x000fe400078e0a10 */
[----:B------:R-:W-:Y:S02]  /*3610*/  IMAD.MOV R19, RZ, RZ, -R19 ;  /* 0x000000ffff137224 */ /* 0x000fe400078e0a13 */
[----:B------:R-:W-:Y:S01]  /*3620*/  @!P6 IMAD.IADD R15, R15, 0x1, -R17 ;  /* 0x000000010f0fe824 */ /* 0x000fe200078e0a11 */
[----:B------:R-:W-:Y:S01]  /*3630*/  ISETP.GE.AND P6, PT, R14, RZ, PT ;  /* 0x000000ff0e00720c */ /* 0x000fe20003fc6270 */
[----:B------:R-:W-:Y:S02]  /*3640*/  IMAD R4, R17, R16, R4 ;  /* 0x0000001011047224 */ /* 0x000fe400078e0204 */
[----:B------:R-:W-:Y:S02]  /*3650*/  IMAD R6, R6, UR10, RZ ;  /* 0x0000000a06067c24 */ /* 0x000fe4000f8e02ff */
[----:B------:R-:W-:-:S04]  /*3660*/  IMAD.HI.U32 R16, R7, R25, RZ ;  /* 0x0000001907107227 */ /* 0x000fc800078e00ff */
[----:B------:R-:W-:Y:S02]  /*3670*/  IMAD R0, RZ, RZ, -UR10 ;  /* 0x8000000aff007e24 */ /* 0x000fe4000f8e02ff */
[----:B------:R-:W-:-:S04]  /*3680*/  IMAD.HI.U32 R14, R7, R22, RZ ;  /* 0x00000016070e7227 */ /* 0x000fc800078e00ff */
[C---:B------:R-:W-:Y:S02]  /*3690*/  IMAD R24, R17.reuse, R19, R24 ;  /* 0x0000001311187224 */ /* 0x040fe400078e0218 */
[----:B------:R-:W2:Y:S01]  /*36a0*/  LDL.LU R19, [R1+0x50] ;  /* 0x0000500001137983 */ /* 0x000ea20000300800 */
[----:B------:R-:W-:Y:S02]  /*36b0*/  IMAD.MOV R16, RZ, RZ, -R16 ;  /* 0x000000ffff107224 */ /* 0x000fe400078e0a10 */
[----:B------:R-:W-:Y:S01]  /*36c0*/  IMAD R0, R0, 0x4, R6 ;  /* 0x0000000400007824 */ /* 0x000fe200078e0206 */
[----:B------:R0:W-:Y:S01]  /*36d0*/  STL [R1+0xcbc], R6 ;  /* 0x000cbc0601007387 */ /* 0x0001e20000100800 */
[----:B------:R-:W-:Y:S02]  /*36e0*/  IMAD.MOV R14, RZ, RZ, -R14 ;  /* 0x000000ffff0e7224 */ /* 0x000fe400078e0a0e */
[C---:B------:R-:W-:Y:S02]  /*36f0*/  IMAD R25, R17.reuse, R16, R25 ;  /* 0x0000001011197224 */ /* 0x040fe400078e0219 */
[----:B------:R-:W-:-:S02]  /*3700*/  IMAD R22, R17, R14, R22 ;  /* 0x0000000e11167224 */ /* 0x000fc400078e0216 */
[----:B------:R-:W-:-:S04]  /*3710*/  IMAD.HI.U32 R14, R7, R26, RZ ;  /* 0x0000001a070e7227 */ /* 0x000fc800078e00ff */
[----:B0-----:R-:W-:Y:S02]  /*3720*/  IMAD R6, RZ, RZ, -UR10 ;  /* 0x8000000aff067e24 */ /* 0x001fe4000f8e02ff */
[----:B------:R-:W-:Y:S02]  /*3730*/  @!P0 IMAD.MOV R13, RZ, RZ, -R13 ;  /* 0x000000ffff0d8224 */ /* 0x000fe400078e0a0d */
[----:B------:R-:W-:Y:S02]  /*3740*/  IMAD R16, R6, 0x4, R0 ;  /* 0x0000000406107824 */ /* 0x000fe400078e0200 */
[----:B------:R-:W-:Y:S02]  /*3750*/  IMAD.MOV.U32 R0, RZ, RZ, R11 ;  /* 0x000000ffff007224 */ /* 0x000fe400078e000b */
[----:B------:R-:W-:Y:S02]  /*3760*/  IMAD.MOV R14, RZ, RZ, -R14 ;  /* 0x000000ffff0e7224 */ /* 0x000fe400078e0a0e */
[----:B------:R-:W-:Y:S01]  /*3770*/  @!P1 IMAD.MOV R0, RZ, RZ, -R0 ;  /* 0x000000ffff009224 */ /* 0x000fe200078e0a00 */
[----:B------:R-:W-:Y:S01]  /*3780*/  STL [R1+0x90], R16 ;  /* 0x0000901001007387 */ /* 0x000fe20000100800 */
[----:B------:R-:W-:-:S02]  /*3790*/  IMAD R26, R17, R14, R26 ;  /* 0x0000000e111a7224 */ /* 0x000fc400078e021a */
[----:B------:R-:W-:Y:S01]  /*37a0*/  @!P5 IMAD.IADD R8, R8, 0x1, -R17 ;  /* 0x000000010808d824 */ /* 0x000fe200078e0a11 */
[----:B------:R0:W-:Y:S01]  /*37b0*/  STL [R1+0x10], R13 ;  /* 0x0000100d01007387 */ /* 0x0001e20000100800 */
[----:B------:R-:W-:-:S03]  /*37c0*/  ISETP.GT.U32.AND P5, PT, R17, R2, PT ;  /* 0x000000021100720c */ /* 0x000fc60003fa4070 */
[----:B0-----:R-:W3:Y:S04]  /*37d0*/  LDL.LU R13, [R1+0x54] ;  /* 0x00005400010d7983 */ /* 0x001ee80000300800 */
[----:B------:R0:W-:Y:S06]  /*37e0*/  STL [R1+0xc], R0 ;  /* 0x00000c0001007387 */ /* 0x0001ec0000100800 */
[----:B------:R-:W-:Y:S01]  /*37f0*/  @!P5 IMAD.IADD R2, R2, 0x1, -R17 ;  /* 0x000000010202d824 */ /* 0x000fe200078e0a11 */
[C---:B------:R-:W-:Y:S01]  /*3800*/  ISETP.GT.U32.AND P5, PT, R17.reuse, R18, PT ;  /* 0x000000121100720c */ /* 0x040fe20003fa4070 */
[----:B------:R-:W4:Y:S01]  /*3810*/  LDL.LU R14, [R1+0x5c] ;  /* 0x00005c00010e7983 */ /* 0x000f220000300800 */
[C---:B------:R-:W-:Y:S01]  /*3820*/  ISETP.GT.U32.AND P0, PT, R17.reuse, R15, PT ;  /* 0x0000000f1100720c */ /* 0x040fe20003f04070 */
[----:B------:R-:W-:Y:S01]  /*3830*/  @!P3 IMAD.MOV R10, RZ, RZ, -R10 ;  /* 0x000000ffff0ab224 */ /* 0x000fe200078e0a0a */
[----:B------:R-:W-:-:S09]  /*3840*/  ISETP.GT.U32.AND P1, PT, R17, R2, PT ;  /* 0x000000021100720c */ /* 0x000fd20003f24070 */
[--C-:B------:R-:W-:Y:S01]  /*3850*/  @!P5 IMAD.IADD R18, R18, 0x1, -R17.reuse ;  /* 0x000000011212d824 */ /* 0x100fe200078e0a11 */
[C---:B------:R-:W-:Y:S02]  /*3860*/  ISETP.GT.U32.AND P5, PT, R17.reuse, R4, PT ;  /* 0x000000041100720c */ /* 0x040fe40003fa4070 */
[----:B------:R-:W-:Y:S01]  /*3870*/  ISETP.GT.U32.AND P3, PT, R17, R12, PT ;  /* 0x0000000c1100720c */ /* 0x000fe20003f64070 */
[----:B0-----:R-:W-:Y:S02]  /*3880*/  IMAD.MOV.U32 R0, RZ, RZ, R8 ;  /* 0x000000ffff007224 */ /* 0x001fe400078e0008 */
[----:B------:R-:W-:Y:S02]  /*3890*/  @!P0 IMAD.IADD R15, R15, 0x1, -R17 ;  /* 0x000000010f0f8824 */ /* 0x000fe400078e0a11 */
[----:B------:R-:W-:-:S06]  /*38a0*/  @!P6 IMAD.MOV R0, RZ, RZ, -R0 ;  /* 0x000000ffff00e224 */ /* 0x000fcc00078e0a00 */
[--C-:B------:R-:W-:Y:S01]  /*38b0*/  @!P5 IMAD.IADD R4, R4, 0x1, -R17.reuse ;  /* 0x000000010404d824 */ /* 0x100fe200078e0a11 */
[C---:B------:R-:W-:Y:S01]  /*38c0*/  ISETP.GT.U32.AND P0, PT, R17.reuse, R23, PT ;  /* 0x000000171100720c */ /* 0x040fe20003f04070 */
[--C-:B------:R-:W-:Y:S01]  /*38d0*/  @!P1 IMAD.IADD R2, R2, 0x1, -R17.reuse ;  /* 0x0000000102029824 */ /* 0x100fe200078e0a11 */
[C---:B------:R-:W-:Y:S02]  /*38e0*/  ISETP.GT.U32.AND P1, PT, R17.reuse, R24, PT ;  /* 0x000000181100720c */ /* 0x040fe40003f24070 */
[C---:B------:R-:W-:Y:S01]  /*38f0*/  ISETP.GT.U32.AND P6, PT, R17.reuse, R4, PT ;  /* 0x000000041100720c */ /* 0x040fe20003fc4070 */
[----:B------:R-:W-:Y:S01]  /*3900*/  @!P3 IMAD.IADD R12, R12, 0x1, -R17 ;  /* 0x000000010c0cb824 */ /* 0x000fe200078e0a11 */
[C---:B------:R-:W-:Y:S01]  /*3910*/  ISETP.GT.U32.AND P3, PT, R17.reuse, R25, PT ;  /* 0x000000191100720c */ /* 0x040fe20003f64070 */
[----:B------:R-:W-:Y:S02]  /*3920*/  @!P2 IMAD.MOV R9, RZ, RZ, -R9 ;  /* 0x000000ffff09a224 */ /* 0x000fe400078e0a09 */
[----:B------:R-:W-:Y:S01]  /*3930*/  IMAD R8, R6, 0x4, R16 ;  /* 0x0000000406087824 */ /* 0x000fe200078e0210 */
[----:B------:R-:W-:Y:S01]  /*3940*/  STL [R1+0x8], R10 ;  /* 0x0000080a01007387 */ /* 0x000fe20000100800 */
[C---:B------:R-:W-:Y:S01]  /*3950*/  ISETP.GT.U32.AND P2, PT, R17.reuse, R18, PT ;  /* 0x000000121100720c */ /* 0x040fe20003f44070 */
[----:B------:R-:W-:Y:S01]  /*3960*/  @!P4 IMAD.MOV R5, RZ, RZ, -R5 ;  /* 0x000000ffff05c224 */ /* 0x000fe200078e0a05 */
[----:B------:R-:W-:Y:S01]  /*3970*/  ISETP.GT.U32.AND P5, PT, R17, R22, PT ;  /* 0x000000161100720c */ /* 0x000fe20003fa4070 */
[----:B------:R0:W-:Y:S01]  /*3980*/  STL [R1+0x4], R9 ;  /* 0x0000040901007387 */ /* 0x0001e20000100800 */
[----:B------:R-:W-:-:S02]  /*3990*/  @!P0 IMAD.IADD R23, R23, 0x1, -R17 ;  /* 0x0000000117178824 */ /* 0x000fc400078e0a11 */
[--C-:B------:R-:W-:Y:S02]  /*39a0*/  @!P6 IMAD.IADD R4, R4, 0x1, -R17.reuse ;  /* 0x000000010404e824 */ /* 0x100fe400078e0a11 */
[--C-:B------:R-:W-:Y:S02]  /*39b0*/  @!P1 IMAD.IADD R24, R24, 0x1, -R17.reuse ;  /* 0x0000000118189824 */ /* 0x100fe400078e0a11 */
[----:B------:R-:W-:Y:S02]  /*39c0*/  @!P3 IMAD.IADD R25, R25, 0x1, -R17 ;  /* 0x000000011919b824 */ /* 0x000fe400078e0a11 */
[----:B0-----:R-:W-:Y:S01]  /*39d0*/  IMAD R9, R6, 0x4, R8 ;  /* 0x0000000406097824 */ /* 0x001fe200078e0208 */
[----:B------:R-:W-:Y:S01]  /*39e0*/  ISETP.GE.AND P3, PT, R29, RZ, PT ;  /* 0x000000ff1d00720c */ /* 0x000fe20003f66270 */
[----:B------:R0:W-:Y:S01]  /*39f0*/  STL [R1+0xcc4], R0 ;  /* 0x000cc40001007387 */ /* 0x0001e20000100800 */
[----:B------:R-:W-:-:S03]  /*3a00*/  IMAD R29, RZ, RZ, -UR10 ;  /* 0x8000000aff1d7e24 */ /* 0x000fc6000f8e02ff */
[----:B------:R-:W5:Y:S01]  /*3a10*/  LDL.LU R16, [R1+0x20] ;  /* 0x0000200001107983 */ /* 0x000f620000300800 */
[----:B------:R-:W-:Y:S01]  /*3a20*/  IMAD.HI.U32 R7, R7, R27, RZ ;  /* 0x0000001b07077227 */ /* 0x000fe200078e00ff */
[C---:B------:R-:W-:Y:S02]  /*3a30*/  ISETP.GT.U32.AND P4, PT, R17.reuse, R23, PT ;  /* 0x000000171100720c */ /* 0x040fe40003f84070 */
[----:B------:R1:W-:Y:S01]  /*3a40*/  STL [R1+0xcc8], R8 ;  /* 0x000cc80801007387 */ /* 0x0003e20000100800 */
[----:B------:R-:W-:Y:S01]  /*3a50*/  @!P2 IMAD.IADD R18, R18, 0x1, -R17 ;  /* 0x000000011212a824 */ /* 0x000fe200078e0a11 */
[----:B0-----:R-:W0:Y:S01]  /*3a60*/  LDC R0, c[0x0][0x23c] ;  /* 0x00008f00ff007b82 */ /* 0x001e220000000800 */
[----:B------:R-:W-:Y:S01]  /*3a70*/  IMAD.MOV R7, RZ, RZ, -R7 ;  /* 0x000000ffff077224 */ /* 0x000fe200078e0a07 */
[----:B------:R1:W-:Y:S01]  /*3a80*/  STL [R1+0xccc], R9 ;  /* 0x000ccc0901007387 */ /* 0x0003e20000100800 */
[----:B------:R-:W-:Y:S02]  /*3a90*/  @!P3 IMAD.MOV R18, RZ, RZ, -R18 ;  /* 0x000000ffff12b224 */ /* 0x000fe400078e0a12 */
[----:B------:R-:W-:-:S04]  /*3aa0*/  IMAD R27, R17, R7, R27 ;  /* 0x00000007111b7224 */ /* 0x000fc800078e021b */
[----:B------:R-:W-:Y:S01]  /*3ab0*/  @!P4 IMAD.IADD R23, R23, 0x1, -R17 ;  /* 0x000000011717c824 */ /* 0x000fe200078e0a11 */
[----:B------:R-:W-:Y:S02]  /*3ac0*/  ISETP.GE.AND P4, PT, R3, RZ, PT ;  /* 0x000000ff0300720c */ /* 0x000fe40003f86270 */
[----:B--2---:R-:W-:Y:S01]  /*3ad0*/  ISETP.GE.AND P6, PT, R19, RZ, PT ;  /* 0x000000ff1300720c */ /* 0x004fe20003fc6270 */
[----:B------:R-:W-:-:S04]  /*3ae0*/  IMAD R19, R6, 0x4, R9 ;  /* 0x0000000406137824 */ /* 0x000fc800078e0209 */
[----:B------:R-:W-:Y:S02]  /*3af0*/  IMAD R10, R6, 0x4, R19 ;  /* 0x00000004060a7824 */ /* 0x000fe400078e0213 */
[----:B------:R-:W2:Y:S02]  /*3b00*/  LDL.LU R6, [R1+0x48] ;  /* 0x0000480001067983 */ /* 0x000ea40000300800 */
[C---:B------:R-:W-:Y:S02]  /*3b10*/  IMAD R11, R29.reuse, 0x4, R10 ;  /* 0x000000041d0b7824 */ /* 0x040fe400078e020a */
[----:B------:R-:W-:Y:S02]  /*3b20*/  STL [R1+0xcd0], R19 ;  /* 0x000cd01301007387 */ /* 0x000fe40000100800 */
[----:B------:R-:W-:Y:S02]  /*3b30*/  @!P6 IMAD.MOV R15, RZ, RZ, -R15 ;  /* 0x000000ffff0fe224 */ /* 0x000fe400078e0a0f */
[----:B------:R0:W-:Y:S01]  /*3b40*/  STL [R1+0xcb8], R10 ;  /* 0x000cb80a01007387 */ /* 0x0001e20000100800 */
[----:B------:R-:W-:-:S03]  /*3b50*/  IMAD R7, R29, 0x4, R11 ;  /* 0x000000041d077824 */ /* 0x000fc600078e020b */
[----:B------:R-:W-:Y:S04]  /*3b60*/  STL [R1+0xcd4], R11 ;  /* 0x000cd40b01007387 */ /* 0x000fe80000100800 */
[----:B------:R-:W-:Y:S01]  /*3b70*/  STL [R1+0xcd8], R5 ;  /* 0x000cd80501007387 */ /* 0x000fe20000100800 */
[----:B---3--:R-:W-:Y:S02]  /*3b80*/  ISETP.GE.AND P0, PT, R13, RZ, PT ;  /* 0x000000ff0d00720c */ /* 0x008fe40003f06270 */
[----:B----4-:R-:W-:Y:S01]  /*3b90*/  ISETP.GE.AND P1, PT, R14, RZ, PT ;  /* 0x000000ff0e00720c */ /* 0x010fe20003f26270 */
[----:B------:R-:W-:Y:S10]  /*3ba0*/  STL [R1+0xcdc], R15 ;  /* 0x000cdc0f01007387 */ /* 0x000ff40000100800 */
[----:B------:R-:W-:-:S02]  /*3bb0*/  @!P0 IMAD.MOV R2, RZ, RZ, -R2 ;  /* 0x000000ffff028224 */ /* 0x000fc400078e0a02 */
[----:B------:R-:W-:-:S03]  /*3bc0*/  @!P1 IMAD.MOV R12, RZ, RZ, -R12 ;  /* 0x000000ffff0c9224 */ /* 0x000fc600078e0a0c */
[----:B------:R-:W-:Y:S04]  /*3bd0*/  STL [R1+0xce0], R2 ;  /* 0x000ce00201007387 */ /* 0x000fe80000100800 */
[----:B------:R-:W-:Y:S04]  /*3be0*/  STL [R1+0xce4], R12 ;  /* 0x000ce40c01007387 */ /* 0x000fe80000100800 */
[----:B------:R-:W-:Y:S04]  /*3bf0*/  STL [R1+0xce8], R18 ;  /* 0x000ce81201007387 */ /* 0x000fe80000100800 */
[----:B-1----:R-:W3:Y:S04]  /*3c00*/  LDL R8, [R1+0x398] ;  /* 0x0003980001087983 */ /* 0x002ee80000100800 */
[----:B------:R-:W-:Y:S04]  /*3c10*/  STL [R1+0xcec], R7 ;  /* 0x000cec0701007387 */ /* 0x000fe80000100800 */
[----:B------:R-:W4:Y:S01]  /*3c20*/  LDL.LU R3, [R1+0xd40] ;  /* 0x000d400001037983 */ /* 0x000f220000300800 */
[----:B------:R-:W-:-:S05]  /*3c30*/  @!P5 IMAD.IADD R22, R22, 0x1, -R17 ;  /* 0x000000011616d824 */ /* 0x000fca00078e0a11 */
[C---:B------:R-:W-:Y:S02]  /*3c40*/  ISETP.GT.U32.AND P5, PT, R17.reuse, R22, PT ;  /* 0x000000161100720c */ /* 0x040fe40003fa4070 */
[----:B------:R-:W-:-:S11]  /*3c50*/  ISETP.GT.U32.AND P2, PT, R17, R26, PT ;  /* 0x0000001a1100720c */ /* 0x000fd60003f44070 */
[--C-:B------:R-:W-:Y:S01]  /*3c60*/  @!P5 IMAD.IADD R22, R22, 0x1, -R17.reuse ;  /* 0x000000011616d824 */ /* 0x100fe200078e0a11 */
[C---:B------:R-:W-:Y:S02]  /*3c70*/  ISETP.GT.U32.AND P5, PT, R17.reuse, R27, PT ;  /* 0x0000001b1100720c */ /* 0x040fe40003fa4070 */
[----:B------:R-:W-:Y:S01]  /*3c80*/  ISETP.GT.U32.AND P0, PT, R17, R25, PT ;  /* 0x000000191100720c */ /* 0x000fe20003f04070 */
[----:B------:R-:W-:Y:S01]  /*3c90*/  @!P2 IMAD.IADD R26, R26, 0x1, -R17 ;  /* 0x000000011a1aa824 */ /* 0x000fe200078e0a11 */
[----:B------:R-:W1:Y:S01]  /*3ca0*/  S2R R9, SR_TID.X ;  /* 0x0000000000097919 */ /* 0x000e620000002100 */
[----:B------:R-:W-:Y:S01]  /*3cb0*/  IMAD R13, R29, 0x4, R7 ;  /* 0x000000041d0d7824 */ /* 0x000fe200078e0207 */
[----:B-----5:R-:W-:Y:S02]  /*3cc0*/  ISETP.GE.AND P2, PT, R16, RZ, PT ;  /* 0x000000ff1000720c */ /* 0x020fe40003f46270 */
[----:B------:R-:W-:-:S05]  /*3cd0*/  ISETP.GT.U32.AND P1, PT, R17, R26, PT ;  /* 0x0000001a1100720c */ /* 0x000fca0003f24070 */
[----:B------:R-:W-:Y:S01]  /*3ce0*/  @!P5 IMAD.IADD R27, R27, 0x1, -R17 ;  /* 0x000000011b1bd824 */ /* 0x000fe200078e0a11 */
[----:B------:R-:W-:Y:S01]  /*3cf0*/  ISETP.GT.U32.AND P5, PT, R17, R24, PT ;  /* 0x000000181100720c */ /* 0x000fe20003fa4070 */
[----:B------:R-:W-:-:S03]  /*3d00*/  IMAD R14, R29, 0x4, R13 ;  /* 0x000000041d0e7824 */ /* 0x000fc600078e020d */
[----:B------:R-:W-:Y:S01]  /*3d10*/  ISETP.GT.U32.AND P6, PT, R17, R27, PT ;  /* 0x0000001b1100720c */ /* 0x000fe20003fc4070 */
[--C-:B------:R-:W-:Y:S01]  /*3d20*/  @!P0 IMAD.IADD R25, R25, 0x1, -R17.reuse ;  /* 0x0000000119198824 */ /* 0x100fe200078e0a11 */
[----:B------:R-:W-:Y:S01]  /*3d30*/  ISETP.GE.AND P0, PT, R20, RZ, PT ;  /* 0x000000ff1400720c */ /* 0x000fe20003f06270 */
[C---:B------:R-:W-:Y:S02]  /*3d40*/  IMAD R20, R29.reuse, 0x4, R14 ;  /* 0x000000041d147824 */ /* 0x040fe400078e020e */
[----:B------:R-:W-:Y:S02]  /*3d50*/  @!P2 IMAD.MOV R4, RZ, RZ, -R4 ;  /* 0x000000ffff04a224 */ /* 0x000fe400078e0a04 */
[----:B------:R-:W-:Y:S01]  /*3d60*/  IMAD R16, R29, 0x4, R20 ;  /* 0x000000041d107824 */ /* 0x000fe200078e0214 */
[----:B------:R-:W-:Y:S01]  /*3d70*/  STL [R1+0xcf0], R13 ;  /* 0x000cf00d01007387 */ /* 0x000fe20000100800 */
[--C-:B------:R-:W-:Y:S02]  /*3d80*/  @!P5 IMAD.IADD R24, R24, 0x1, -R17.reuse ;  /* 0x000000011818d824 */ /* 0x100fe400078e0a11 */
[----:B------:R-:W-:-:S02]  /*3d90*/  @!P1 IMAD.IADD R26, R26, 0x1, -R17 ;  /* 0x000000011a1a9824 */ /* 0x000fc400078e0a11 */
[----:B------:R-:W-:Y:S01]  /*3da0*/  @!P6 IMAD.IADD R27, R27, 0x1, -R17 ;  /* 0x000000011b1be824 */ /* 0x000fe200078e0a11 */
[----:B------:R-:W-:Y:S01]  /*3db0*/  STL [R1+0xcf4], R14 ;  /* 0x000cf40e01007387 */ /* 0x000fe20000100800 */
[----:B------:R-:W-:-:S03]  /*3dc0*/  IMAD R17, R29, 0x4, R16 ;  /* 0x000000041d117824 */ /* 0x000fc600078e0210 */
[----:B------:R-:W-:Y:S04]  /*3dd0*/  STL [R1+0xcf8], R20 ;  /* 0x000cf81401007387 */ /* 0x000fe80000100800 */
[----:B------:R-:W-:Y:S04]  /*3de0*/  STL [R1+0xcfc], R4 ;  /* 0x000cfc0401007387 */ /* 0x000fe80000100800 */
[----:B------:R-:W-:Y:S04]  /*3df0*/  STL [R1+0xd00], R16 ;  /* 0x000d001001007387 */ /* 0x000fe80000100800 */
[----:B------:R5:W-:Y:S01]  /*3e00*/  STL [R1+0xd04], R17 ;  /* 0x000d041101007387 */ /* 0x000be20000100800 */
[----:B------:R-:W-:-:S02]  /*3e10*/  ISETP.GE.AND P5, PT, R21, RZ, PT ;  /* 0x000000ff1500720c */ /* 0x000fc40003fa6270 */
[----:B-1----:R-:W-:-:S05]  /*3e20*/  LOP3.LUT R21, R9, 0x7f, RZ, 0xc0, !PT ;  /* 0x0000007f09157812 */ /* 0x002fca00078ec0ff */
[----:B0-----:R-:W-:Y:S01]  /*3e30*/  IMAD R10, R21, R0, RZ ;  /* 0x00000000150a7224 */ /* 0x001fe200078e02ff */
[----:B------:R-:W-:Y:S02]  /*3e40*/  ISETP.GE.AND P1, PT, R28, RZ, PT ;  /* 0x000000ff1c00720c */ /* 0x000fe40003f26270 */
[----:B--2---:R-:W-:Y:S02]  /*3e50*/  ISETP.GE.AND P3, PT, R6, RZ, PT ;  /* 0x000000ff0600720c */ /* 0x004fe40003f66270 */
[----:B----4-:R-:W-:Y:S02]  /*3e60*/  ISETP.NE.AND P2, PT, R3, RZ, PT ;  /* 0x000000ff0300720c */ /* 0x010fe40003f45270 */
[----:B------:R-:W-:Y:S01]  /*3e70*/  LOP3.LUT R6, RZ, R3, RZ, 0x33, !PT ;  /* 0x00000003ff067212 */ /* 0x000fe200078e33ff */
[----:B------:R-:W-:Y:S02]  /*3e80*/  IMAD R3, R29, 0x4, R17 ;  /* 0x000000041d037824 */ /* 0x000fe400078e0211 */
[----:B-----5:R-:W2:Y:S04]  /*3e90*/  LDL.LU R17, [R1+0xe4] ;  /* 0x0000e40001117983 */ /* 0x020ea80000300800 */
[----:B------:R-:W4:Y:S04]  /*3ea0*/  LDL.LU R16, [R1+0xe0] ;  /* 0x0000e00001107983 */ /* 0x000f280000300800 */
[----:B------:R-:W5:Y:S04]  /*3eb0*/  LDL.LU R4, [R1+0xdc] ;  /* 0x0000dc0001047983 */ /* 0x000f680000300800 */
[----:B------:R-:W5:Y:S04]  /*3ec0*/  LDL.LU R20, [R1+0xd8] ;  /* 0x0000d80001147983 */ /* 0x000f680000300800 */
[----:B------:R-:W5:Y:S04]  /*3ed0*/  LDL.LU R14, [R1+0xd4] ;  /* 0x0000d400010e7983 */ /* 0x000f680000300800 */
[----:B------:R-:W5:Y:S04]  /*3ee0*/  LDL.LU R13, [R1+0xd0] ;  /* 0x0000d000010d7983 */ /* 0x000f680000300800 */
[----:B------:R-:W2:Y:S04]  /*3ef0*/  LDL.LU R7, [R1+0xcc] ;  /* 0x0000cc0001077983 */ /* 0x000ea80000300800 */
[----:B------:R-:W5:Y:S04]  /*3f00*/  LDL.LU R18, [R1+0xc8] ;  /* 0x0000c80001127983 */ /* 0x000f680000300800 */
[----:B------:R-:W5:Y:S04]  /*3f10*/  LDL.LU R12, [R1+0xc4] ;  /* 0x0000c400010c7983 */ /* 0x000f680000300800 */
[----:B------:R-:W5:Y:S04]  /*3f20*/  LDL.LU R2, [R1+0xc0] ;  /* 0x0000c00001027983 */ /* 0x000f680000300800 */
[----:B------:R-:W5:Y:S01]  /*3f30*/  LDL.LU R15, [R1+0xbc] ;  /* 0x0000bc00010f7983 */ /* 0x000f620000300800 */
[----:B---3--:R-:W-:-:S03]  /*3f40*/  ISETP.GE.AND P6, PT, R8, RZ, PT ;  /* 0x000000ff0800720c */ /* 0x008fc60003fc6270 */
[----:B------:R-:W3:Y:S04]  /*3f50*/  LDL.LU R5, [R1+0xb8] ;  /* 0x0000b80001057983 */ /* 0x000ee80000300800 */
[----:B------:R-:W3:Y:S01]  /*3f60*/  LDL.LU R11, [R1+0xb4] ;  /* 0x0000b400010b7983 */ /* 0x000ee20000300800 */
[----:B------:R-:W-:-:S03]  /*3f70*/  IMAD R21, R29, 0x4, R3 ;  /* 0x000000041d157824 */ /* 0x000fc600078e0203 */
[----:B------:R-:W3:Y:S04]  /*3f80*/  LDL.LU R19, [R1+0xb0] ;  /* 0x0000b00001137983 */ /* 0x000ee80000300800 */
[----:B------:R-:W3:Y:S04]  /*3f90*/  LDL.LU R9, [R1+0xac] ;  /* 0x0000ac0001097983 */ /* 0x000ee80000300800 */
[----:B------:R-:W3:Y:S04]  /*3fa0*/  LDL.LU R8, [R1+0xa8] ;  /* 0x0000a80001087983 */ /* 0x000ee80000300800 */
[----:B------:R-:W3:Y:S04]  /*3fb0*/  LDL.LU R0, [R1+0xa4] ;  /* 0x0000a40001007983 */ /* 0x000ee80000300800 */
[----:B------:R0:W-:Y:S01]  /*3fc0*/  STL [R1+0xd08], R10 ;  /* 0x000d080a01007387 */ /* 0x0001e20000100800 */
[----:B------:R-:W-:-:S03]  /*3fd0*/  IMAD R28, R29, 0x4, R21 ;  /* 0x000000041d1c7824 */ /* 0x000fc600078e0215 */
[----:B0-----:R-:W3:Y:S04]  /*3fe0*/  LDL.LU R10, [R1+0xe8] ;  /* 0x0000e800010a7983 */ /* 0x001ee80000300800 */
[----:B------:R0:W-:Y:S04]  /*3ff0*/  STL [R1+0xd0c], R3 ;  /* 0x000d0c0301007387 */ /* 0x0001e80000100800 */
[----:B0-----:R-:W3:Y:S04]  /*4000*/  LDL.LU R3, [R1+0xec] ;  /* 0x0000ec0001037983 */ /* 0x001ee80000300800 */
[----:B------:R0:W-:Y:S04]  /*4010*/  STL [R1+0xd10], R21 ;  /* 0x000d101501007387 */ /* 0x0001e80000100800 */
[----:B0-----:R-:W3:Y:S01]  /*4020*/  LDL.LU R21, [R1+0xf0] ;  /* 0x0000f00001157983 */ /* 0x001ee20000300800 */
[----:B------:R-:W-:-:S02]  /*4030*/  @!P3 IMAD.MOV R22, RZ, RZ, -R22 ;  /* 0x000000ffff16b224 */ /* 0x000fc400078e0a16 */
[----:B------:R-:W-:Y:S02]  /*4040*/  @!P4 IMAD.MOV R23, RZ, RZ, -R23 ;  /* 0x000000ffff17c224 */ /* 0x000fe400078e0a17 */
[----:B------:R-:W-:Y:S02]  /*4050*/  @!P5 IMAD.MOV R24, RZ, RZ, -R24 ;  /* 0x000000ffff18d224 */ /* 0x000fe400078e0a18 */
[----:B------:R-:W-:Y:S01]  /*4060*/  @!P0 IMAD.MOV R25, RZ, RZ, -R25 ;  /* 0x000000ffff198224 */ /* 0x000fe200078e0a19 */
[----:B------:R3:W-:Y:S01]  /*4070*/  STL [R1+0xd14], R22 ;  /* 0x000d141601007387 */ /* 0x0007e20000100800 */
[----:B------:R-:W-:Y:S02]  /*4080*/  @!P1 IMAD.MOV R26, RZ, RZ, -R26 ;  /* 0x000000ffff1a9224 */ /* 0x000fe400078e0a1a */
[----:B------:R-:W-:Y:S01]  /*4090*/  @!P6 IMAD.MOV R27, RZ, RZ, -R27 ;  /* 0x000000ffff1be224 */ /* 0x000fe200078e0a1b */
[----:B------:R-:W-:Y:S01]  /*40a0*/  STL [R1+0xd18], R23 ;  /* 0x000d181701007387 */ /* 0x000fe20000100800 */
[----:B------:R-:W-:-:S03]  /*40b0*/  IMAD R29, R29, 0x4, R28 ;  /* 0x000000041d1d7824 */ /* 0x000fc600078e021c */
[----:B------:R-:W-:Y:S04]  /*40c0*/  STL [R1+0xd1c], R24 ;  /* 0x000d1c1801007387 */ /* 0x000fe80000100800 */
[----:B------:R-:W-:Y:S04]  /*40d0*/  STL [R1+0xd20], R25 ;  /* 0x000d201901007387 */ /* 0x000fe80000100800 */
[----:B------:R-:W-:Y:S04]  /*40e0*/  STL [R1+0xd24], R26 ;  /* 0x000d241a01007387 */ /* 0x000fe80000100800 */
[----:B------:R-:W-:Y:S04]  /*40f0*/  STL [R1+0xd28], R27 ;  /* 0x000d281b01007387 */ /* 0x000fe80000100800 */
[----:B------:R-:W-:Y:S04]  /*4100*/  STL [R1+0xd30], R29 ;  /* 0x000d301d01007387 */ /* 0x000fe80000100800 */
[----:B------:R-:W-:Y:S01]  /*4110*/  STL [R1+0xd2c], R28 ;  /* 0x000d2c1c01007387 */ /* 0x000fe20000100800 */
[----:B----4-:R-:W-:-:S02]  /*4120*/  SEL R16, R6, R16, !P2 ;  /* 0x0000001006107207 */ /* 0x010fc40005000000 */
[C---:B--2---:R-:W-:Y:S02]  /*4130*/  SEL R7, R6.reuse, R7, !P2 ;  /* 0x0000000706077207 */ /* 0x044fe40005000000 */
[C---:B-----5:R-:W-:Y:S02]  /*4140*/  SEL R2, R6.reuse, R2, !P2 ;  /* 0x0000000206027207 */ /* 0x060fe40005000000 */
[C---:B---3--:R-:W-:Y:S02]  /*4150*/  SEL R22, R6.reuse, R21, !P2 ;  /* 0x0000001506167207 */ /* 0x048fe40005000000 */
[C---:B------:R-:W-:Y:S02]  /*4160*/  SEL R21, R6.reuse, R3, !P2 ;  /* 0x0000000306157207 */ /* 0x040fe40005000000 */
[C---:B------:R-:W-:Y:S01]  /*4170*/  SEL R3, R6.reuse, R10, !P2 ;  /* 0x0000000a06037207 */ /* 0x040fe20005000000 */
[----:B------:R-:W-:Y:S01]  /*4180*/  STL [R1+0x134], R22 ;  /* 0x0001341601007387 */ /* 0x000fe20000100800 */
[----:B------:R-:W-:-:S03]  /*4190*/  SEL R10, R6, R17, !P2 ;  /* 0x00000011060a7207 */ /* 0x000fc60005000000 */
[----:B------:R-:W-:Y:S04]  /*41a0*/  STL [R1+0x130], R21 ;  /* 0x0001301501007387 */ /* 0x000fe80000100800 */
[----:B------:R0:W-:Y:S04]  /*41b0*/  STL [R1+0x12c], R3 ;  /* 0x00012c0301007387 */ /* 0x0001e80000100800 */
[----:B------:R1:W-:Y:S01]  /*41c0*/  STL [R1+0x128], R10 ;  /* 0x0001280a01007387 */ /* 0x0003e20000100800 */
[----:B0-----:R-:W-:-:S03]  /*41d0*/  SEL R3, R6, R4, !P2 ;  /* 0x0000000406037207 */ /* 0x001fc60005000000 */
[----:B------:R-:W-:Y:S01]  /*41e0*/  STL [R1+0x124], R16 ;  /* 0x0001241001007387 */ /* 0x000fe20000100800 */
[C---:B------:R-:W-:Y:S02]  /*41f0*/  SEL R4, R6.reuse, R14, !P2 ;  /* 0x0000000e06047207 */ /* 0x040fe40005000000 */
[C---:B-1----:R-:W-:Y:S01]  /*4200*/  SEL R10, R6.reuse, R20, !P2 ;  /* 0x00000014060a7207 */ /* 0x042fe20005000000 */
[----:B------:R0:W-:Y:S04]  /*4210*/  STL [R1+0x120], R3 ;  /* 0x0001200301007387 */ /* 0x0001e80000100800 */
[----:B------:R-:W-:Y:S01]  /*4220*/  STL [R1+0x11c], R10 ;  /* 0x00011c0a01007387 */ /* 0x000fe20000100800 */
[----:B0-----:R-:W-:-:S03]  /*4230*/  SEL R3, R6, R13, !P2 ;  /* 0x0000000d06037207 */ /* 0x001fc60005000000 */
[----:B------:R0:W-:Y:S04]  /*4240*/  STL [R1+0x118], R4 ;  /* 0x0001180401007387 */ /* 0x0001e80000100800 */
[----:B------:R1:W-:Y:S01]  /*4250*/  STL [R1+0x114], R3 ;  /* 0x0001140301007387 */ /* 0x0003e20000100800 */
[----:B0-----:R-:W-:-:S03]  /*4260*/  SEL R4, R6, R18, !P2 ;  /* 0x0000001206047207 */ /* 0x001fc60005000000 */
[----:B------:R-:W-:Y:S01]  /*4270*/  STL [R1+0x110], R7 ;  /* 0x0001100701007387 */ /* 0x000fe20000100800 */
[----:B-1----:R-:W-:-:S03]  /*4280*/  SEL R3, R6, R12, !P2 ;  /* 0x0000000c06037207 */ /* 0x002fc60005000000 */
[----:B------:R0:W-:Y:S04]  /*4290*/  STL [R1+0x10c], R4 ;  /* 0x00010c0401007387 */ /* 0x0001e80000100800 */
[----:B------:R1:W-:Y:S01]  /*42a0*/  STL [R1+0x108], R3 ;  /* 0x0001080301007387 */ /* 0x0003e20000100800 */
[----:B0-----:R-:W-:-:S03]  /*42b0*/  SEL R4, R6, R15, !P2 ;  /* 0x0000000f06047207 */ /* 0x001fc60005000000 */
[----:B------:R0:W-:Y:S01]  /*42c0*/  STL [R1+0x104], R2 ;  /* 0x0001040201007387 */ /* 0x0001e20000100800 */
[----:B-1----:R-:W-:-:S03]  /*42d0*/  SEL R3, R6, R5, !P2 ;  /* 0x0000000506037207 */ /* 0x002fc60005000000 */
[----:B------:R1:W-:Y:S04]  /*42e0*/  STL [R1+0x100], R4 ;  /* 0x0001000401007387 */ /* 0x0003e80000100800 */
[----:B------:R2:W-:Y:S01]  /*42f0*/  STL [R1+0xfc], R3 ;  /* 0x0000fc0301007387 */ /* 0x0005e20000100800 */
[C---:B0-----:R-:W-:Y:S02]  /*4300*/  SEL R2, R6.reuse, R11, !P2 ;  /* 0x0000000b06027207 */ /* 0x041fe40005000000 */
[----:B-1----:R-:W-:-:S03]  /*4310*/  SEL R4, R6, R19, !P2 ;  /* 0x0000001306047207 */ /* 0x002fc60005000000 */
[----:B------:R0:W-:Y:S01]  /*4320*/  STL [R1+0xf8], R2 ;  /* 0x0000f80201007387 */ /* 0x0001e20000100800 */
[----:B--2---:R-:W-:-:S03]  /*4330*/  SEL R3, R6, R9, !P2 ;  /* 0x0000000906037207 */ /* 0x004fc60005000000 */
[----:B------:R-:W-:Y:S04]  /*4340*/  STL [R1+0xf4], R4 ;  /* 0x0000f40401007387 */ /* 0x000fe80000100800 */
[----:B------:R-:W-:Y:S04]  /*4350*/  STL [R1+0xf0], R3 ;  /* 0x0000f00301007387 */ /* 0x000fe80000100800 */
[----:B------:R-:W2:Y:S01]  /*4360*/  LDL.LU R29, [R1+0x94] ;  /* 0x00009400011d7983 */ /* 0x000ea20000300800 */
[C---:B0-----:R-:W-:Y:S02]  /*4370*/  SEL R2, R6.reuse, R8, !P2 ;  /* 0x0000000806027207 */ /* 0x041fe40005000000 */
[----:B------:R-:W-:-:S03]  /*4380*/  SEL R0, R6, R0, !P2 ;  /* 0x0000000006007207 */ /* 0x000fc60005000000 */
[----:B------:R-:W-:Y:S04]  /*4390*/  STL [R1+0xec], R2 ;  /* 0x0000ec0201007387 */ /* 0x000fe80000100800 */
[----:B--2---:R0:W-:Y:S04]  /*43a0*/  STL [R1+0xd34], R29 ;  /* 0x000d341d01007387 */ /* 0x0041e80000100800 */
[----:B------:R-:W-:Y:S04]  /*43b0*/  STL [R1+0xe8], R0 ;  /* 0x0000e80001007387 */ /* 0x000fe80000100800 */
[----:B0-----:R-:W2:Y:S04]  /*43c0*/  LDL.LU R29, [R1+0x98] ;  /* 0x00009800011d7983 */ /* 0x001ea80000300800 */
[----:B--2---:R0:W-:Y:S04]  /*43d0*/  STL [R1+0xd38], R29 ;  /* 0x000d381d01007387 */ /* 0x0041e80000100800 */
[----:B0-----:R-:W2:Y:S04]  /*43e0*/  LDL.LU R29, [R1+0x9c] ;  /* 0x00009c00011d7983 */ /* 0x001ea80000300800 */
[----:B--2---:R0:W-:Y:S04]  /*43f0*/  STL [R1+0xd3c], R29 ;  /* 0x000d3c1d01007387 */ /* 0x0041e80000100800 */
[----:B0-----:R-:W2:Y:S04]  /*4400*/  LDL.LU R29, [R1+0xa0] ;  /* 0x0000a000011d7983 */ /* 0x001ea80000300800 */
[----:B------:R-:W3:Y:S04]  /*4410*/  LDL.LU R28, [R1+0x8c] ;  /* 0x00008c00011c7983 */ /* 0x000ee80000300800 */
[----:B------:R-:W4:Y:S04]  /*4420*/  LDL.LU R27, [R1+0x88] ;  /* 0x00008800011b7983 */ /* 0x000f280000300800 */
[----:B------:R-:W5:Y:S04]  /*4430*/  LDL.LU R26, [R1+0x80] ;  /* 0x00008000011a7983 */ /* 0x000f680000300800 */
        /* <DEDUP_REMOVED lines=23> */
[----:B------:R-:W5:Y:S01]  /*45b0*/  LDL.LU R0, [R1+0x4] ;  /* 0x0000040001007983 */ /* 0x000f620000300800 */
[----:B--2---:R-:W-:-:S05]  /*45c0*/  SEL R29, R6, R29, !P2 ;  /* 0x0000001d061d7207 */ /* 0x004fca0005000000 */
[----:B------:R0:W-:Y:S04]  /*45d0*/  STL [R1+0xe4], R29 ;  /* 0x0000e41d01007387 */ /* 0x0001e80000100800 */
[----:B0-----:R-:W2:Y:S02]  /*45e0*/  LDL.LU R29, [R1+0xd3c] ;  /* 0x000d3c00011d7983 */ /* 0x001ea40000300800 */
[----:B--2---:R-:W-:-:S05]  /*45f0*/  SEL R29, R6, R29, !P2 ;  /* 0x0000001d061d7207 */ /* 0x004fca0005000000 */
[----:B------:R0:W-:Y:S04]  /*4600*/  STL [R1+0xe0], R29 ;  /* 0x0000e01d01007387 */ /* 0x0001e80000100800 */
[----:B0-----:R-:W2:Y:S02]  /*4610*/  LDL.LU R29, [R1+0xd38] ;  /* 0x000d3800011d7983 */ /* 0x001ea40000300800 */
[----:B--2---:R-:W-:-:S05]  /*4620*/  SEL R29, R6, R29, !P2 ;  /* 0x0000001d061d7207 */ /* 0x004fca0005000000 */
[----:B------:R0:W-:Y:S04]  /*4630*/  STL [R1+0xdc], R29 ;  /* 0x0000dc1d01007387 */ /* 0x0001e80000100800 */
[----:B0-----:R-:W2:Y:S01]  /*4640*/  LDL.LU R29, [R1+0xd34] ;  /* 0x000d3400011d7983 */ /* 0x001ea20000300800 */
[C---:B---3--:R-:W-:Y:S02]  /*4650*/  SEL R28, R6.reuse, R28, !P2 ;  /* 0x0000001c061c7207 */ /* 0x048fe40005000000 */
[C---:B----4-:R-:W-:Y:S02]  /*4660*/  SEL R27, R6.reuse, R27, !P2 ;  /* 0x0000001b061b7207 */ /* 0x050fe40005000000 */
[C---:B-----5:R-:W-:Y:S02]  /*4670*/  SEL R26, R6.reuse, R26, !P2 ;  /* 0x0000001a061a7207 */ /* 0x060fe40005000000 */
[----:B------:R-:W-:-:S02]  /*4680*/  SEL R25, R6, R25, !P2 ;  /* 0x0000001906197207 */ /* 0x000fc40005000000 */
[C---:B------:R-:W-:Y:S02]  /*4690*/  SEL R24, R6.reuse, R24, !P2 ;  /* 0x0000001806187207 */ /* 0x040fe40005000000 */
[C---:B------:R-:W-:Y:S02]  /*46a0*/  SEL R23, R6.reuse, R23, !P2 ;  /* 0x0000001706177207 */ /* 0x040fe40005000000 */
[C---:B------:R-:W-:Y:S02]  /*46b0*/  SEL R22, R6.reuse, R22, !P2 ;  /* 0x0000001606167207 */ /* 0x040fe40005000000 */
[C---:B------:R-:W-:Y:S02]  /*46c0*/  SEL R21, R6.reuse, R21, !P2 ;  /* 0x0000001506157207 */ /* 0x040fe40005000000 */
[C---:B------:R-:W-:Y:S02]  /*46d0*/  SEL R3, R6.reuse, R3, !P2 ;  /* 0x0000000306037207 */ /* 0x040fe40005000000 */
        /* <DEDUP_REMOVED lines=18> */
[----:B--2---:R-:W-:-:S05]  /*4800*/  SEL R29, R6, R29, !P2 ;  /* 0x0000001d061d7207 */ /* 0x004fca0005000000 */
[----:B------:R0:W-:Y:S04]  /*4810*/  STL [R1+0xd8], R29 ;  /* 0x0000d81d01007387 */ /* 0x0001e80000100800 */
[----:B0-----:R-:W2:Y:S04]  /*4820*/  LDL.LU R29, [R1+0xd30] ;  /* 0x000d3000011d7983 */ /* 0x001ea80000300800 */
[----:B------:R0:W-:Y:S04]  /*4830*/  STL [R1+0xd4], R28 ;  /* 0x0000d41c01007387 */ /* 0x0001e80000100800 */
[----:B0-----:R-:W3:Y:S04]  /*4840*/  LDL.LU R28, [R1+0xd2c] ;  /* 0x000d2c00011c7983 */ /* 0x001ee80000300800 */
[----:B------:R0:W-:Y:S04]  /*4850*/  STL [R1+0xd0], R27 ;  /* 0x0000d01b01007387 */ /* 0x0001e80000100800 */
[----:B0-----:R-:W4:Y:S04]  /*4860*/  LDL.LU R27, [R1+0xd28] ;  /* 0x000d2800011b7983 */ /* 0x001f280000300800 */
[----:B------:R0:W-:Y:S04]  /*4870*/  STL [R1+0xcc], R26 ;  /* 0x0000cc1a01007387 */ /* 0x0001e80000100800 */
[----:B0-----:R-:W5:Y:S04]  /*4880*/  LDL.LU R26, [R1+0xd24] ;  /* 0x000d2400011a7983 */ /* 0x001f680000300800 */
        /* <DEDUP_REMOVED lines=19> */
[----:B0-----:R-:W3:Y:S04]  /*49c0*/  LDL.LU R4, [R1+0xcfc] ;  /* 0x000cfc0001047983 */ /* 0x001ee80000300800 */
        /* <DEDUP_REMOVED lines=9> */
[----:B0-----:R-:W4:Y:S04]  /*4a60*/  LDL.LU R18, [R1+0xce8] ;  /* 0x000ce80001127983 */ /* 0x001f280000300800 */
[----:B------:R0:W-:Y:S04]  /*4a70*/  STL [R1+0x94], R12 ;  /* 0x0000940c01007387 */ /* 0x0001e80000100800 */
[----:B0-----:R-:W5:Y:S04]  /*4a80*/  LDL.LU R12, [R1+0xce4] ;  /* 0x000ce400010c7983 */ /* 0x001f680000300800 */
[----:B------:R0:W-:Y:S04]  /*4a90*/  STL [R1+0x8c], R2 ;  /* 0x00008c0201007387 */ /* 0x0001e80000100800 */
[----:B0-----:R-:W3:Y:S04]  /*4aa0*/  LDL.LU R2, [R1+0xce0] ;  /* 0x000ce00001027983 */ /* 0x001ee80000300800 */
[----:B------:R0:W-:Y:S04]  /*4ab0*/  STL [R1+0x88], R15 ;  /* 0x0000880f01007387 */ /* 0x0001e80000100800 */
[----:B0-----:R-:W2:Y:S04]  /*4ac0*/  LDL.LU R15, [R1+0xcdc] ;  /* 0x000cdc00010f7983 */ /* 0x001ea80000300800 */
[----:B------:R0:W-:Y:S04]  /*4ad0*/  STL [R1+0x80], R5 ;  /* 0x0000800501007387 */ /* 0x0001e80000100800 */
[----:B0-----:R-:W4:Y:S04]  /*4ae0*/  LDL.LU R5, [R1+0xcd8] ;  /* 0x000cd80001057983 */ /* 0x001f280000300800 */
[----:B------:R0:W-:Y:S04]  /*4af0*/  STL [R1+0x7c], R11 ;  /* 0x00007c0b01007387 */ /* 0x0001e80000100800 */
[----:B0-----:R-:W5:Y:S04]  /*4b00*/  LDL.LU R11, [R1+0xcd4] ;  /* 0x000cd400010b7983 */ /* 0x001f680000300800 */
[----:B------:R0:W-:Y:S04]  /*4b10*/  STL [R1+0x74], R19 ;  /* 0x0000741301007387 */ /* 0x0001e80000100800 */
[----:B0-----:R-:W5:Y:S04]  /*4b20*/  LDL.LU R19, [R1+0xcd0] ;  /* 0x000cd00001137983 */ /* 0x001f680000300800 */
[----:B------:R0:W-:Y:S04]  /*4b30*/  STL [R1+0x70], R9 ;  /* 0x0000700901007387 */ /* 0x0001e80000100800 */
[----:B0-----:R-:W5:Y:S04]  /*4b40*/  LDL.LU R9, [R1+0xccc] ;  /* 0x000ccc0001097983 */ /* 0x001f680000300800 */
[----:B------:R0:W-:Y:S04]  /*4b50*/  STL [R1+0x6c], R8 ;  /* 0x00006c0801007387 */ /* 0x0001e80000100800 */
[----:B0-----:R-:W5:Y:S04]  /*4b60*/  LDL.LU R8, [R1+0xcc8] ;  /* 0x000cc80001087983 */ /* 0x001f680000300800 */
[----:B------:R0:W-:Y:S04]  /*4b70*/  STL [R1+0x68], R0 ;  /* 0x0000680001007387 */ /* 0x0001e80000100800 */
[----:B0-----:R-:W3:Y:S02]  /*4b80*/  LDL.LU R0, [R1+0xcc4] ;  /* 0x000cc40001007983 */ /* 0x001ee40000300800 */
[----:B---3--:R-:W-:-:S05]  /*4b90*/  SEL R0, R6, R0, !P2 ;  /* 0x0000000006007207 */ /* 0x008fca0005000000 */
[----:B------:R0:W-:Y:S04]  /*4ba0*/  STL [R1+0x60], R0 ;  /* 0x0000600001007387 */ /* 0x0001e80000100800 */
[----:B0-----:R-:W3:Y:S01]  /*4bb0*/  LDL.LU R0, [R1+0xcc0] ;  /* 0x000cc00001007983 */ /* 0x001ee20000300800 */
[----:B----4-:R-:W-:-:S05]  /*4bc0*/  SEL R5, R6, R5, !P2 ;  /* 0x0000000506057207 */ /* 0x010fca0005000000 */
[----:B------:R2:W-:Y:S02]  /*4bd0*/  STL [R1+0x5c], R5 ;  /* 0x00005c0501007387 */ /* 0x0005e40000100800 */
[C---:B--2---:R-:W-:Y:S02]  /*4be0*/  SEL R5, R6.reuse, R15, !P2 ;  /* 0x0000000f06057207 */ /* 0x044fe40005000000 */
[----:B------:R-:W-:-:S03]  /*4bf0*/  SEL R15, R6, R2, !P2 ;  /* 0x00000002060f7207 */ /* 0x000fc60005000000 */
[----:B------:R5:W-:Y:S01]  /*4c00*/  STL [R1+0x54], R5 ;  /* 0x0000540501007387 */ /* 0x000be20000100800 */
[----:B------:R-:W-:-:S03]  /*4c10*/  SEL R2, R6, R18, !P2 ;  /* 0x0000001206027207 */ /* 0x000fc60005000000 */
[----:B------:R-:W-:Y:S01]  /*4c20*/  STL [R1+0x4c], R15 ;  /* 0x00004c0f01007387 */ /* 0x000fe20000100800 */
[----:B-----5:R-:W-:-:S05]  /*4c30*/  SEL R5, R6, R12, !P2 ;  /* 0x0000000c06057207 */ /* 0x020fca0005000000 */
[----:B------:R0:W-:Y:S04]  /*4c40*/  STL [R1+0x44], R5 ;  /* 0x0000440501007387 */ /* 0x0001e80000100800 */
[----:B------:R1:W-:Y:S01]  /*4c50*/  STL [R1+0x40], R2 ;  /* 0x0000400201007387 */ /* 0x0003e20000100800 */
[C---:B------:R-:W-:Y:S02]  /*4c60*/  SEL R12, R6.reuse, R23, !P2 ;  /* 0x00000017060c7207 */ /* 0x040fe40005000000 */
[C---:B0-----:R-:W-:Y:S02]  /*4c70*/  SEL R5, R6.reuse, R4, !P2 ;  /* 0x0000000406057207 */ /* 0x041fe40005000000 */
[----:B-1----:R-:W-:-:S03]  /*4c80*/  SEL R2, R6, R22, !P2 ;  /* 0x0000001606027207 */ /* 0x002fc60005000000 */
[----:B------:R0:W-:Y:S01]  /*4c90*/  STL [R1+0x38], R5 ;  /* 0x0000380501007387 */ /* 0x0001e20000100800 */
[----:B------:R-:W1:Y:S03]  /*4ca0*/  LDC R22, c[0x0][0x23c] ;  /* 0x00008f00ff167b82 */ /* 0x000e660000000800 */
[----:B------:R2:W-:Y:S01]  /*4cb0*/  STL [R1+0x2c], R2 ;  /* 0x00002c0201007387 */ /* 0x0005e20000100800 */
[----:B0-----:R-:W-:-:S03]  /*4cc0*/  SEL R5, R6, R24, !P2 ;  /* 0x0000001806057207 */ /* 0x001fc60005000000 */
[----:B------:R-:W-:Y:S01]  /*4cd0*/  STL [R1+0x24], R12 ;  /* 0x0000240c01007387 */ /* 0x000fe20000100800 */
[----:B--2---:R-:W-:-:S03]  /*4ce0*/  SEL R2, R6, R25, !P2 ;  /* 0x0000001906027207 */ /* 0x004fc60005000000 */
[----:B------:R0:W-:Y:S04]  /*4cf0*/  STL [R1+0x1c], R5 ;  /* 0x00001c0501007387 */ /* 0x0001e80000100800 */
[----:B------:R2:W-:Y:S01]  /*4d00*/  STL [R1+0x14], R2 ;  /* 0x0000140201007387 */ /* 0x0005e20000100800 */
[C---:B0-----:R-:W-:Y:S02]  /*4d10*/  SEL R5, R6.reuse, R27, !P2 ;  /* 0x0000001b06057207 */ /* 0x041fe40005000000 */
[----:B--2---:R-:W-:Y:S02]  /*4d20*/  SEL R2, R6, R26, !P2 ;  /* 0x0000001a06027207 */ /* 0x004fe40005000000 */
[----:B------:R-:W2:Y:S04]  /*4d30*/  LDL.LU R6, [R1+0xcbc] ;  /* 0x000cbc0001067983 */ /* 0x000ea80000300800 */
[----:B------:R0:W-:Y:S02]  /*4d40*/  STL [R1+0x8], R2 ;  /* 0x0000080201007387 */ /* 0x0001e40000100800 */
[----:B0-----:R-:W0:Y:S01]  /*4d50*/  S2R R2, SR_TID.X ;  /* 0x0000000000027919 */ /* 0x001e220000002100 */
[----:B-1----:R-:W-:Y:S01]  /*4d60*/  IMAD R27, R22, 0x80, R10 ;  /* 0x00000080161b7824 */ /* 0x002fe200078e020a */
[----:B------:R1:W-:Y:S01]  /*4d70*/  STL [R1], R5 ;  /* 0x0000000501007387 */ /* 0x0003e20000100800 */
[----:B0-----:R-:W-:-:S04]  /*4d80*/  SHF.R.U32.HI R2, RZ, 0x5, R2 ;  /* 0x00000005ff027819 */ /* 0x001fc80000011602 */
[----:B------:R-:W-:-:S05]  /*4d90*/  SGXT.U32 R2, R2, 0x2 ;  /* 0x000000020202781a */ /* 0x000fca0000000000 */
[----:B------:R-:W-:Y:S02]  /*4da0*/  IMAD R26, R2, UR10, RZ ;  /* 0x0000000a021a7c24 */ /* 0x000fe4000f8e02ff */
[----:B---3--:R-:W-:Y:S01]  /*4db0*/  IMAD R0, R0, UR4, RZ ;  /* 0x0000000400007c24 */ /* 0x008fe2000f8e02ff */
[----:B------:R-:W-:-:S04]  /*4dc0*/  ULDC.64 UR4, c[0x0][0x218] ;  /* 0x0000860000047ab9 */ /* 0x000fc80000000a00 */
[C---:B------:R-:W-:Y:S01]  /*4dd0*/  IADD3 R12, P0, R0.reuse, UR6, RZ ;  /* 0x00000006000c7c10 */ /* 0x040fe2000ff1e0ff */
[----:B------:R-:W-:Y:S01]  /*4de0*/  IMAD R25, RZ, RZ, -UR11 ;  /* 0x8000000bff197e24 */ /* 0x000fe2000f8e02ff */
[----:B------:R-:W-:Y:S01]  /*4df0*/  ULDC UR6, c[0x0][0x238] ;  /* 0x00008e0000067ab9 */ /* 0x000fe20000000800 */
[----:B------:R-:W-:Y:S01]  /*4e00*/  IMAD R18, RZ, RZ, -UR10 ;  /* 0x8000000aff127e24 */ /* 0x000fe2000f8e02ff */
[----:B-1----:R-:W-:Y:S01]  /*4e10*/  LEA.HI.X.SX32 R5, R0, UR7, 0x1, P0 ;  /* 0x0000000700057c11 */ /* 0x002fe200080f0eff */
[----:B------:R-:W-:Y:S01]  /*4e20*/  ULDC UR10, c[0x0][0x230] ;  /* 0x00008c00000a7ab9 */ /* 0x000fe20000000800 */
[----:B------:R-:W-:Y:S01]  /*4e30*/  IADD3 R0, P1, R10, UR4, RZ ;  /* 0x000000040a007c10 */ /* 0x000fe2000ff3e0ff */
[----:B------:R-:W-:Y:S01]  /*4e40*/  ULDC UR11, c[0x0][0x238] ;  /* 0x00008e00000b7ab9 */ /* 0x000fe20000000800 */
[----:B------:R-:W-:Y:S01]  /*4e50*/  IADD3 R2, P0, R27, UR4, RZ ;  /* 0x000000041b027c10 */ /* 0x000fe2000ff1e0ff */
[----:B--2---:R-:W-:Y:S02]  /*4e60*/  IMAD R25, R25, 0x4, R6 ;  /* 0x0000000419197824 */ /* 0x004fe400078e0206 */
[----:B------:R-:W-:Y:S01]  /*4e70*/  STL [R1+0xbec], R0 ;  /* 0x000bec0001007387 */ /* 0x000fe20000100800 */
[-C--:B------:R-:W-:Y:S01]  /*4e80*/  IADD3 R10, P3, R6, R12.reuse, RZ ;  /* 0x0000000c060a7210 */ /* 0x080fe20007f7e0ff */
[----:B------:R-:W-:Y:S01]  /*4e90*/  IMAD R4, R18, 0x4, R29 ;  /* 0x0000000412047824 */ /* 0x000fe200078e021d */
[----:B------:R-:W-:Y:S01]  /*4ea0*/  ULDC UR4, c[0x0][0x240] ;  /* 0x0000900000047ab9 */ /* 0x000fe20000000800 */
[----:B------:R0:W-:Y:S04]  /*4eb0*/  STL [R1+0xbf0], R2 ;  /* 0x000bf00201007387 */ /* 0x0001e80000100800 */
[----:B0-----:R-:W2:Y:S01]  /*4ec0*/  LDL.LU R2, [R1+0x90] ;  /* 0x0000900001027983 */ /* 0x001ea20000300800 */
[----:B------:R-:W-:-:S03]  /*4ed0*/  IADD3 R24, P4, R25, R12, RZ ;  /* 0x0000000c19187210 */ /* 0x000fc60007f9e0ff */
[----:B------:R2:W-:Y:S04]  /*4ee0*/  STL [R1+0xb38], R10 ;  /* 0x000b380a01007387 */ /* 0x0005e80000100800 */
[----:B------:R-:W-:Y:S01]  /*4ef0*/  STL [R1+0xb3c], R24 ;  /* 0x000b3c1801007387 */ /* 0x000fe20000100800 */
[----:B--2---:R-:W-:-:S05]  /*4f00*/  IADD3 R10, P5, R2, R12, RZ ;  /* 0x0000000c020a7210 */ /* 0x004fca0007fbe0ff */
[----:B------:R0:W-:Y:S02]  /*4f10*/  STL [R1+0xb40], R10 ;  /* 0x000b400a01007387 */ /* 0x0001e40000100800 */
[----:B0-----:R-:W-:-:S05]  /*4f20*/  IADD3 R10, P6, R8, R12, RZ ;  /* 0x0000000c080a7210 */ /* 0x001fca0007fde0ff */
[----:B------:R0:W-:Y:S02]  /*4f30*/  STL [R1+0xb44], R10 ;  /* 0x000b440a01007387 */ /* 0x0001e40000100800 */
[----:B0-----:R-:W-:-:S05]  /*4f40*/  IADD3 R10, P2, R9, R12, RZ ;  /* 0x0000000c090a7210 */ /* 0x001fca0007f5e0ff */
[----:B------:R0:W-:Y:S02]  /*4f50*/  STL [R1+0xb48], R10 ;  /* 0x000b480a01007387 */ /* 0x0001e40000100800 */
[----:B0-----:R-:W-:-:S05]  /*4f60*/  LEA.HI.X.SX32 R10, R6, R5, 0x1, P3 ;  /* 0x00000005060a7211 */ /* 0x001fca00018f0eff */
[----:B------:R0:W-:Y:S02]  /*4f70*/  STL [R1+0xb30], R10 ;  /* 0x000b300a01007387 */ /* 0x0001e40000100800 */
[----:B0-----:R-:W-:-:S05]  /*4f80*/  IADD3 R10, P3, R19, R12, RZ ;  /* 0x0000000c130a7210 */ /* 0x001fca0007f7e0ff */
[----:B------:R0:W-:Y:S04]  /*4f90*/  STL [R1+0xb34], R10 ;  /* 0x000b340a01007387 */ /* 0x0001e80000100800 */
[----:B0-----:R-:W2:Y:S01]  /*4fa0*/  LDL.LU R10, [R1+0xcb8] ;  /* 0x000cb800010a7983 */ /* 0x001ea20000300800 */
[-C--:B------:R-:W-:Y:S02]  /*4fb0*/  LEA.HI.X.SX32 R25, R25, R5.reuse, 0x1, P4 ;  /* 0x0000000519197211 */ /* 0x080fe400020f0eff */
[----:B------:R-:W-:-:S03]  /*4fc0*/  LEA.HI.X.SX32 R2, R2, R5, 0x1, P5 ;  /* 0x0000000502027211 */ /* 0x000fc600028f0eff */
[----:B------:R2:W-:Y:S01]  /*4fd0*/  STL [R1+0xb20], R25 ;  /* 0x000b201901007387 */ /* 0x0005e20000100800 */
[-C--:B------:R-:W-:Y:S02]  /*4fe0*/  LEA.HI.X.SX32 R9, R9, R5.reuse, 0x1, P2 ;  /* 0x0000000509097211 */ /* 0x080fe400010f0eff */
[----:B------:R-:W-:Y:S01]  /*4ff0*/  LEA.HI.X.SX32 R19, R19, R5, 0x1, P3 ;  /* 0x0000000513137211 */ /* 0x000fe200018f0eff */
[----:B------:R-:W-:-:S04]  /*5000*/  IMAD R15, R18, 0x4, R4 ;  /* 0x00000004120f7824 */ /* 0x000fc800078e0204 */
[C---:B------:R-:W-:Y:S02]  /*5010*/  IMAD R23, R18.reuse, 0x4, R15 ;  /* 0x0000000412177824 */ /* 0x040fe400078e020f */
[----:B------:R-:W-:Y:S02]  /*5020*/  IMAD R0, RZ, RZ, -UR6 ;  /* 0x80000006ff007e24 */ /* 0x000fe4000f8e02ff */
[----:B------:R-:W-:-:S04]  /*5030*/  IMAD R18, R18, 0x4, R23 ;  /* 0x0000000412127824 */ /* 0x000fc800078e0217 */
[----:B------:R-:W-:-:S04]  /*5040*/  IMAD R22, R0, 0x4, R18 ;  /* 0x0000000400167824 */ /* 0x000fc800078e0212 */
[----:B------:R-:W-:-:S04]  /*5050*/  IMAD R24, R0, 0x4, R22 ;  /* 0x0000000400187824 */ /* 0x000fc800078e0216 */
[----:B------:R-:W-:Y:S01]  /*5060*/  IMAD R6, R0, 0x4, R24 ;  /* 0x0000000400067824 */ /* 0x000fe200078e0218 */
[----:B--2---:R-:W-:-:S05]  /*5070*/  IADD3 R25, P4, R10, R12, RZ ;  /* 0x0000000c0a197210 */ /* 0x004fca0007f9e0ff */
[----:B------:R-:W-:Y:S04]  /*5080*/  STL [R1+0xb28], R25 ;  /* 0x000b281901007387 */ /* 0x000fe80000100800 */
[----:B------:R0:W-:Y:S02]  /*5090*/  STL [R1+0xb24], R2 ;  /* 0x000b240201007387 */ /* 0x0001e40000100800 */
[----:B0-----:R-:W-:-:S05]  /*50a0*/  IADD3 R2, P5, R11, R12, RZ ;  /* 0x0000000c0b027210 */ /* 0x001fca0007fbe0ff */
[----:B------:R0:W-:Y:S02]  /*50b0*/  STL [R1+0xb2c], R2 ;  /* 0x000b2c0201007387 */ /* 0x0001e40000100800 */
[----:B0-----:R-:W-:-:S05]  /*50c0*/  LEA.HI.X.SX32 R2, R8, R5, 0x1, P6 ;  /* 0x0000000508027211 */ /* 0x001fca00030f0eff */
[----:B------:R0:W-:Y:S02]  /*50d0*/  STL [R1+0xb18], R2 ;  /* 0x000b180201007387 */ /* 0x0001e40000100800 */
[----:B0-----:R-:W-:-:S05]  /*50e0*/  IADD3 R2, P6, R7, R12, RZ ;  /* 0x0000000c07027210 */ /* 0x001fca0007fde0ff */
[----:B------:R0:W-:Y:S04]  /*50f0*/  STL [R1+0xb1c], R2 ;  /* 0x000b1c0201007387 */ /* 0x0001e80000100800 */
[----:B------:R-:W-:Y:S01]  /*5100*/  STL [R1+0xb10], R9 ;  /* 0x000b100901007387 */ /* 0x000fe20000100800 */
[----:B0-----:R-:W-:-:S05]  /*5110*/  IADD3 R2, P2, R13, R12, RZ ;  /* 0x0000000c0d027210 */ /* 0x001fca0007f5e0ff */
[----:B------:R0:W-:Y:S04]  /*5120*/  STL [R1+0xb14], R2 ;  /* 0x000b140201007387 */ /* 0x0001e80000100800 */
[----:B------:R1:W-:Y:S01]  /*5130*/  STL [R1+0xb08], R19 ;  /* 0x000b081301007387 */ /* 0x0003e20000100800 */
[----:B0-----:R-:W-:Y:S02]  /*5140*/  IADD3 R2, P3, R14, R12, RZ ;  /* 0x0000000c0e027210 */ /* 0x001fe40007f7e0ff */
[----:B-1----:R-:W-:-:S03]  /*5150*/  LEA.HI.X.SX32 R19, R10, R5, 0x1, P4 ;  /* 0x000000050a137211 */ /* 0x002fc600020f0eff */
[----:B------:R0:W-:Y:S04]  /*5160*/  STL [R1+0xb0c], R2 ;  /* 0x000b0c0201007387 */ /* 0x0001e80000100800 */
[----:B------:R1:W-:Y:S01]  /*5170*/  STL [R1+0xb00], R19 ;  /* 0x000b001301007387 */ /* 0x0003e20000100800 */
[----:B0-----:R-:W-:Y:S02]  /*5180*/  IADD3 R2, P4, R20, R12, RZ ;  /* 0x0000000c14027210 */ /* 0x001fe40007f9e0ff */
[----:B-1----:R-:W-:-:S03]  /*5190*/  LEA.HI.X.SX32 R19, R11, R5, 0x1, P5 ;  /* 0x000000050b137211 */ /* 0x002fc600028f0eff */
[----:B------:R0:W-:Y:S01]  /*51a0*/  STL [R1+0xb04], R2 ;  /* 0x000b040201007387 */ /* 0x0001e20000100800 */
[----:B------:R-:W-:-:S03]  /*51b0*/  LEA.HI.X.SX32 R7, R7, R5, 0x1, P6 ;  /* 0x0000000507077211 */ /* 0x000fc600030f0eff */
[----:B------:R1:W-:Y:S01]  /*51c0*/  STL [R1+0xaf8], R19 ;  /* 0x000af81301007387 */ /* 0x0003e20000100800 */
[-C--:B0-----:R-:W-:Y:S02]  /*51d0*/  IADD3 R2, P5, R16, R12.reuse, RZ ;  /* 0x0000000c10027210 */ /* 0x081fe40007fbe0ff */
[----:B-1----:R-:W-:-:S03]  /*51e0*/  IADD3 R19, P6, R17, R12, RZ ;  /* 0x0000000c11137210 */ /* 0x002fc60007fde0ff */
[----:B------:R0:W-:Y:S01]  /*51f0*/  STL [R1+0xafc], R2 ;  /* 0x000afc0201007387 */ /* 0x0001e20000100800 */
[----:B------:R-:W-:-:S03]  /*5200*/  LEA.HI.X.SX32 R14, R14, R5, 0x1, P3 ;  /* 0x000000050e0e7211 */ /* 0x000fc600018f0eff */
[----:B------:R-:W-:Y:S01]  /*5210*/  STL [R1+0xaf0], R7 ;  /* 0x000af00701007387 */ /* 0x000fe20000100800 */
[----:B0-----:R-:W-:-:S03]  /*5220*/  LEA.HI.X.SX32 R2, R13, R5, 0x1, P2 ;  /* 0x000000050d027211 */ /* 0x001fc600010f0eff */
[----:B------:R-:W-:Y:S01]  /*5230*/  STL [R1+0xaf4], R19 ;  /* 0x000af41301007387 */ /* 0x000fe20000100800 */
[----:B------:R-:W-:-:S03]  /*5240*/  IADD3 R13, P2, R3, R12, RZ ;  /* 0x0000000c030d7210 */ /* 0x000fc60007f5e0ff */
[----:B------:R0:W-:Y:S04]  /*5250*/  STL [R1+0xae8], R2 ;  /* 0x000ae80201007387 */ /* 0x0001e80000100800 */
[----:B------:R-:W-:Y:S01]  /*5260*/  STL [R1+0xaec], R13 ;  /* 0x000aec0d01007387 */ /* 0x000fe20000100800 */
[----:B0-----:R-:W-:-:S03]  /*5270*/  IADD3 R2, P3, R21, R12, RZ ;  /* 0x0000000c15027210 */ /* 0x001fc60007f7e0ff */
[----:B------:R0:W-:Y:S01]  /*5280*/  STL [R1+0xae0], R14 ;  /* 0x000ae00e01007387 */ /* 0x0001e20000100800 */
[----:B------:R-:W-:-:S03]  /*5290*/  LEA.HI.X.SX32 R17, R17, R5, 0x1, P6 ;  /* 0x0000000511117211 */ /* 0x000fc600030f0eff */
[----:B------:R1:W-:Y:S01]  /*52a0*/  STL [R1+0xae4], R2 ;  /* 0x000ae40201007387 */ /* 0x0003e20000100800 */
[-C--:B0-----:R-:W-:Y:S02]  /*52b0*/  LEA.HI.X.SX32 R14, R20, R5.reuse, 0x1, P4 ;  /* 0x00000005140e7211 */ /* 0x081fe400020f0eff */
[-C--:B------:R-:W-:Y:S02]  /*52c0*/  IADD3 R19, P4, R28, R12.reuse, RZ ;  /* 0x0000000c1c137210 */ /* 0x080fe40007f9e0ff */
[----:B-1----:R-:W-:Y:S02]  /*52d0*/  LEA.HI.X.SX32 R2, R16, R5, 0x1, P5 ;  /* 0x0000000510027211 */ /* 0x002fe400028f0eff */
[-C--:B------:R-:W-:Y:S01]  /*52e0*/  IADD3 R16, P5, R29, R12.reuse, RZ ;  /* 0x0000000c1d107210 */ /* 0x080fe20007fbe0ff */
[----:B------:R-:W-:Y:S04]  /*52f0*/  STL [R1+0xad8], R14 ;  /* 0x000ad80e01007387 */ /* 0x000fe80000100800 */
[----:B------:R-:W-:Y:S04]  /*5300*/  STL [R1+0xadc], R19 ;  /* 0x000adc1301007387 */ /* 0x000fe80000100800 */
[----:B------:R0:W-:Y:S04]  /*5310*/  STL [R1+0xad0], R2 ;  /* 0x000ad00201007387 */ /* 0x0001e80000100800 */
[----:B------:R-:W-:Y:S04]  /*5320*/  STL [R1+0xad4], R16 ;  /* 0x000ad41001007387 */ /* 0x000fe80000100800 */
[----:B------:R1:W-:Y:S01]  /*5330*/  STL [R1+0xac8], R17 ;  /* 0x000ac81101007387 */ /* 0x0003e20000100800 */
[----:B0-----:R-:W-:-:S02]  /*5340*/  IADD3 R2, P6, R4, R12, RZ ;  /* 0x0000000c04027210 */ /* 0x001fc40007fde0ff */
[-C--:B-1----:R-:W-:Y:S02]  /*5350*/  LEA.HI.X.SX32 R17, R3, R5.reuse, 0x1, P2 ;  /* 0x0000000503117211 */ /* 0x082fe400010f0eff */
[----:B------:R-:W-:Y:S01]  /*5360*/  IADD3 R3, P2, R15, R12, RZ ;  /* 0x0000000c0f037210 */ /* 0x000fe20007f5e0ff */
[----:B------:R0:W-:Y:S01]  /*5370*/  STL [R1+0xacc], R2 ;  /* 0x000acc0201007387 */ /* 0x0001e20000100800 */
[----:B------:R-:W-:-:S03]  /*5380*/  LEA.HI.X.SX32 R19, R28, R5, 0x1, P4 ;  /* 0x000000051c137211 */ /* 0x000fc600020f0eff */
[----:B------:R-:W-:Y:S04]  /*5390*/  STL [R1+0xac0], R17 ;  /* 0x000ac01101007387 */ /* 0x000fe80000100800 */
[----:B------:R1:W-:Y:S01]  /*53a0*/  STL [R1+0xac4], R3 ;  /* 0x000ac40301007387 */ /* 0x0003e20000100800 */
[----:B0-----:R-:W-:Y:S02]  /*53b0*/  LEA.HI.X.SX32 R2, R21, R5, 0x1, P3 ;  /* 0x0000000515027211 */ /* 0x001fe400018f0eff */
[----:B-1----:R-:W-:-:S03]  /*53c0*/  IADD3 R3, P3, R23, R12, RZ ;  /* 0x0000000c17037210 */ /* 0x002fc60007f7e0ff */
[----:B------:R0:W-:Y:S01]  /*53d0*/  STL [R1+0xab8], R2 ;  /* 0x000ab80201007387 */ /* 0x0001e20000100800 */
[----:B------:R-:W-:-:S03]  /*53e0*/  LEA.HI.X.SX32 R4, R4, R5, 0x1, P6 ;  /* 0x0000000504047211 */ /* 0x000fc600030f0eff */
[----:B------:R-:W-:Y:S04]  /*53f0*/  STL [R1+0xabc], R3 ;  /* 0x000abc0301007387 */ /* 0x000fe80000100800 */
[----:B------:R1:W-:Y:S01]  /*5400*/  STL [R1+0xab0], R19 ;  /* 0x000ab01301007387 */ /* 0x0003e20000100800 */
[----:B0-----:R-:W-:Y:S02]  /*5410*/  IADD3 R2, P4, R26, R12, RZ ;  /* 0x0000000c1a027210 */ /* 0x001fe40007f9e0ff */
[----:B-1----:R-:W-:-:S03]  /*5420*/  LEA.HI.X.SX32 R19, R29, R5, 0x1, P5 ;  /* 0x000000051d137211 */ /* 0x002fc600028f0eff */
[----:B------:R0:W-:Y:S04]  /*5430*/  STL [R1+0xab4], R2 ;  /* 0x000ab40201007387 */ /* 0x0001e80000100800 */
[----:B------:R-:W-:Y:S04]  /*5440*/  STL [R1+0xaac], R19 ;  /* 0x000aac1301007387 */ /* 0x000fe80000100800 */
[----:B------:R1:W-:Y:S01]  /*5450*/  STL [R1+0xaa8], R4 ;  /* 0x000aa80401007387 */ /* 0x0003e20000100800 */
[-C--:B0-----:R-:W-:Y:S02]  /*5460*/  LEA.HI.X.SX32 R2, R15, R5.reuse, 0x1, P2 ;  /* 0x000000050f027211 */ /* 0x081fe400010f0eff */
[----:B------:R-:W-:-:S03]  /*5470*/  LEA.HI.X.SX32 R15, R23, R5, 0x1, P3 ;  /* 0x00000005170f7211 */ /* 0x000fc600018f0eff */
[----:B------:R0:W-:Y:S01]  /*5480*/  STL [R1+0xaa4], R2 ;  /* 0x000aa40201007387 */ /* 0x0001e20000100800 */
[----:B-1----:R-:W-:-:S03]  /*5490*/  IADD3 R4, P2, R18, R12, RZ ;  /* 0x0000000c12047210 */ /* 0x002fc60007f5e0ff */
[----:B------:R1:W-:Y:S04]  /*54a0*/  STL [R1+0xa94], R15 ;  /* 0x000a940f01007387 */ /* 0x0003e80000100800 */
[----:B------:R2:W-:Y:S01]  /*54b0*/  STL [R1+0xa98], R4 ;  /* 0x000a980401007387 */ /* 0x0005e20000100800 */
[----:B0-----:R-:W-:Y:S02]  /*54c0*/  IADD3 R2, P3, R22, R12, RZ ;  /* 0x0000000c16027210 */ /* 0x001fe40007f7e0ff */
[----:B-1----:R-:W-:-:S03]  /*54d0*/  LEA.HI.X.SX32 R15, R26, R5, 0x1, P4 ;  /* 0x000000051a0f7211 */ /* 0x002fc600020f0eff */
[----:B------:R0:W-:Y:S01]  /*54e0*/  STL [R1+0xa9c], R2 ;  /* 0x000a9c0201007387 */ /* 0x0001e20000100800 */
[----:B--2---:R-:W-:-:S03]  /*54f0*/  LEA.HI.X.SX32 R4, R18, R5, 0x1, P2 ;  /* 0x0000000512047211 */ /* 0x004fc600010f0eff */
[----:B------:R1:W-:Y:S01]  /*5500*/  STL [R1+0xaa0], R15 ;  /* 0x000aa00f01007387 */ /* 0x0003e20000100800 */
[----:B------:R-:W-:-:S03]  /*5510*/  IMAD R25, R0, 0x4, R6 ;  /* 0x0000000400197824 */ /* 0x000fc600078e0206 */
[----:B------:R2:W-:Y:S01]  /*5520*/  STL [R1+0xa90], R4 ;  /* 0x000a900401007387 */ /* 0x0005e20000100800 */
[----:B0-----:R-:W-:Y:S02]  /*5530*/  LEA.HI.X.SX32 R2, R22, R5, 0x1, P3 ;  /* 0x0000000516027211 */ /* 0x001fe400018f0eff */
[-C--:B-1----:R-:W-:Y:S01]  /*5540*/  IADD3 R15, P2, R24, R12.reuse, RZ ;  /* 0x0000000c180f7210 */ /* 0x082fe20007f5e0ff */
[----:B------:R-:W-:Y:S01]  /*5550*/  IMAD R8, R0, 0x4, R25 ;  /* 0x0000000400087824 */ /* 0x000fe200078e0219 */
[-C--:B--2---:R-:W-:Y:S01]  /*5560*/  IADD3 R4, P3, R6, R12.reuse, RZ ;  /* 0x0000000c06047210 */ /* 0x084fe20007f7e0ff */
[----:B------:R0:W-:Y:S02]  /*5570*/  STL [R1+0xa80], R2 ;  /* 0x000a800201007387 */ /* 0x0001e40000100800 */
[----:B------:R-:W-:Y:S02]  /*5580*/  IMAD R9, R0, 0x4, R8 ;  /* 0x0000000400097824 */ /* 0x000fe400078e0208 */
[----:B------:R1:W-:Y:S04]  /*5590*/  STL [R1+0xa84], R15 ;  /* 0x000a840f01007387 */ /* 0x0003e80000100800 */
[----:B------:R2:W-:Y:S01]  /*55a0*/  STL [R1+0xa88], R4 ;  /* 0x000a880401007387 */ /* 0x0005e20000100800 */
[----:B0-----:R-:W-:-:S02]  /*55b0*/  IADD3 R2, P4, R25, R12, RZ ;  /* 0x0000000c19027210 */ /* 0x001fc40007f9e0ff */
[----:B-1----:R-:W-:-:S03]  /*55c0*/  LEA.HI.X.SX32 R15, R24, R5, 0x1, P2 ;  /* 0x00000005180f7211 */ /* 0x002fc600010f0eff */
[----:B------:R0:W-:Y:S01]  /*55d0*/  STL [R1+0xa8c], R2 ;  /* 0x000a8c0201007387 */ /* 0x0001e20000100800 */
[----:B--2---:R-:W-:-:S03]  /*55e0*/  LEA.HI.X.SX32 R4, R6, R5, 0x1, P3 ;  /* 0x0000000506047211 */ /* 0x004fc600018f0eff */
[----:B------:R-:W-:Y:S01]  /*55f0*/  STL [R1+0xa7c], R15 ;  /* 0x000a7c0f01007387 */ /* 0x000fe20000100800 */
[----:B------:R-:W-:Y:S01]  /*5600*/  IMAD R10, R0, 0x4, R9 ;  /* 0x00000004000a7824 */ /* 0x000fe200078e0209 */
[----:B------:R-:W-:Y:S02]  /*5610*/  IADD3 R6, P2, R8, R12, RZ ;  /* 0x0000000c08067210 */ /* 0x000fe40007f5e0ff */
[----:B------:R1:W-:Y:S01]  /*5620*/  STL [R1+0xa78], R4 ;  /* 0x000a780401007387 */ /* 0x0003e20000100800 */
[-C--:B0-----:R-:W-:Y:S01]  /*5630*/  LEA.HI.X.SX32 R2, R25, R5.reuse, 0x1, P4 ;  /* 0x0000000519027211 */ /* 0x081fe200020f0eff */
[----:B------:R-:W-:Y:S01]  /*5640*/  IMAD R11, R0, 0x4, R10 ;  /* 0x00000004000b7824 */ /* 0x000fe200078e020a */
[----:B------:R-:W-:-:S03]  /*5650*/  LEA.HI.X.SX32 R8, R8, R5, 0x1, P2 ;  /* 0x0000000508087211 */ /* 0x000fc600010f0eff */
[----:B------:R0:W-:Y:S01]  /*5660*/  STL [R1+0xa68], R2 ;  /* 0x000a680201007387 */ /* 0x0001e20000100800 */
[----:B-1----:R-:W-:-:S03]  /*5670*/  IADD3 R4, P3, R9, R12, RZ ;  /* 0x0000000c09047210 */ /* 0x002fc60007f7e0ff */
[----:B------:R-:W-:Y:S01]  /*5680*/  STL [R1+0xa6c], R6 ;  /* 0x000a6c0601007387 */ /* 0x000fe20000100800 */
[----:B------:R-:W-:-:S03]  /*5690*/  IMAD R7, R0, 0x4, R11 ;  /* 0x0000000400077824 */ /* 0x000fc600078e020b */
[----:B------:R1:W-:Y:S01]  /*56a0*/  STL [R1+0xa70], R4 ;  /* 0x000a700401007387 */ /* 0x0003e20000100800 */
[----:B0-----:R-:W-:Y:S01]  /*56b0*/  IADD3 R2, P4, R10, R12, RZ ;  /* 0x0000000c0a027210 */ /* 0x001fe20007f9e0ff */
[----:B------:R-:W-:-:S04]  /*56c0*/  IMAD R13, R0, 0x4, R7 ;  /* 0x00000004000d7824 */ /* 0x000fc800078e0207 */
[----:B------:R0:W-:Y:S01]  /*56d0*/  STL [R1+0xa74], R2 ;  /* 0x000a740201007387 */ /* 0x0001e20000100800 */
[----:B-1----:R-:W-:-:S03]  /*56e0*/  LEA.HI.X.SX32 R4, R9, R5, 0x1, P3 ;  /* 0x0000000509047211 */ /* 0x002fc600018f0eff */
[----:B------:R1:W-:Y:S04]  /*56f0*/  STL [R1+0xa64], R8 ;  /* 0x000a640801007387 */ /* 0x0003e80000100800 */
[----:B------:R2:W-:Y:S01]  /*5700*/  STL [R1+0xa60], R4 ;  /* 0x000a600401007387 */ /* 0x0005e20000100800 */
[----:B0-----:R-:W-:Y:S02]  /*5710*/  LEA.HI.X.SX32 R2, R10, R5, 0x1, P4 ;  /* 0x000000050a027211 */ /* 0x001fe400020f0eff */
[----:B-1----:R-:W-:-:S03]  /*5720*/  IADD3 R8, P2, R11, R12, RZ ;  /* 0x0000000c0b087210 */ /* 0x002fc60007f5e0ff */
[----:B------:R0:W-:Y:S01]  /*5730*/  STL [R1+0xa50], R2 ;  /* 0x000a500201007387 */ /* 0x0001e20000100800 */
[-C--:B--2---:R-:W-:Y:S01]  /*5740*/  IADD3 R4, P3, R7, R12.reuse, RZ ;  /* 0x0000000c07047210 */ /* 0x084fe20007f7e0ff */
[C---:B------:R-:W-:Y:S02]  /*5750*/  IMAD R14, R0.reuse, 0x4, R13 ;  /* 0x00000004000e7824 */ /* 0x040fe400078e020d */
[----:B------:R1:W-:Y:S04]  /*5760*/  STL [R1+0xa54], R8 ;  /* 0x000a540801007387 */ /* 0x0003e80000100800 */
[----:B------:R2:W-:Y:S01]  /*5770*/  STL [R1+0xa58], R4 ;  /* 0x000a580401007387 */ /* 0x0005e20000100800 */
[----:B0-----:R-:W-:Y:S01]  /*5780*/  IADD3 R2, P4, R13, R12, RZ ;  /* 0x0000000c0d027210 */ /* 0x001fe20007f9e0ff */
[----:B------:R-:W-:Y:S01]  /*5790*/  IMAD R16, R0, 0x4, R14 ;  /* 0x0000000400107824 */ /* 0x000fe200078e020e */
[----:B-1----:R-:W-:-:S03]  /*57a0*/  LEA.HI.X.SX32 R8, R11, R5, 0x1, P2 ;  /* 0x000000050b087211 */ /* 0x002fc600010f0eff */
[----:B------:R0:W-:Y:S01]  /*57b0*/  STL [R1+0xa5c], R2 ;  /* 0x000a5c0201007387 */ /* 0x0001e20000100800 */
[----:B--2---:R-:W-:-:S03]  /*57c0*/  LEA.HI.X.SX32 R4, R7, R5, 0x1, P3 ;  /* 0x0000000507047211 */ /* 0x004fc600018f0eff */
[----:B------:R-:W-:Y:S01]  /*57d0*/  STL [R1+0xa4c], R8 ;  /* 0x000a4c0801007387 */ /* 0x000fe20000100800 */
[----:B------:R-:W-:Y:S01]  /*57e0*/  IMAD R17, R0, 0x4, R16 ;  /* 0x0000000400117824 */ /* 0x000fe200078e0210 */
[-C--:B------:R-:W-:Y:S02]  /*57f0*/  IADD3 R7, P3, R16, R12.reuse, RZ ;  /* 0x0000000c10077210 */ /* 0x080fe40007f7e0ff */
[----:B------:R1:W-:Y:S01]  /*5800*/  STL [R1+0xa48], R4 ;  /* 0x000a480401007387 */ /* 0x0003e20000100800 */
[----:B0-----:R-:W-:Y:S01]  /*5810*/  LEA.HI.X.SX32 R2, R13, R5, 0x1, P4 ;  /* 0x000000050d027211 */ /* 0x001fe200020f0eff */
[----:B------:R-:W-:Y:S01]  /*5820*/  IMAD R3, R0, 0x4, R17 ;  /* 0x0000000400037824 */ /* 0x000fe200078e0211 */
[----:B-1----:R-:W-:-:S03]  /*5830*/  IADD3 R4, P2, R14, R12, RZ ;  /* 0x0000000c0e047210 */ /* 0x002fc60007f5e0ff */
[----:B------:R0:W-:Y:S01]  /*5840*/  STL [R1+0xa38], R2 ;  /* 0x000a380201007387 */ /* 0x0001e20000100800 */
[----:B------:R-:W-:Y:S01]  /*5850*/  IMAD R19, R0, 0x4, R3 ;  /* 0x0000000400137824 */ /* 0x000fe200078e0203 */
[----:B------:R-:W-:Y:S02]  /*5860*/  LEA.HI.X.SX32 R8, R14, R5, 0x1, P2 ;  /* 0x000000050e087211 */ /* 0x000fe400010f0eff */
[----:B------:R-:W-:Y:S04]  /*5870*/  STL [R1+0xa3c], R4 ;  /* 0x000a3c0401007387 */ /* 0x000fe80000100800 */
        /* <DEDUP_REMOVED lines=11> */
[----:B------:R-:W-:Y:S02]  /*5930*/  IMAD R21, R0, 0x4, R20 ;  /* 0x0000000400157824 */ /* 0x000fe400078e0214 */
[----:B------:R-:W-:Y:S04]  /*5940*/  STL [R1+0xa24], R8 ;  /* 0x000a240801007387 */ /* 0x000fe80000100800 */
[----:B------:R1:W-:Y:S01]  /*5950*/  STL [R1+0xa28], R7 ;  /* 0x000a280701007387 */ /* 0x0003e20000100800 */
[----:B0-----:R-:W-:Y:S01]  /*5960*/  IADD3 R2, P4, R20, R12, RZ ;  /* 0x0000000c14027210 */ /* 0x001fe20007f9e0ff */
[----:B------:R-:W-:-:S04]  /*5970*/  IMAD R18, R0, 0x4, R21 ;  /* 0x0000000400127824 */ /* 0x000fc800078e0215 */
[----:B------:R0:W-:Y:S01]  /*5980*/  STL [R1+0xa2c], R2 ;  /* 0x000a2c0201007387 */ /* 0x0001e20000100800 */
[-C--:B-1----:R-:W-:Y:S02]  /*5990*/  LEA.HI.X.SX32 R7, R3, R5.reuse, 0x1, P2 ;  /* 0x0000000503077211 */ /* 0x082fe400010f0eff */
[-C--:B------:R-:W-:Y:S01]  /*59a0*/  LEA.HI.X.SX32 R3, R19, R5.reuse, 0x1, P3 ;  /* 0x0000000513037211 */ /* 0x080fe200018f0eff */
[----:B------:R-:W-:Y:S02]  /*59b0*/  IMAD R23, R0, 0x4, R18 ;  /* 0x0000000400177824 */ /* 0x000fe400078e0212 */
[----:B------:R1:W-:Y:S01]  /*59c0*/  STL [R1+0xa1c], R7 ;  /* 0x000a1c0701007387 */ /* 0x0003e20000100800 */
[----:B0-----:R-:W-:Y:S01]  /*59d0*/  LEA.HI.X.SX32 R2, R20, R5, 0x1, P4 ;  /* 0x0000000514027211 */ /* 0x001fe200020f0eff */
[----:B------:R-:W-:Y:S01]  /*59e0*/  IMAD R6, R0, 0x4, R23 ;  /* 0x0000000400067824 */ /* 0x000fe200078e0217 */
[----:B------:R-:W0:Y:S01]  /*59f0*/  LDC R20, c[0x0][0x23c] ;  /* 0x00008f00ff147b82 */ /* 0x000e220000000800 */
[----:B------:R2:W-:Y:S01]  /*5a00*/  STL [R1+0xa18], R3 ;  /* 0x000a180301007387 */ /* 0x0005e20000100800 */
[----:B-1----:R-:W-:-:S03]  /*5a10*/  IADD3 R7, P2, R21, R12, RZ ;  /* 0x0000000c15077210 */ /* 0x002fc60007f5e0ff */
[----:B------:R1:W-:Y:S01]  /*5a20*/  STL [R1+0xa08], R2 ;  /* 0x000a080201007387 */ /* 0x0003e20000100800 */
[----:B--2---:R-:W-:-:S03]  /*5a30*/  IADD3 R3, P3, R18, R12, RZ ;  /* 0x0000000c12037210 */ /* 0x004fc60007f7e0ff */
[----:B------:R2:W-:Y:S01]  /*5a40*/  STL [R1+0xa0c], R7 ;  /* 0x000a0c0701007387 */ /* 0x0005e20000100800 */
[----:B------:R-:W-:-:S03]  /*5a50*/  IMAD R22, R0, 0x4, R6 ;  /* 0x0000000400167824 */ /* 0x000fc600078e0206 */
[----:B------:R3:W-:Y:S01]  /*5a60*/  STL [R1+0xa10], R3 ;  /* 0x000a100301007387 */ /* 0x0007e20000100800 */
[----:B-1----:R-:W-:Y:S02]  /*5a70*/  IADD3 R2, P4, R23, R12, RZ ;  /* 0x0000000c17027210 */ /* 0x002fe40007f9e0ff */
[----:B--2---:R-:W-:-:S03]  /*5a80*/  LEA.HI.X.SX32 R7, R21, R5, 0x1, P2 ;  /* 0x0000000515077211 */ /* 0x004fc600010f0eff */
[----:B------:R1:W-:Y:S01]  /*5a90*/  STL [R1+0xa14], R2 ;  /* 0x000a140201007387 */ /* 0x0003e20000100800 */
[----:B---3--:R-:W-:-:S03]  /*5aa0*/  LEA.HI.X.SX32 R3, R18, R5, 0x1, P3 ;  /* 0x0000000512037211 */ /* 0x008fc600018f0eff */
[----:B------:R2:W-:Y:S01]  /*5ab0*/  STL [R1+0xa04], R7 ;  /* 0x000a040701007387 */ /* 0x0005e20000100800 */
[----:B------:R-:W-:-:S03]  /*5ac0*/  IMAD R10, R0, 0x4, R22 ;  /* 0x00000004000a7824 */ /* 0x000fc600078e0216 */
[----:B------:R3:W-:Y:S01]  /*5ad0*/  STL [R1+0xa00], R3 ;  /* 0x000a000301007387 */ /* 0x0007e20000100800 */
[-C--:B-1----:R-:W-:Y:S02]  /*5ae0*/  LEA.HI.X.SX32 R2, R23, R5.reuse, 0x1, P4 ;  /* 0x0000000517027211 */ /* 0x082fe400020f0eff */
[-C--:B--2---:R-:W-:Y:S01]  /*5af0*/  IADD3 R7, P2, R6, R12.reuse, RZ ;  /* 0x0000000c06077210 */ /* 0x084fe20007f5e0ff */
[----:B------:R-:W-:Y:S01]  /*5b00*/  IMAD R15, R0, 0x4, R10 ;  /* 0x00000004000f7824 */ /* 0x000fe200078e020a */
[----:B---3--:R-:W-:Y:S01]  /*5b10*/  IADD3 R3, P3, R22, R12, RZ ;  /* 0x0000000c16037210 */ /* 0x008fe20007f7e0ff */
[----:B------:R1:W-:Y:S01]  /*5b20*/  STL [R1+0x94c], R2 ;  /* 0x00094c0201007387 */ /* 0x0003e20000100800 */
[----:B------:R-:W-:-:S03]  /*5b30*/  LEA.HI.X.SX32 R6, R6, R5, 0x1, P2 ;  /* 0x0000000506067211 */ /* 0x000fc600010f0eff */
[----:B------:R-:W-:Y:S01]  /*5b40*/  STL [R1+0x9f4], R7 ;  /* 0x0009f40701007387 */ /* 0x000fe20000100800 */
[----:B------:R-:W-:-:S03]  /*5b50*/  IMAD R4, R0, 0x4, R15 ;  /* 0x0000000400047824 */ /* 0x000fc600078e020f */
[----:B------:R2:W-:Y:S01]  /*5b60*/  STL [R1+0x9f8], R3 ;  /* 0x0009f80301007387 */ /* 0x0005e20000100800 */
[----:B-1----:R-:W-:Y:S01]  /*5b70*/  IADD3 R2, P4, R10, R12, RZ ;  /* 0x0000000c0a027210 */ /* 0x002fe20007f9e0ff */
[----:B------:R-:W-:-:S04]  /*5b80*/  IMAD R14, R0, 0x4, R4 ;  /* 0x00000004000e7824 */ /* 0x000fc800078e0204 */
[----:B------:R1:W-:Y:S01]  /*5b90*/  STL [R1+0x9fc], R2 ;  /* 0x0009fc0201007387 */ /* 0x0003e20000100800 */
[----:B--2---:R-:W-:-:S03]  /*5ba0*/  LEA.HI.X.SX32 R3, R22, R5, 0x1, P3 ;  /* 0x0000000516037211 */ /* 0x004fc600018f0eff */
[----:B------:R-:W-:Y:S04]  /*5bb0*/  STL [R1+0x950], R6 ;  /* 0x0009500601007387 */ /* 0x000fe80000100800 */
[----:B------:R2:W-:Y:S01]  /*5bc0*/  STL [R1+0x954], R3 ;  /* 0x0009540301007387 */ /* 0x0005e20000100800 */
[----:B-1----:R-:W-:Y:S02]  /*5bd0*/  LEA.HI.X.SX32 R2, R10, R5, 0x1, P4 ;  /* 0x000000050a027211 */ /* 0x002fe400020f0eff */
[-C--:B------:R-:W-:Y:S01]  /*5be0*/  IADD3 R10, P2, R15, R12.reuse, RZ ;  /* 0x0000000c0f0a7210 */ /* 0x080fe20007f5e0ff */
[----:B------:R-:W-:Y:S02]  /*5bf0*/  IMAD R13, R0, 0x4, R14 ;  /* 0x00000004000d7824 */ /* 0x000fe400078e020e */
[----:B------:R1:W-:Y:S01]  /*5c00*/  STL [R1+0x96c], R2 ;  /* 0x00096c0201007387 */ /* 0x0003e20000100800 */
[----:B--2---:R-:W-:-:S03]  /*5c10*/  IADD3 R3, P3, R4, R12, RZ ;  /* 0x0000000c04037210 */ /* 0x004fc60007f7e0ff */
[----:B------:R-:W-:Y:S01]  /*5c20*/  STL [R1+0x974], R10 ;  /* 0x0009740a01007387 */ /* 0x000fe20000100800 */
[----:B------:R-:W-:Y:S01]  /*5c30*/  LEA.HI.X.SX32 R15, R15, R5, 0x1, P2 ;  /* 0x000000050f0f7211 */ /* 0x000fe200010f0eff */
[----:B------:R-:W-:Y:S02]  /*5c40*/  IMAD R9, R0, 0x4, R13 ;  /* 0x0000000400097824 */ /* 0x000fe400078e020d */
        /* <DEDUP_REMOVED lines=9> */
[C---:B------:R-:W-:Y:S02]  /*5ce0*/  IMAD R11, R0.reuse, 0x4, R8 ;  /* 0x00000004000b7824 */ /* 0x040fe400078e0208 */
[----:B------:R1:W-:Y:S01]  /*5cf0*/  STL [R1+0x980], R2 ;  /* 0x0009800201007387 */ /* 0x0003e20000100800 */
[----:B--2---:R-:W-:Y:S01]  /*5d00*/  IADD3 R3, P2, R13, R12, RZ ;  /* 0x0000000c0d037210 */ /* 0x004fe20007f5e0ff */
[----:B------:R-:W-:-:S04]  /*5d10*/  IMAD R7, R0, 0x4, R11 ;  /* 0x0000000400077824 */ /* 0x000fc800078e020b */
[----:B------:R-:W-:Y:S01]  /*5d20*/  STL [R1+0x98c], R3 ;  /* 0x00098c0301007387 */ /* 0x000fe20000100800 */
[----:B-1----:R-:W-:-:S03]  /*5d30*/  IADD3 R2, P4, R8, R12, RZ ;  /* 0x0000000c08027210 */ /* 0x002fc60007f9e0ff */
[----:B------:R1:W-:Y:S01]  /*5d40*/  STL [R1+0x994], R14 ;  /* 0x0009940e01007387 */ /* 0x0003e20000100800 */
[----:B------:R-:W-:-:S03]  /*5d50*/  IMAD R6, R0, 0x4, R7 ;  /* 0x0000000400067824 */ /* 0x000fc600078e0207 */
[----:B------:R2:W-:Y:S01]  /*5d60*/  STL [R1+0x99c], R2 ;  /* 0x00099c0201007387 */ /* 0x0005e20000100800 */
[-C--:B-1----:R-:W-:Y:S02]  /*5d70*/  LEA.HI.X.SX32 R14, R13, R5.reuse, 0x1, P2 ;  /* 0x000000050d0e7211 */ /* 0x082fe400010f0eff */
[-C--:B------:R-:W-:Y:S02]  /*5d80*/  LEA.HI.X.SX32 R13, R9, R5.reuse, 0x1, P3 ;  /* 0x00000005090d7211 */ /* 0x080fe400018f0eff */
[----:B--2---:R-:W-:Y:S01]  /*5d90*/  LEA.HI.X.SX32 R2, R8, R5, 0x1, P4 ;  /* 0x0000000508027211 */ /* 0x004fe200020f0eff */
[----:B------:R-:W-:Y:S01]  /*5da0*/  STL [R1+0x988], R14 ;  /* 0x0009880e01007387 */ /* 0x000fe20000100800 */
[-C--:B------:R-:W-:Y:S01]  /*5db0*/  IADD3 R8, P2, R11, R12.reuse, RZ ;  /* 0x0000000c0b087210 */ /* 0x080fe20007f5e0ff */
[C---:B------:R-:W-:Y:S02]  /*5dc0*/  IMAD R10, R0.reuse, 0x4, R6 ;  /* 0x00000004000a7824 */ /* 0x040fe400078e0206 */
[----:B------:R1:W-:Y:S04]  /*5dd0*/  STL [R1+0x990], R13 ;  /* 0x0009900d01007387 */ /* 0x0003e80000100800 */
[----:B------:R2:W-:Y:S01]  /*5de0*/  STL [R1+0x998], R2 ;  /* 0x0009980201007387 */ /* 0x0005e20000100800 */
[----:B------:R-:W-:Y:S01]  /*5df0*/  IMAD R4, R0, 0x4, R10 ;  /* 0x0000000400047824 */ /* 0x000fe200078e020a */
[----:B-1----:R-:W-:-:S02]  /*5e00*/  IADD3 R13, P3, R7, R12, RZ ;  /* 0x0000000c070d7210 */ /* 0x002fc40007f7e0ff */
[----:B------:R-:W-:Y:S01]  /*5e10*/  STL [R1+0x9e8], R8 ;  /* 0x0009e80801007387 */ /* 0x000fe20000100800 */
[----:B--2---:R-:W-:-:S03]  /*5e20*/  IADD3 R2, P4, R6, R12, RZ ;  /* 0x0000000c06027210 */ /* 0x004fc60007f9e0ff */
[----:B------:R1:W-:Y:S01]  /*5e30*/  STL [R1+0x9ec], R13 ;  /* 0x0009ec0d01007387 */ /* 0x0003e20000100800 */
[----:B------:R-:W-:-:S03]  /*5e40*/  IMAD R3, R0, 0x4, R4 ;  /* 0x0000000400037824 */ /* 0x000fc600078e0204 */
[----:B------:R2:W-:Y:S01]  /*5e50*/  STL [R1+0x9f0], R2 ;  /* 0x0009f00201007387 */ /* 0x0005e20000100800 */
[-C--:B-1----:R-:W-:Y:S02]  /*5e60*/  LEA.HI.X.SX32 R13, R11, R5.reuse, 0x1, P2 ;  /* 0x000000050b0d7211 */ /* 0x082fe400010f0eff */
[-C--:B------:R-:W-:Y:S02]  /*5e70*/  LEA.HI.X.SX32 R11, R7, R5.reuse, 0x1, P3 ;  /* 0x00000005070b7211 */ /* 0x080fe400018f0eff */
[----:B--2---:R-:W-:Y:S01]  /*5e80*/  LEA.HI.X.SX32 R2, R6, R5, 0x1, P4 ;  /* 0x0000000506027211 */ /* 0x004fe200020f0eff */
[----:B------:R-:W-:Y:S01]  /*5e90*/  STL [R1+0x9a0], R13 ;  /* 0x0009a00d01007387 */ /* 0x000fe20000100800 */
[----:B------:R-:W-:-:S03]  /*5ea0*/  IADD3 R6, P2, R10, R12, RZ ;  /* 0x0000000c0a067210 */ /* 0x000fc60007f5e0ff */
[----:B------:R1:W-:Y:S01]  /*5eb0*/  STL [R1+0x9d4], R11 ;  /* 0x0009d40b01007387 */ /* 0x0003e20000100800 */
[----:B------:R-:W-:-:S03]  /*5ec0*/  LEA.HI.X.SX32 R10, R10, R5, 0x1, P2 ;  /* 0x000000050a0a7211 */ /* 0x000fc600010f0eff */
[----:B------:R2:W-:Y:S01]  /*5ed0*/  STL [R1+0x9d8], R2 ;  /* 0x0009d80201007387 */ /* 0x0005e20000100800 */
[----:B-1----:R-:W-:-:S03]  /*5ee0*/  IADD3 R11, P3, R4, R12, RZ ;  /* 0x0000000c040b7210 */ /* 0x002fc60007f7e0ff */
[----:B------:R-:W-:Y:S01]  /*5ef0*/  STL [R1+0x9dc], R6 ;  /* 0x0009dc0601007387 */ /* 0x000fe20000100800 */
[----:B--2---:R-:W-:-:S03]  /*5f00*/  IADD3 R2, P4, R3, R12, RZ ;  /* 0x0000000c03027210 */ /* 0x004fc60007f9e0ff */
[----:B------:R-:W-:Y:S01]  /*5f10*/  STL [R1+0x9e0], R11 ;  /* 0x0009e00b01007387 */ /* 0x000fe20000100800 */
[----:B------:R-:W-:Y:S01]  /*5f20*/  LEA.HI.X.SX32 R4, R4, R5, 0x1, P3 ;  /* 0x0000000504047211 */ /* 0x000fe200018f0eff */
[C---:B------:R-:W-:Y:S02]  /*5f30*/  IMAD R9, R0.reuse, 0x4, R3 ;  /* 0x0000000400097824 */ /* 0x040fe400078e0203 */
[----:B------:R1:W-:Y:S04]  /*5f40*/  STL [R1+0x9e4], R2 ;  /* 0x0009e40201007387 */ /* 0x0003e80000100800 */
[----:B------:R-:W-:Y:S01]  /*5f50*/  STL [R1+0x9a4], R10 ;  /* 0x0009a40a01007387 */ /* 0x000fe20000100800 */
[----:B------:R-:W-:-:S03]  /*5f60*/  IMAD R8, R0, 0x4, R9 ;  /* 0x0000000400087824 */ /* 0x000fc600078e0209 */
[----:B------:R-:W2:Y:S01]  /*5f70*/  LDL.LU R17, [R1+0x134] ;  /* 0x0001340001117983 */ /* 0x000ea20000300800 */
[----:B-1----:R-:W-:-:S03]  /*5f80*/  LEA.HI.X.SX32 R2, R3, R5, 0x1, P4 ;  /* 0x0000000503027211 */ /* 0x002fc600020f0eff */
[----:B------:R-:W-:Y:S04]  /*5f90*/  STL [R1+0x9c0], R4 ;  /* 0x0009c00401007387 */ /* 0x000fe80000100800 */
[----:B------:R-:W3:Y:S04]  /*5fa0*/  LDL.LU R16, [R1+0x130] ;  /* 0x0001300001107983 */ /* 0x000ee80000300800 */
[----:B------:R1:W-:Y:S01]  /*5fb0*/  STL [R1+0x9c4], R2 ;  /* 0x0009c40201007387 */ /* 0x0003e20000100800 */
[----:B------:R-:W-:-:S03]  /*5fc0*/  IMAD R7, R0, 0x4, R8 ;  /* 0x0000000400077824 */ /* 0x000fc600078e0208 */
[----:B------:R-:W4:Y:S01]  /*5fd0*/  LDL.LU R25, [R1+0x12c] ;  /* 0x00012c0001197983 */ /* 0x000f220000300800 */
[-C--:B------:R-:W-:Y:S02]  /*5fe0*/  IADD3 R3, P3, R8, R12.reuse, RZ ;  /* 0x0000000c08037210 */ /* 0x080fe40007f7e0ff */
[----:B-1----:R-:W-:Y:S01]  /*5ff0*/  IADD3 R2, P2, R9, R12, RZ ;  /* 0x0000000c09027210 */ /* 0x002fe20007f5e0ff */
[----:B------:R-:W-:-:S04]  /*6000*/  IMAD R6, R0, 0x4, R7 ;  /* 0x0000000400067824 */ /* 0x000fc800078e0207 */
[----:B------:R1:W-:Y:S04]  /*6010*/  STL [R1+0x9c8], R2 ;  /* 0x0009c80201007387 */ /* 0x0003e80000100800 */
[----:B------:R-:W5:Y:S01]  /*6020*/  LDL.LU R26, [R1+0x128] ;  /* 0x00012800011a7983 */ /* 0x000f620000300800 */
[----:B------:R-:W-:-:S03]  /*6030*/  IMAD R4, R0, 0x4, R6 ;  /* 0x0000000400047824 */ /* 0x000fc600078e0206 */
[----:B------:R0:W-:Y:S01]  /*6040*/  STL [R1+0x9cc], R3 ;  /* 0x0009cc0301007387 */ /* 0x0001e20000100800 */
[----:B-1----:R-:W-:-:S03]  /*6050*/  IADD3 R2, P4, R7, R12, RZ ;  /* 0x0000000c07027210 */ /* 0x002fc60007f9e0ff */
[----:B------:R-:W5:Y:S01]  /*6060*/  LDL.LU R28, [R1+0x124] ;  /* 0x00012400011c7983 */ /* 0x000f620000300800 */
[-C--:B------:R-:W-:Y:S02]  /*6070*/  LEA.HI.X.SX32 R10, R9, R5.reuse, 0x1, P2 ;  /* 0x00000005090a7211 */ /* 0x080fe400010f0eff */
[-C--:B------:R-:W-:Y:S01]  /*6080*/  LEA.HI.X.SX32 R9, R8, R5.reuse, 0x1, P3 ;  /* 0x0000000508097211 */ /* 0x080fe200018f0eff */
[----:B------:R1:W-:Y:S01]  /*6090*/  STL [R1+0x9d0], R2 ;  /* 0x0009d00201007387 */ /* 0x0003e20000100800 */
[----:B0-----:R-:W-:Y:S01]  /*60a0*/  IMAD R3, R0, 0x4, R4 ;  /* 0x0000000400037824 */ /* 0x001fe200078e0204 */
[----:B------:R-:W-:-:S03]  /*60b0*/  LEA.HI.X.SX32 R8, R7, R5, 0x1, P4 ;  /* 0x0000000507087211 */ /* 0x000fc600020f0eff */
[----:B------:R-:W-:Y:S01]  /*60c0*/  IMAD R7, R0, 0x4, R3 ;  /* 0x0000000400077824 */ /* 0x000fe200078e0203 */
[----:B-1----:R-:W5:Y:S04]  /*60d0*/  LDL.LU R2, [R1+0x120] ;  /* 0x0001200001027983 */ /* 0x002f680000300800 */
[----:B------:R-:W-:Y:S04]  /*60e0*/  STL [R1+0x9a8], R10 ;  /* 0x0009a80a01007387 */ /* 0x000fe80000100800 */
[----:B------:R0:W-:Y:S04]  /*60f0*/  STL [R1+0x9ac], R9 ;  /* 0x0009ac0901007387 */ /* 0x0001e80000100800 */
[----:B------:R-:W5:Y:S01]  /*6100*/  LDL.LU R0, [R1+0x11c] ;  /* 0x00011c0001007983 */ /* 0x000f620000300800 */
[----:B------:R-:W1:Y:S01]  /*6110*/  S2R R19, SR_TID.X ;  /* 0x0000000000137919 */ /* 0x000e620000002100 */
[----:B0-----:R-:W-:-:S02]  /*6120*/  IADD3 R9, P2, R6, R12, RZ ;  /* 0x0000000c06097210 */ /* 0x001fc40007f5e0ff */
[----:B------:R0:W-:Y:S04]  /*6130*/  STL [R1+0x9b0], R8 ;  /* 0x0009b00801007387 */ /* 0x0001e80000100800 */
[----:B------:R-:W5:Y:S01]  /*6140*/  LDL.LU R24, [R1+0x118] ;  /* 0x0001180001187983 */ /* 0x000f620000300800 */
[----:B0-----:R-:W-:-:S03]  /*6150*/  IADD3 R8, P3, R4, R12, RZ ;  /* 0x0000000c04087210 */ /* 0x001fc60007f7e0ff */
[----:B------:R0:W-:Y:S01]  /*6160*/  STL [R1+0x9b4], R9 ;  /* 0x0009b40901007387 */ /* 0x0001e20000100800 */
[----:B------:R-:W-:-:S03]  /*6170*/  LEA.HI.X.SX32 R6, R6, R5, 0x1, P2 ;  /* 0x0000000506067211 */ /* 0x000fc600010f0eff */
[----:B------:R1:W-:Y:S01]  /*6180*/  STL [R1+0x9b8], R8 ;  /* 0x0009b80801007387 */ /* 0x0003e20000100800 */
[-C--:B0-----:R-:W-:Y:S02]  /*6190*/  IADD3 R9, P4, R3, R12.reuse, RZ ;  /* 0x0000000c03097210 */ /* 0x081fe40007f9e0ff */
[----:B-1----:R-:W-:-:S03]  /*61a0*/  IADD3 R8, P5, R7, R12, RZ ;  /* 0x0000000c07087210 */ /* 0x002fc60007fbe0ff */
[----:B------:R-:W-:Y:S01]  /*61b0*/  STL [R1+0x9bc], R9 ;  /* 0x0009bc0901007387 */ /* 0x000fe20000100800 */
[----:B------:R-:W-:-:S03]  /*61c0*/  LEA.HI.X.SX32 R4, R4, R5, 0x1, P3 ;  /* 0x0000000504047211 */ /* 0x000fc600018f0eff */
[----:B------:R-:W-:Y:S01]  /*61d0*/  STL [R1+0x968], R8 ;  /* 0x0009680801007387 */ /* 0x000fe20000100800 */
[----:B------:R-:W-:-:S03]  /*61e0*/  LOP3.LUT R19, R19, 0x7f, RZ, 0xc0, !PT ;  /* 0x0000007f13137812 */ /* 0x000fc600078ec0ff */
[----:B------:R-:W-:Y:S04]  /*61f0*/  STL [R1+0x958], R6 ;  /* 0x0009580601007387 */ /* 0x000fe80000100800 */
[----:B------:R-:W5:Y:S01]  /*6200*/  LDL.LU R29, [R1+0x114] ;  /* 0x00011400011d7983 */ /* 0x000f620000300800 */
[-C--:B------:R-:W-:Y:S01]  /*6210*/  LEA.HI.X.SX32 R3, R3, R5.reuse, 0x1, P4 ;  /* 0x0000000503037211 */ /* 0x080fe200020f0eff */
[----:B------:R-:W-:Y:S02]  /*6220*/  IMAD R19, R19, R20, RZ ;  /* 0x0000001413137224 */ /* 0x000fe400078e02ff */
[----:B------:R0:W-:Y:S04]  /*6230*/  STL [R1+0x95c], R4 ;  /* 0x00095c0401007387 */ /* 0x0001e80000100800 */
[----:B------:R1:W-:Y:S01]  /*6240*/  STL [R1+0x960], R3 ;  /* 0x0009600301007387 */ /* 0x0003e20000100800 */
[----:B0-----:R-:W-:-:S02]  /*6250*/  LEA.HI.X.SX32 R4, R7, R5, 0x1, P5 ;  /* 0x0000000507047211 */ /* 0x001fc400028f0eff */
[----:B-1----:R-:W-:-:S03]  /*6260*/  LEA.HI.X.SX32 R3, R19, UR5, 0x1, P1 ;  /* 0x0000000513037c11 */ /* 0x002fc600088f0eff */
[----:B------:R0:W-:Y:S04]  /*6270*/  STL [R1+0x964], R4 ;  /* 0x0009640401007387 */ /* 0x0001e80000100800 */
[----:B------:R-:W-:Y:S01]  /*6280*/  STL [R1+0xbf4], R3 ;  /* 0x000bf40301007387 */ /* 0x000fe20000100800 */
[----:B0-----:R-:W-:-:S05]  /*6290*/  LEA.HI.X.SX32 R4, R27, UR5, 0x1, P0 ;  /* 0x000000051b047c11 */ /* 0x001fca00080f0eff */
[----:B------:R-:W-:Y:S01]  /*62a0*/  STL [R1+0xbf8], R4 ;  /* 0x000bf80401007387 */ /* 0x000fe20000100800 */
[----:B--2---:R-:W-:Y:S02]  /*62b0*/  IMAD R5, R17, UR4, RZ ;  /* 0x0000000411057c24 */ /* 0x004fe4000f8e02ff */
[----:B---3--:R-:W-:-:S03]  /*62c0*/  IMAD R6, R16, UR4, RZ ;  /* 0x0000000410067c24 */ /* 0x008fc6000f8e02ff */
[----:B------:R-:W-:Y:S01]  /*62d0*/  STL [R1+0xc78], R5 ;  /* 0x000c780501007387 */ /* 0x000fe20000100800 */
[----:B----4-:R-:W-:-:S03]  /*62e0*/  IMAD R7, R25, UR4, RZ ;  /* 0x0000000419077c24 */ /* 0x010fc6000f8e02ff */
[----:B------:R-:W-:Y:S04]  /*62f0*/  STL [R1+0xc7c], R6 ;  /* 0x000c7c0601007387 */ /* 0x000fe80000100800 */
[----:B------:R-:W-:Y:S01]  /*6300*/  STL [R1+0xc80], R7 ;  /* 0x000c800701007387 */ /* 0x000fe20000100800 */
[----:B-----5:R-:W-:-:S03]  /*6310*/  IMAD R8, R26, UR4, RZ ;  /* 0x000000041a087c24 */ /* 0x020fc6000f8e02ff */
[----:B------:R-:W2:Y:S04]  /*6320*/  LDL.LU R26, [R1+0x110] ;  /* 0x00011000011a7983 */ /* 0x000ea80000300800 */
[----:B------:R0:W-:Y:S01]  /*6330*/  STL [R1+0xc84], R8 ;  /* 0x000c840801007387 */ /* 0x0001e20000100800 */
[----:B------:R-:W-:-:S03]  /*6340*/  IMAD R9, R28, UR4, RZ ;  /* 0x000000041c097c24 */ /* 0x000fc6000f8e02ff */
[----:B------:R-:W3:Y:S04]  /*6350*/  LDL.LU R28, [R1+0x10c] ;  /* 0x00010c00011c7983 */ /* 0x000ee80000300800 */
[----:B------:R-:W-:Y:S01]  /*6360*/  STL [R1+0xc88], R9 ;  /* 0x000c880901007387 */ /* 0x000fe20000100800 */
[----:B------:R-:W-:-:S03]  /*6370*/  IMAD R10, R2, UR4, RZ ;  /* 0x00000004020a7c24 */ /* 0x000fc6000f8e02ff */
[----:B------:R-:W4:Y:S04]  /*6380*/  LDL.LU R2, [R1+0x108] ;  /* 0x0001080001027983 */ /* 0x000f280000300800 */
[----:B------:R1:W-:Y:S01]  /*6390*/  STL [R1+0xc8c], R10 ;  /* 0x000c8c0a01007387 */ /* 0x0003e20000100800 */
[----:B------:R-:W-:-:S03]  /*63a0*/  IMAD R11, R0, UR4, RZ ;  /* 0x00000004000b7c24 */ /* 0x000fc6000f8e02ff */
[----:B------:R-:W5:Y:S04]  /*63b0*/  LDL.LU R0, [R1+0x104] ;  /* 0x0001040001007983 */ /* 0x000f680000300800 */
[----:B------:R-:W-:Y:S04]  /*63c0*/  STL [R1+0xc90], R11 ;  /* 0x000c900b01007387 */ /* 0x000fe80000100800 */
[----:B------:R-:W5:Y:S01]  /*63d0*/  LDL.LU R22, [R1+0x100] ;  /* 0x0001000001167983 */ /* 0x000f620000300800 */
[----:B------:R-:W-:-:S03]  /*63e0*/  IMAD R12, R24, UR4, RZ ;  /* 0x00000004180c7c24 */ /* 0x000fc6000f8e02ff */
[----:B------:R-:W5:Y:S04]  /*63f0*/  LDL.LU R24, [R1+0xfc] ;  /* 0x0000fc0001187983 */ /* 0x000f680000300800 */
[----:B------:R-:W-:Y:S04]  /*6400*/  STL [R1+0xc94], R12 ;  /* 0x000c940c01007387 */ /* 0x000fe80000100800 */
[----:B------:R-:W5:Y:S04]  /*6410*/  LDL.LU R25, [R1+0xf8] ;  /* 0x0000f80001197983 */ /* 0x000f680000300800 */
[----:B------:R-:W5:Y:S01]  /*6420*/  LDL.LU R27, [R1+0xf4] ;  /* 0x0000f400011b7983 */ /* 0x000f620000300800 */
[----:B------:R-:W-:-:S03]  /*6430*/  IMAD R13, R29, UR4, RZ ;  /* 0x000000041d0d7c24 */ /* 0x000fc6000f8e02ff */
[----:B------:R-:W5:Y:S04]  /*6440*/  LDL.LU R29, [R1+0xf0] ;  /* 0x0000f000011d7983 */ /* 0x000f680000300800 */
[----:B0-----:R-:W1:Y:S04]  /*6450*/  LDL.LU R8, [R1+0xec] ;  /* 0x0000ec0001087983 */ /* 0x001e680000300800 */
        /* <DEDUP_REMOVED lines=10> */
[----:B------:R-:W-:Y:S01]  /*6500*/  STL [R1+0xc98], R13 ;  /* 0x000c980d01007387 */ /* 0x000fe20000100800 */
[----:B--2---:R-:W-:-:S03]  /*6510*/  IMAD R15, R26, UR4, RZ ;  /* 0x000000041a0f7c24 */ /* 0x004fc6000f8e02ff */
[----:B------:R-:W2:Y:S04]  /*6520*/  LDL.LU R26, [R1+0xc4] ;  /* 0x0000c400011a7983 */ /* 0x000ea80000300800 */
[----:B------:R-:W-:Y:S01]  /*6530*/  STL [R1+0xc9c], R15 ;  /* 0x000c9c0f01007387 */ /* 0x000fe20000100800 */
[----:B---3--:R-:W-:-:S03]  /*6540*/  IMAD R16, R28, UR4, RZ ;  /* 0x000000041c107c24 */ /* 0x008fc6000f8e02ff */
[----:B------:R-:W3:Y:S04]  /*6550*/  LDL.LU R28, [R1+0xc0] ;  /* 0x0000c000011c7983 */ /* 0x000ee80000300800 */
[----:B------:R-:W-:Y:S01]  /*6560*/  STL [R1+0xca0], R16 ;  /* 0x000ca01001007387 */ /* 0x000fe20000100800 */
[----:B----4-:R-:W-:-:S03]  /*6570*/  IMAD R18, R2, UR4, RZ ;  /* 0x0000000402127c24 */ /* 0x010fc6000f8e02ff */
[----:B------:R-:W4:Y:S04]  /*6580*/  LDL.LU R2, [R1+0x78] ;  /* 0x0000780001027983 */ /* 0x000f280000300800 */
[----:B------:R-:W-:Y:S01]  /*6590*/  STL [R1+0xca4], R18 ;  /* 0x000ca41201007387 */ /* 0x000fe20000100800 */
[----:B-----5:R-:W-:-:S03]  /*65a0*/  IMAD R20, R0, UR4, RZ ;  /* 0x0000000400147c24 */ /* 0x020fc6000f8e02ff */
[----:B------:R-:W5:Y:S01]  /*65b0*/  LDL.LU R0, [R1+0xbc] ;  /* 0x0000bc0001007983 */ /* 0x000f620000300800 */
[----:B------:R-:W-:-:S03]  /*65c0*/  IMAD R22, R22, UR4, RZ ;  /* 0x0000000416167c24 */ /* 0x000fc6000f8e02ff */
[----:B------:R-:W-:Y:S01]  /*65d0*/  STL [R1+0xca8], R20 ;  /* 0x000ca81401007387 */ /* 0x000fe20000100800 */
[----:B------:R-:W-:-:S03]  /*65e0*/  IMAD R24, R24, UR4, RZ ;  /* 0x0000000418187c24 */ /* 0x000fc6000f8e02ff */
[----:B------:R-:W-:Y:S01]  /*65f0*/  STL [R1+0xcac], R22 ;  /* 0x000cac1601007387 */ /* 0x000fe20000100800 */
[----:B------:R-:W-:-:S03]  /*6600*/  IMAD R25, R25, UR4, RZ ;  /* 0x0000000419197c24 */ /* 0x000fc6000f8e02ff */
[----:B------:R-:W-:Y:S04]  /*6610*/  STL [R1+0xcb0], R24 ;  /* 0x000cb01801007387 */ /* 0x000fe80000100800 */
[----:B------:R-:W-:Y:S01]  /*6620*/  STL [R1+0xcb4], R25 ;  /* 0x000cb41901007387 */ /* 0x000fe20000100800 */
[----:B-1----:R-:W-:Y:S02]  /*6630*/  IMAD R10, R8, UR4, RZ ;  /* 0x00000004080a7c24 */ /* 0x002fe4000f8e02ff */
[----:B------:R-:W-:-:S03]  /*6640*/  IMAD R9, R7, UR4, RZ ;  /* 0x0000000407097c24 */ /* 0x000fc6000f8e02ff */
[----:B------:R-:W-:Y:S01]  /*6650*/  STL [R1+0x4], R10 ;  /* 0x0000040a01007387 */ /* 0x000fe20000100800 */
        /* <DEDUP_REMOVED lines=9> */
[----:B------:R0:W-:Y:S01]  /*66f0*/  STL [R1+0x28], R5 ;  /* 0x0000280501007387 */ /* 0x0001e20000100800 */
[----:B------:R-:W-:-:S03]  /*6700*/  IMAD R3, R23, UR4, RZ ;  /* 0x0000000417037c24 */ /* 0x000fc6000f8e02ff */
[----:B------:R1:W-:Y:S01]  /*6710*/  STL [R1+0x30], R4 ;  /* 0x0000300401007387 */ /* 0x0003e20000100800 */
[----:B0-----:R-:W-:-:S03]  /*6720*/  IMAD R5, R21, UR4, RZ ;  /* 0x0000000415057c24 */ /* 0x001fc6000f8e02ff */
[----:B------:R0:W-:Y:S01]  /*6730*/  STL [R1+0x34], R3 ;  /* 0x0000340301007387 */ /* 0x0001e20000100800 */
[----:B-1----:R-:W-:-:S03]  /*6740*/  IMAD R4, R19, UR4, RZ ;  /* 0x0000000413047c24 */ /* 0x002fc6000f8e02ff */
[----:B------:R-:W-:Y:S04]  /*6750*/  STL [R1+0x3c], R5 ;  /* 0x00003c0501007387 */ /* 0x000fe80000100800 */
[----:B------:R-:W5:Y:S01]  /*6760*/  LDL.LU R25, [R1+0xb8] ;  /* 0x0000b80001197983 */ /* 0x000f620000300800 */
[----:B0-----:R-:W-:-:S03]  /*6770*/  IMAD R3, R17, UR4, RZ ;  /* 0x0000000411037c24 */ /* 0x001fc6000f8e02ff */
[----:B------:R-:W-:Y:S04]  /*6780*/  STL [R1+0x48], R4 ;  /* 0x0000480401007387 */ /* 0x000fe80000100800 */
[----:B------:R-:W5:Y:S04]  /*6790*/  LDL.LU R19, [R1+0xb4] ;  /* 0x0000b40001137983 */ /* 0x000f680000300800 */
[----:B------:R2:W-:Y:S04]  /*67a0*/  STL [R1+0x50], R3 ;  /* 0x0000500301007387 */ /* 0x0005e80000100800 */
[----:B------:R-:W5:Y:S04]  /*67b0*/  LDL.LU R24, [R1+0xb0] ;  /* 0x0000b00001187983 */ /* 0x000f680000300800 */
[----:B------:R-:W5:Y:S01]  /*67c0*/  LDL.LU R17, [R1+0xac] ;  /* 0x0000ac0001117983 */ /* 0x000f620000300800 */
[----:B--2---:R-:W-:-:S05]  /*67d0*/  IMAD R3, R26, UR4, RZ ;  /* 0x000000041a037c24 */ /* 0x004fca000f8e02ff */
[----:B------:R3:W-:Y:S04]  /*67e0*/  STL [R1+0x58], R3 ;  /* 0x0000580301007387 */ /* 0x0007e80000100800 */
[----:B------:R-:W2:Y:S04]  /*67f0*/  LDL.LU R22, [R1+0xa8] ;  /* 0x0000a80001167983 */ /* 0x000ea80000300800 */
[----:B------:R-:W2:Y:S01]  /*6800*/  LDL.LU R26, [R1+0xa4] ;  /* 0x0000a400011a7983 */ /* 0x000ea20000300800 */
[----:B---3--:R-:W-:-:S05]  /*6810*/  IMAD R3, R28, UR4, RZ ;  /* 0x000000041c037c24 */ /* 0x008fca000f8e02ff */
[----:B------:R0:W-:Y:S01]  /*6820*/  STL [R1+0x64], R3 ;  /* 0x0000640301007387 */ /* 0x0001e20000100800 */
[----:B----4-:R-:W-:-:S03]  /*6830*/  IMAD R2, R2, UR4, RZ ;  /* 0x0000000402027c24 */ /* 0x010fc6000f8e02ff */
[----:B------:R-:W3:Y:S04]  /*6840*/  LDL.LU R20, [R1+0xa0] ;  /* 0x0000a00001147983 */ /* 0x000ee80000300800 */
[----:B------:R-:W4:Y:S04]  /*6850*/  LDL.LU R28, [R1+0x9c] ;  /* 0x00009c00011c7983 */ /* 0x000f280000300800 */
[----:B------:R1:W-:Y:S01]  /*6860*/  STL [R1+0x78], R2 ;  /* 0x0000780201007387 */ /* 0x0003e20000100800 */
[----:B-----5:R-:W-:-:S03]  /*6870*/  IMAD R0, R0, UR4, RZ ;  /* 0x0000000400007c24 */ /* 0x020fc6000f8e02ff */
[----:B------:R-:W5:Y:S04]  /*6880*/  LDL.LU R18, [R1+0x98] ;  /* 0x0000980001127983 */ /* 0x000f680000300800 */
[----:B------:R-:W5:Y:S04]  /*6890*/  LDL.LU R16, [R1+0x94] ;  /* 0x0000940001107983 */ /* 0x000f680000300800 */
[----:B------:R1:W-:Y:S04]  /*68a0*/  STL [R1+0x84], R0 ;  /* 0x0000840001007387 */ /* 0x0003e80000100800 */
        /* <DEDUP_REMOVED lines=11> */
[----:B0-----:R-:W5:Y:S04]  /*6960*/  LDL.LU R3, [R1+0x4c] ;  /* 0x00004c0001037983 */ /* 0x001f680000300800 */
[----:B------:R-:W5:Y:S04]  /*6970*/  LDL.LU R14, [R1+0x44] ;  /* 0x00004400010e7983 */ /* 0x000f680000300800 */
[----:B------:R-:W5:Y:S04]  /*6980*/  LDL.LU R23, [R1+0x40] ;  /* 0x0000400001177983 */ /* 0x000f680000300800 */
[----:B------:R-:W5:Y:S04]  /*6990*/  LDL.LU R21, [R1+0x38] ;  /* 0x0000380001157983 */ /* 0x000f680000300800 */
[----:B-1----:R-:W5:Y:S04]  /*69a0*/  LDL.LU R2, [R1+0x2c] ;  /* 0x00002c0001027983 */ /* 0x002f680000300800 */
[----:B------:R-:W5:Y:S01]  /*69b0*/  LDL.LU R0, [R1+0x24] ;  /* 0x0000240001007983 */ /* 0x000f620000300800 */
[----:B------:R-:W-:-:S05]  /*69c0*/  IMAD R25, R25, UR4, RZ ;  /* 0x0000000419197c24 */ /* 0x000fca000f8e02ff */
[----:B------:R0:W-:Y:S01]  /*69d0*/  STL [R1+0x90], R25 ;  /* 0x0000901901007387 */ /* 0x0001e20000100800 */
[----:B------:R-:W-:-:S03]  /*69e0*/  IMAD R19, R19, UR4, RZ ;  /* 0x0000000413137c24 */ /* 0x000fc6000f8e02ff */
[----:B0-----:R-:W5:Y:S01]  /*69f0*/  LDL.LU R25, [R1+0xcb4] ;  /* 0x000cb40001197983 */ /* 0x001f620000300800 */
[----:B------:R-:W-:-:S03]  /*6a00*/  IMAD R24, R24, UR4, RZ ;  /* 0x0000000418187c24 */ /* 0x000fc6000f8e02ff */
[----:B------:R0:W-:Y:S01]  /*6a10*/  STL [R1+0xb4], R19 ;  /* 0x0000b41301007387 */ /* 0x0001e20000100800 */
[----:B------:R-:W-:-:S03]  /*6a20*/  IMAD R17, R17, UR4, RZ ;  /* 0x0000000411117c24 */ /* 0x000fc6000f8e02ff */
[----:B0-----:R-:W5:Y:S04]  /*6a30*/  LDL.LU R19, [R1+0x1c] ;  /* 0x00001c0001137983 */ /* 0x001f680000300800 */
[----:B------:R0:W-:Y:S04]  /*6a40*/  STL [R1+0xb0], R24 ;  /* 0x0000b01801007387 */ /* 0x0001e80000100800 */
[----:B0-----:R-:W5:Y:S04]  /*6a50*/  LDL.LU R24, [R1+0xcb0] ;  /* 0x000cb00001187983 */ /* 0x001f680000300800 */
[----:B------:R0:W-:Y:S04]  /*6a60*/  STL [R1+0xac], R17 ;  /* 0x0000ac1101007387 */ /* 0x0001e80000100800 */
[----:B0-----:R-:W5:Y:S01]  /*6a70*/  LDL.LU R17, [R1+0x14] ;  /* 0x0000140001117983 */ /* 0x001f620000300800 */
[----:B--2---:R-:W-:-:S02]  /*6a80*/  IMAD R22, R22, UR4, RZ ;  /* 0x0000000416167c24 */ /* 0x004fc4000f8e02ff */
[----:B------:R-:W-:-:S03]  /*6a90*/  IMAD R26, R26, UR4, RZ ;  /* 0x000000041a1a7c24 */ /* 0x000fc6000f8e02ff */
[----:B------:R0:W-:Y:S01]  /*6aa0*/  STL [R1+0xa8], R22 ;  /* 0x0000a81601007387 */ /* 0x0001e20000100800 */
[----:B---3--:R-:W-:-:S03]  /*6ab0*/  IMAD R20, R20, UR4, RZ ;  /* 0x0000000414147c24 */ /* 0x008fc6000f8e02ff */
[----:B0-----:R-:W2:Y:S01]  /*6ac0*/  LDL.LU R22, [R1+0xcac] ;  /* 0x000cac0001167983 */ /* 0x001ea20000300800 */
[----:B----4-:R-:W-:-:S03]  /*6ad0*/  IMAD R28, R28, UR4, RZ ;  /* 0x000000041c1c7c24 */ /* 0x010fc6000f8e02ff */
[----:B------:R0:W-:Y:S01]  /*6ae0*/  STL [R1+0xa4], R26 ;  /* 0x0000a41a01007387 */ /* 0x0001e20000100800 */
[----:B-----5:R-:W-:-:S03]  /*6af0*/  IMAD R18, R18, UR4, RZ ;  /* 0x0000000412127c24 */ /* 0x020fc6000f8e02ff */
[----:B0-----:R-:W3:Y:S01]  /*6b00*/  LDL.LU R26, [R1+0x8] ;  /* 0x00000800011a7983 */ /* 0x001ee20000300800 */
[----:B------:R-:W-:-:S03]  /*6b10*/  IMAD R16, R16, UR4, RZ ;  /* 0x0000000410107c24 */ /* 0x000fc6000f8e02ff */
[----:B------:R0:W-:Y:S01]  /*6b20*/  STL [R1+0xa0], R20 ;  /* 0x0000a01401007387 */ /* 0x0001e20000100800 */
[----:B------:R-:W-:-:S03]  /*6b30*/  IMAD R15, R15, UR4, RZ ;  /* 0x000000040f0f7c24 */ /* 0x000fc6000f8e02ff */
[----:B0-----:R-:W4:Y:S01]  /*6b40*/  LDL.LU R20, [R1+0xca8] ;  /* 0x000ca80001147983 */ /* 0x001f220000300800 */
[----:B------:R-:W-:-:S03]  /*6b50*/  IMAD R13, R13, UR4, RZ ;  /* 0x000000040d0d7c24 */ /* 0x000fc6000f8e02ff */
[----:B------:R0:W-:Y:S01]  /*6b60*/  STL [R1+0x9c], R28 ;  /* 0x00009c1c01007387 */ /* 0x0001e20000100800 */
[----:B------:R-:W-:Y:S02]  /*6b70*/  IMAD R12, R12, UR4, RZ ;  /* 0x000000040c0c7c24 */ /* 0x000fe4000f8e02ff */
[----:B------:R-:W-:Y:S01]  /*6b80*/  IMAD R11, R11, UR4, RZ ;  /* 0x000000040b0b7c24 */ /* 0x000fe2000f8e02ff */
[----:B0-----:R-:W5:Y:S04]  /*6b90*/  LDL.LU R28, [R1] ;  /* 0x00000000011c7983 */ /* 0x001f680000300800 */
[----:B------:R0:W-:Y:S01]  /*6ba0*/  STL [R1+0xbc], R18 ;  /* 0x0000bc1201007387 */ /* 0x0001e20000100800 */
[----:B------:R-:W-:-:S03]  /*6bb0*/  IMAD R10, R10, UR4, RZ ;  /* 0x000000040a0a7c24 */ /* 0x000fc6000f8e02ff */
[----:B0-----:R-:W2:Y:S04]  /*6bc0*/  LDL.LU R18, [R1+0xca4] ;  /* 0x000ca40001127983 */ /* 0x001ea80000300800 */
[----:B------:R0:W-:Y:S01]  /*6bd0*/  STL [R1+0xc0], R16 ;  /* 0x0000c01001007387 */ /* 0x0001e20000100800 */
[----:B------:R-:W-:-:S03]  /*6be0*/  IMAD R9, R9, UR4, RZ ;  /* 0x0000000409097c24 */ /* 0x000fc6000f8e02ff */
[----:B0-----:R-:W4:Y:S04]  /*6bf0*/  LDL.LU R16, [R1+0xca0] ;  /* 0x000ca00001107983 */ /* 0x001f280000300800 */
        /* <DEDUP_REMOVED lines=12> */
[----:B------:R0:W-:Y:S04]  /*6cc0*/  STL [R1+0xe0], R10 ;  /* 0x0000e00a01007387 */ /* 0x0001e80000100800 */
[----:B0-----:R-:W2:Y:S04]  /*6cd0*/  LDL.LU R10, [R1+0xc8c] ;  /* 0x000c8c00010a7983 */ /* 0x001ea80000300800 */
[----:B------:R0:W-:Y:S04]  /*6ce0*/  STL [R1+0xe8], R9 ;  /* 0x0000e80901007387 */ /* 0x0001e80000100800 */
        /* <DEDUP_REMOVED lines=8> */
[----:B0-----:R-:W4:Y:S01]  /*6d70*/  LDL.LU R5, [R1+0xc78] ;  /* 0x000c780001057983 */ /* 0x001f220000300800 */
[----:B------:R-:W-:-:S02]  /*6d80*/  IMAD R4, R4, UR4, RZ ;  /* 0x0000000404047c24 */ /* 0x000fc4000f8e02ff */
[----:B------:R-:W-:Y:S02]  /*6d90*/  IMAD R3, R3, UR4, RZ ;  /* 0x0000000403037c24 */ /* 0x000fe4000f8e02ff */
[----:B------:R-:W-:Y:S01]  /*6da0*/  IMAD R14, R14, UR4, RZ ;  /* 0x000000040e0e7c24 */ /* 0x000fe2000f8e02ff */
[----:B------:R0:W-:Y:S04]  /*6db0*/  STL [R1+0x108], R4 ;  /* 0x0001080401007387 */ /* 0x0001e80000100800 */
[----:B------:R1:W-:Y:S01]  /*6dc0*/  STL [R1+0x10c], R3 ;  /* 0x00010c0301007387 */ /* 0x0003e20000100800 */
[----:B0-----:R-:W-:-:S03]  /*6dd0*/  IMAD R4, R23, UR4, RZ ;  /* 0x0000000417047c24 */ /* 0x001fc6000f8e02ff */
[----:B------:R-:W-:Y:S01]  /*6de0*/  STL [R1+0x114], R14 ;  /* 0x0001140e01007387 */ /* 0x000fe20000100800 */
[----:B-1----:R-:W-:-:S03]  /*6df0*/  IMAD R3, R21, UR4, RZ ;  /* 0x0000000415037c24 */ /* 0x002fc6000f8e02ff */
[----:B------:R-:W-:Y:S01]  /*6e00*/  STL [R1+0x11c], R4 ;  /* 0x00011c0401007387 */ /* 0x000fe20000100800 */
[----:B------:R-:W-:-:S03]  /*6e10*/  IMAD R2, R2, UR4, RZ ;  /* 0x0000000402027c24 */ /* 0x000fc6000f8e02ff */
[----:B------:R0:W-:Y:S04]  /*6e20*/  STL [R1+0xbfc], R4 ;  /* 0x000bfc0401007387 */ /* 0x0001e80000100800 */
[----:B------:R-:W-:Y:S01]  /*6e30*/  STL [R1+0x120], R3 ;  /* 0x0001200301007387 */ /* 0x000fe20000100800 */
[----:B0-----:R-:W-:-:S03]  /*6e40*/  IMAD R4, R19, UR4, RZ ;  /* 0x0000000413047c24 */ /* 0x001fc6000f8e02ff */
[----:B------:R0:W-:Y:S01]  /*6e50*/  STL [R1+0xc00], R3 ;  /* 0x000c000301007387 */ /* 0x0001e20000100800 */
[----:B------:R-:W-:-:S03]  /*6e60*/  IMAD R0, R0, UR4, RZ ;  /* 0x0000000400007c24 */ /* 0x000fc6000f8e02ff */
[----:B------:R-:W-:Y:S04]  /*6e70*/  STL [R1+0x134], R4 ;  /* 0x0001340401007387 */ /* 0x000fe80000100800 */
[----:B------:R-:W-:Y:S01]  /*6e80*/  STL [R1+0x128], R2 ;  /* 0x0001280201007387 */ /* 0x000fe20000100800 */
[----:B0-----:R-:W-:-:S03]  /*6e90*/  IMAD R3, R17, UR4, RZ ;  /* 0x0000000411037c24 */ /* 0x001fc6000f8e02ff */
[----:B------:R3:W-:Y:S04]  /*6ea0*/  STL [R1+0xc04], R2 ;  /* 0x000c040201007387 */ /* 0x0007e80000100800 */
[----:B------:R-:W-:Y:S04]  /*6eb0*/  STL [R1+0x13c], R3 ;  /* 0x00013c0301007387 */ /* 0x000fe80000100800 */
[----:B------:R-:W-:Y:S04]  /*6ec0*/  STL [R1+0x12c], R0 ;  /* 0x00012c0001007387 */ /* 0x000fe80000100800 */
[----:B------:R0:W-:Y:S01]  /*6ed0*/  STL [R1+0xc08], R0 ;  /* 0x000c080001007387 */ /* 0x0001e20000100800 */
[----:B---3--:R-:W-:-:S05]  /*6ee0*/  IMAD R2, R26, UR4, RZ ;  /* 0x000000041a027c24 */ /* 0x008fca000f8e02ff */
[----:B------:R1:W-:Y:S04]  /*6ef0*/  STL [R1+0x144], R2 ;  /* 0x0001440201007387 */ /* 0x0003e80000100800 */
[----:B0-----:R-:W3:Y:S04]  /*6f00*/  LDL R0, [R1+0x18] ;  /* 0x0000180001007983 */ /* 0x001ee80000100800 */
[----:B-1----:R-:W3:Y:S01]  /*6f10*/  LDL R2, [R1+0x20] ;  /* 0x0000200001027983 */ /* 0x002ee20000100800 */
[----:B-----5:R-:W-:-:S05]  /*6f20*/  IMAD R3, R28, UR4, RZ ;  /* 0x000000041c037c24 */ /* 0x020fca000f8e02ff */
[----:B------:R0:W-:Y:S04]  /*6f30*/  STL [R1+0x148], R3 ;  /* 0x0001480301007387 */ /* 0x0001e80000100800 */
[----:B------:R-:W5:Y:S04]  /*6f40*/  LDL R4, [R1+0x30] ;  /* 0x0000300001047983 */ /* 0x000f680000100800 */
[----:B0-----:R-:W5:Y:S01]  /*6f50*/  LDL R3, [R1+0x28] ;  /* 0x0000280001037983 */ /* 0x001f620000100800 */
[----:B--2---:R-:W-:Y:S02]  /*6f60*/  SHF.R.S32.HI R17, RZ, 0x1f, R6 ;  /* 0x0000001fff117819 */ /* 0x004fe40000011406 */
[----:B----4-:R-:W-:-:S05]  /*6f70*/  SHF.R.S32.HI R14, RZ, 0x1f, R5 ;  /* 0x0000001fff0e7819 */ /* 0x010fca0000011405 */
[----:B------:R0:W-:Y:S04]  /*6f80*/  STL [R1+0xc10], R14 ;  /* 0x000c100e01007387 */ /* 0x0001e80000100800 */
[----:B0-----:R-:W2:Y:S04]  /*6f90*/  LDL R14, [R1+0x10] ;  /* 0x00001000010e7983 */ /* 0x001ea80000100800 */
[----:B------:R0:W-:Y:S04]  /*6fa0*/  STL [R1+0xc0c], R5 ;  /* 0x000c0c0501007387 */ /* 0x0001e80000100800 */
[----:B0-----:R-:W4:Y:S04]  /*6fb0*/  LDL R5, [R1+0xc] ;  /* 0x00000c0001057983 */ /* 0x001f280000100800 */
[----:B------:R0:W-:Y:S04]  /*6fc0*/  STL [R1+0xc18], R17 ;  /* 0x000c181101007387 */ /* 0x0001e80000100800 */
[----:B0-----:R-:W5:Y:S01]  /*6fd0*/  LDL R17, [R1+0x4] ;  /* 0x0000040001117983 */ /* 0x001f620000100800 */
[----:B------:R-:W-:-:S02]  /*6fe0*/  SHF.R.S32.HI R19, RZ, 0x1f, R7 ;  /* 0x0000001fff137819 */ /* 0x000fc40000011407 */
[----:B------:R-:W-:Y:S01]  /*6ff0*/  SHF.R.S32.HI R21, RZ, 0x1f, R8 ;  /* 0x0000001fff157819 */ /* 0x000fe20000011408 */
[----:B------:R0:W-:Y:S01]  /*7000*/  STL [R1+0xc14], R6 ;  /* 0x000c140601007387 */ /* 0x0001e20000100800 */
[----:B------:R-:W-:Y:S02]  /*7010*/  SHF.R.S32.HI R23, RZ, 0x1f, R9 ;  /* 0x0000001fff177819 */ /* 0x000fe40000011409 */
[----:B------:R-:W-:Y:S01]  /*7020*/  SHF.R.S32.HI R26, RZ, 0x1f, R10 ;  /* 0x0000001fff1a7819 */ /* 0x000fe2000001140a */
[----:B------:R-:W-:Y:S01]  /*7030*/  STL [R1+0xc20], R19 ;  /* 0x000c201301007387 */ /* 0x000fe20000100800 */
[----:B------:R-:W-:-:S03]  /*7040*/  SHF.R.S32.HI R28, RZ, 0x1f, R11 ;  /* 0x0000001fff1c7819 */ /* 0x000fc6000001140b */
[----:B------:R1:W-:Y:S04]  /*7050*/  STL [R1+0xc1c], R7 ;  /* 0x000c1c0701007387 */ /* 0x0003e80000100800 */
[----:B------:R-:W-:Y:S01]  /*7060*/  STL [R1+0xc28], R21 ;  /* 0x000c281501007387 */ /* 0x000fe20000100800 */
[----:B0-----:R-:W-:-:S03]  /*7070*/  SHF.R.S32.HI R6, RZ, 0x1f, R12 ;  /* 0x0000001fff067819 */ /* 0x001fc6000001140c */
[----:B------:R-:W-:Y:S04]  /*7080*/  STL [R1+0xc24], R8 ;  /* 0x000c240801007387 */ /* 0x000fe80000100800 */
[----:B------:R-:W-:Y:S01]  /*7090*/  STL [R1+0xc30], R23 ;  /* 0x000c301701007387 */ /* 0x000fe20000100800 */
[----:B-1----:R-:W-:-:S03]  /*70a0*/  SHF.R.S32.HI R7, RZ, 0x1f, R13 ;  /* 0x0000001fff077819 */ /* 0x002fc6000001140d */
[----:B------:R-:W-:Y:S04]  /*70b0*/  STL [R1+0xc2c], R9 ;  /* 0x000c2c0901007387 */ /* 0x000fe80000100800 */
[----:B------:R-:W-:Y:S04]  /*70c0*/  STL [R1+0xc38], R26 ;  /* 0x000c381a01007387 */ /* 0x000fe80000100800 */
[----:B------:R-:W-:Y:S04]  /*70d0*/  STL [R1+0xc34], R10 ;  /* 0x000c340a01007387 */ /* 0x000fe80000100800 */
[----:B------:R-:W-:Y:S04]  /*70e0*/  STL [R1+0xc40], R28 ;  /* 0x000c401c01007387 */ /* 0x000fe80000100800 */
[----:B------:R-:W-:Y:S04]  /*70f0*/  STL [R1+0xc3c], R11 ;  /* 0x000c3c0b01007387 */ /* 0x000fe80000100800 */
[----:B------:R-:W-:Y:S04]  /*7100*/  STL [R1+0xc44], R12 ;  /* 0x000c440c01007387 */ /* 0x000fe80000100800 */
[----:B------:R0:W-:Y:S04]  /*7110*/  STL [R1], R6 ;  /* 0x0000000601007387 */ /* 0x0001e80000100800 */
[----:B------:R-:W-:Y:S04]  /*7120*/  STL [R1+0xc48], R13 ;  /* 0x000c480d01007387 */ /* 0x000fe80000100800 */
[----:B------:R1:W-:Y:S01]  /*7130*/  STL [R1+0x8], R7 ;  /* 0x0000080701007387 */ /* 0x0003e20000100800 */
[----:B0-----:R-:W-:-:S03]  /*7140*/  SHF.R.S32.HI R6, RZ, 0x1f, R15 ;  /* 0x0000001fff067819 */ /* 0x001fc6000001140f */
[----:B------:R-:W-:Y:S01]  /*7150*/  STL [R1+0xc4c], R15 ;  /* 0x000c4c0f01007387 */ /* 0x000fe20000100800 */
[----:B-1----:R-:W-:-:S03]  /*7160*/  SHF.R.S32.HI R7, RZ, 0x1f, R16 ;  /* 0x0000001fff077819 */ /* 0x002fc60000011410 */
[----:B------:R0:W-:Y:S04]  /*7170*/  STL [R1+0x14], R6 ;  /* 0x0000140601007387 */ /* 0x0001e80000100800 */
[----:B------:R-:W-:Y:S04]  /*7180*/  STL [R1+0xc50], R16 ;  /* 0x000c501001007387 */ /* 0x000fe80000100800 */
[----:B------:R1:W-:Y:S01]  /*7190*/  STL [R1+0x1c], R7 ;  /* 0x00001c0701007387 */ /* 0x0003e20000100800 */
[----:B0-----:R-:W-:-:S03]  /*71a0*/  SHF.R.S32.HI R6, RZ, 0x1f, R18 ;  /* 0x0000001fff067819 */ /* 0x001fc60000011412 */
[----:B------:R-:W-:Y:S01]  /*71b0*/  STL [R1+0xc54], R18 ;  /* 0x000c541201007387 */ /* 0x000fe20000100800 */
[----:B-1----:R-:W-:-:S03]  /*71c0*/  SHF.R.S32.HI R7, RZ, 0x1f, R20 ;  /* 0x0000001fff077819 */ /* 0x002fc60000011414 */
[----:B------:R0:W-:Y:S01]  /*71d0*/  STL [R1+0x24], R6 ;  /* 0x0000240601007387 */ /* 0x0001e20000100800 */
[----:B------:R-:W-:-:S03]  /*71e0*/  IMAD R27, R27, UR4, RZ ;  /* 0x000000041b1b7c24 */ /* 0x000fc6000f8e02ff */
        /* <DEDUP_REMOVED lines=12> */
[----:B------:R0:W-:Y:S04]  /*72b0*/  STL [R1+0x44], R6 ;  /* 0x0000440601007387 */ /* 0x0001e80000100800 */
[----:B------:R-:W-:Y:S04]  /*72c0*/  STL [R1+0xc68], R27 ;  /* 0x000c681b01007387 */ /* 0x000fe80000100800 */
[----:B------:R-:W-:Y:S01]  /*72d0*/  STL [R1+0x4c], R7 ;  /* 0x00004c0701007387 */ /* 0x000fe20000100800 */
[----:B0-----:R-:W-:-:S03]  /*72e0*/  SHF.R.S32.HI R6, RZ, 0x1f, R29 ;  /* 0x0000001fff067819 */ /* 0x001fc6000001141d */
[----:B------:R-:W-:Y:S01]  /*72f0*/  STL [R1+0xc6c], R29 ;  /* 0x000c6c1d01007387 */ /* 0x000fe20000100800 */
[----:B---3--:R-:W-:-:S03]  /*7300*/  SHF.R.S32.HI R0, RZ, 0x1f, R0 ;  /* 0x0000001fff007819 */ /* 0x008fc60000011400 */
[----:B------:R2:W-:Y:S02]  /*7310*/  STL [R1+0x54], R6 ;  /* 0x0000540601007387 */ /* 0x0005e40000100800 */
[----:B--2---:R-:W-:Y:S02]  /*7320*/  SHF.R.S32.HI R6, RZ, 0x1f, R14 ;  /* 0x0000001fff067819 */ /* 0x004fe4000001140e */
[----:B----4-:R-:W-:Y:S02]  /*7330*/  SHF.R.S32.HI R5, RZ, 0x1f, R5 ;  /* 0x0000001fff057819 */ /* 0x010fe40000011405 */
[----:B-----5:R-:W-:-:S05]  /*7340*/  SHF.R.S32.HI R7, RZ, 0x1f, R17 ;  /* 0x0000001fff077819 */ /* 0x020fca0000011411 */
[----:B------:R-:W-:Y:S04]  /*7350*/  STL [R1+0x5c], R7 ;  /* 0x00005c0701007387 */ /* 0x000fe80000100800 */
[----:B------:R0:W-:Y:S04]  /*7360*/  STL [R1+0x60], R5 ;  /* 0x0000600501007387 */ /* 0x0001e80000100800 */
[----:B------:R-:W-:Y:S01]  /*7370*/  STL [R1+0x68], R6 ;  /* 0x0000680601007387 */ /* 0x000fe20000100800 */
[----:B0-----:R-:W-:-:S03]  /*7380*/  SHF.R.S32.HI R5, RZ, 0x1f, R2 ;  /* 0x0000001fff057819 */ /* 0x001fc60000011402 */
[----:B------:R0:W-:Y:S04]  /*7390*/  STL [R1+0x6c], R0 ;  /* 0x00006c0001007387 */ /* 0x0001e80000100800 */
[----:B------:R-:W-:Y:S04]  /*73a0*/  STL [R1+0x70], R5 ;  /* 0x0000700501007387 */ /* 0x000fe80000100800 */
[----:B------:R-:W2:Y:S01]  /*73b0*/  LDL R29, [R1+0x48] ;  /* 0x00004800011d7983 */ /* 0x000ea20000100800 */
[----:B------:R-:W-:Y:S02]  /*73c0*/  SHF.R.S32.HI R2, RZ, 0x1f, R3 ;  /* 0x0000001fff027819 */ /* 0x000fe40000011403 */
[----:B0-----:R-:W-:-:S03]  /*73d0*/  SHF.R.S32.HI R0, RZ, 0x1f, R4 ;  /* 0x0000001fff007819 */ /* 0x001fc60000011404 */
[----:B------:R-:W-:Y:S04]  /*73e0*/  STL [R1+0x74], R2 ;  /* 0x0000740201007387 */ /* 0x000fe80000100800 */
[----:B--2---:R0:W-:Y:S04]  /*73f0*/  STL [R1+0xc70], R29 ;  /* 0x000c701d01007387 */ /* 0x0041e80000100800 */
[----:B------:R-:W-:Y:S04]  /*7400*/  STL [R1+0x7c], R0 ;  /* 0x00007c0001007387 */ /* 0x000fe80000100800 */
[----:B0-----:R-:W2:Y:S04]  /*7410*/  LDL R29, [R1+0x3c] ;  /* 0x00003c00011d7983 */ /* 0x001ea80000100800 */
[----:B--2---:R0:W-:Y:S04]  /*7420*/  STL [R1+0xc74], R29 ;  /* 0x000c741d01007387 */ /* 0x0041e80000100800 */
[----:B------:R-:W2:Y:S04]  /*7430*/  LDL R27, [R1+0x50] ;  /* 0x00005000011b7983 */ /* 0x000ea80000100800 */
[----:B------:R-:W3:Y:S04]  /*7440*/  LDL R25, [R1+0x58] ;  /* 0x0000580001197983 */ /* 0x000ee80000100800 */
[----:B0-----:R-:W4:Y:S04]  /*7450*/  LDL R29, [R1+0x34] ;  /* 0x00003400011d7983 */ /* 0x001f280000100800 */
[----:B------:R-:W5:Y:S04]  /*7460*/  LDL R24, [R1+0x64] ;  /* 0x0000640001187983 */ /* 0x000f680000100800 */
        /* <DEDUP_REMOVED lines=24> */
[----:B------:R-:W5:Y:S01]  /*75f0*/  LDL R4, [R1+0x114] ;  /* 0x0001140001047983 */ /* 0x000f620000100800 */
[----:B----4-:R-:W-:-:S05]  /*7600*/  SHF.R.S32.HI R29, RZ, 0x1f, R29 ;  /* 0x0000001fff1d7819 */ /* 0x010fca000001141d */
[----:B------:R0:W-:Y:S04]  /*7610*/  STL [R1+0x80], R29 ;  /* 0x0000801d01007387 */ /* 0x0001e80000100800 */
[----:B0-----:R-:W4:Y:S02]  /*7620*/  LDL.LU R29, [R1+0xc74] ;  /* 0x000c7400011d7983 */ /* 0x001f240000300800 */
[----:B----4-:R-:W-:-:S05]  /*7630*/  SHF.R.S32.HI R29, RZ, 0x1f, R29 ;  /* 0x0000001fff1d7819 */ /* 0x010fca000001141d */
[----:B------:R0:W-:Y:S04]  /*7640*/  STL [R1+0x88], R29 ;  /* 0x0000881d01007387 */ /* 0x0001e80000100800 */
[----:B0-----:R-:W4:Y:S01]  /*7650*/  LDL.LU R29, [R1+0xc70] ;  /* 0x000c7000011d7983 */ /* 0x001f220000300800 */
[----:B--2---:R-:W-:Y:S02]  /*7660*/  SHF.R.S32.HI R27, RZ, 0x1f, R27 ;  /* 0x0000001fff1b7819 */ /* 0x004fe4000001141b */
[----:B---3--:R-:W-:Y:S02]  /*7670*/  SHF.R.S32.HI R25, RZ, 0x1f, R25 ;  /* 0x0000001fff197819 */ /* 0x008fe40000011419 */
[----:B-----5:R-:W-:Y:S02]  /*7680*/  SHF.R.S32.HI R24, RZ, 0x1f, R24 ;  /* 0x0000001fff187819 */ /* 0x020fe40000011418 */
[----:B------:R-:W-:-:S02]  /*7690*/  SHF.R.S32.HI R22, RZ, 0x1f, R22 ;  /* 0x0000001fff167819 */ /* 0x000fc40000011416 */
[----:B------:R-:W-:Y:S02]  /*76a0*/  SHF.R.S32.HI R20, RZ, 0x1f, R20 ;  /* 0x0000001fff147819 */ /* 0x000fe40000011414 */
[----:B------:R-:W-:Y:S02]  /*76b0*/  SHF.R.S32.HI R18, RZ, 0x1f, R18 ;  /* 0x0000001fff127819 */ /* 0x000fe40000011412 */
[----:B------:R-:W-:Y:S02]  /*76c0*/  SHF.R.S32.HI R16, RZ, 0x1f, R16 ;  /* 0x0000001fff107819 */ /* 0x000fe40000011410 */
[----:B------:R-:W-:Y:S02]  /*76d0*/  SHF.R.S32.HI R15, RZ, 0x1f, R15 ;  /* 0x0000001fff0f7819 */ /* 0x000fe4000001140f */
[----:B------:R-:W-:Y:S02]  /*76e0*/  SHF.R.S32.HI R13, RZ, 0x1f, R13 ;  /* 0x0000001fff0d7819 */ /* 0x000fe4000001140d */
        /* <DEDUP_REMOVED lines=19> */
[----:B----4-:R-:W-:-:S05]  /*7820*/  SHF.R.S32.HI R29, RZ, 0x1f, R29 ;  /* 0x0000001fff1d7819 */ /* 0x010fca000001141d */
        /* <DEDUP_REMOVED lines=57> */
[----:B0-----:R-:W2:Y:S01]  /*7bc0*/  LDL.LU R4, [R1+0xbfc] ;  /* 0x000bfc0001047983 */ /* 0x001ea20000300800 */
[----:B----4-:R-:W-:-:S02]  /*7bd0*/  SHF.R.S32.HI R2, RZ, 0x1f, R2 ;  /* 0x0000001fff027819 */ /* 0x010fc40000011402 */
[----:B-----5:R-:W-:Y:S02]  /*7be0*/  SHF.R.S32.HI R3, RZ, 0x1f, R3 ;  /* 0x0000001fff037819 */ /* 0x020fe40000011403 */
[----:B--2---:R-:W-:-:S05]  /*7bf0*/  SHF.R.S32.HI R4, RZ, 0x1f, R4 ;  /* 0x0000001fff047819 */ /* 0x004fca0000011404 */
[----:B------:R0:W-:Y:S04]  /*7c00*/  STL [R1+0x17c], R4 ;  /* 0x00017c0401007387 */ /* 0x0001e80000100800 */
[----:B0-----:R-:W2:Y:S04]  /*7c10*/  LDL.LU R4, [R1+0xbf8] ;  /* 0x000bf80001047983 */ /* 0x001ea80000300800 */
[----:B------:R0:W-:Y:S04]  /*7c20*/  STL [R1+0x180], R3 ;  /* 0x0001800301007387 */ /* 0x0001e80000100800 */
[----:B0-----:R-:W4:Y:S04]  /*7c30*/  LDL.LU R3, [R1+0xbf4] ;  /* 0x000bf40001037983 */ /* 0x001f280000300800 */
[----:B------:R0:W-:Y:S04]  /*7c40*/  STL [R1+0x184], R2 ;  /* 0x0001840201007387 */ /* 0x0001e80000100800 */
[----:B0-----:R-:W5:Y:S01]  /*7c50*/  LDL.LU R2, [R1+0xbf0] ;  /* 0x000bf00001027983 */ /* 0x001f620000300800 */
[----:B---3--:R-:W-:-:S05]  /*7c60*/  SHF.R.S32.HI R0, RZ, 0x1f, R0 ;  /* 0x0000001fff007819 */ /* 0x008fca0000011400 */
[----:B------:R5:W-:Y:S02]  /*7c70*/  STL [R1+0x188], R0 ;  /* 0x0001880001007387 */ /* 0x000be40000100800 */
[----:B-----5:R-:W-:-:S05]  /*7c80*/  IADD3 R0, P4, R5, R2, RZ ;  /* 0x0000000205007210 */ /* 0x020fca0007f9e0ff */
[----:B------:R0:W-:Y:S04]  /*7c90*/  STL [R1+0x550], R0 ;  /* 0x0005500001007387 */ /* 0x0001e80000100800 */
[----:B0-----:R-:W3:Y:S02]  /*7ca0*/  LDL.LU R0, [R1+0xbec] ;  /* 0x000bec0001007983 */ /* 0x001ee40000300800 */
[----:B---3--:R-:W-:-:S05]  /*7cb0*/  IADD3 R5, P6, R5, R0, RZ ;  /* 0x0000000005057210 */ /* 0x008fca0007fde0ff */
[----:B------:R0:W-:Y:S02]  /*7cc0*/  STL [R1+0x558], R5 ;  /* 0x0005580501007387 */ /* 0x0001e40000100800 */
[----:B0-----:R-:W-:-:S05]  /*7cd0*/  IADD3 R5, P3, R6, R2, RZ ;  /* 0x0000000206057210 */ /* 0x001fca0007f7e0ff */
[----:B------:R0:W-:Y:S02]  /*7ce0*/  STL [R1+0x560], R5 ;  /* 0x0005600501007387 */ /* 0x0001e40000100800 */
[----:B0-----:R-:W-:Y:S02]  /*7cf0*/  IADD3 R5, P1, R6, R0, RZ ;  /* 0x0000000006057210 */ /* 0x001fe40007f3e0ff */
[----:B------:R-:W-:-:S03]  /*7d00*/  IADD3 R6, P0, R7, R2, RZ ;  /* 0x0000000207067210 */ /* 0x000fc60007f1e0ff */
[----:B------:R0:W-:Y:S04]  /*7d10*/  STL [R1+0x568], R5 ;  /* 0x0005680501007387 */ /* 0x0001e80000100800 */
[----:B------:R2:W-:Y:S01]  /*7d20*/  STL [R1+0x594], R6 ;  /* 0x0005940601007387 */ /* 0x0005e20000100800 */
[----:B0-----:R-:W-:Y:S02]  /*7d30*/  IADD3 R5, P2, R7, R0, RZ ;  /* 0x0000000007057210 */ /* 0x001fe40007f5e0ff */
[----:B------:R-:W-:Y:S01]  /*7d40*/  IADD3 R7, P5, R8, R2, RZ ;  /* 0x0000000208077210 */ /* 0x000fe20007fbe0ff */
[C---:B--2---:R-:W-:Y:S02]  /*7d50*/  IMAD.X R6, R14.reuse, 0x1, R4, P4 ;  /* 0x000000010e067824 */ /* 0x044fe400020e0604 */
[----:B------:R4:W-:Y:S04]  /*7d60*/  STL [R1+0x59c], R5 ;  /* 0x00059c0501007387 */ /* 0x0009e80000100800 */
[----:B------:R0:W-:Y:S04]  /*7d70*/  STL [R1+0x54c], R6 ;  /* 0x00054c0601007387 */ /* 0x0001e80000100800 */
[----:B------:R-:W-:Y:S01]  /*7d80*/  STL [R1+0x5a4], R7 ;  /* 0x0005a40701007387 */ /* 0x000fe20000100800 */
[----:B----4-:R-:W-:Y:S01]  /*7d90*/  IMAD.X R5, R14, 0x1, R3, P6 ;  /* 0x000000010e057824 */ /* 0x010fe200030e0603 */
[----:B0-----:R-:W-:-:S02]  /*7da0*/  IADD3 R6, P4, R8, R0, RZ ;  /* 0x0000000008067210 */ /* 0x001fc40007f9e0ff */
[----:B------:R-:W2:Y:S04]  /*7db0*/  LDL.LU R8, [R1] ;  /* 0x0000000001087983 */ /* 0x000ea80000300800 */
[----:B------:R0:W-:Y:S04]  /*7dc0*/  STL [R1+0x554], R5 ;  /* 0x0005540501007387 */ /* 0x0001e80000100800 */
[----:B------:R1:W-:Y:S01]  /*7dd0*/  STL [R1+0x5ac], R6 ;  /* 0x0005ac0601007387 */ /* 0x0003e20000100800 */
[----:B0-----:R-:W-:Y:S01]  /*7de0*/  IMAD.X R5, R17, 0x1, R4, P3 ;  /* 0x0000000111057824 */ /* 0x001fe200018e0604 */
[----:B------:R-:W-:Y:S01]  /*7df0*/  IADD3 R7, P3, R9, R2, RZ ;  /* 0x0000000209077210 */ /* 0x000fe20007f7e0ff */
[----:B-1----:R-:W-:-:S03]  /*7e00*/  IMAD.X R6, R17, 0x1, R3, P1 ;  /* 0x0000000111067824 */ /* 0x002fc600008e0603 */
[----:B------:R0:W-:Y:S04]  /*7e10*/  STL [R1+0x55c], R5 ;  /* 0x00055c0501007387 */ /* 0x0001e80000100800 */
[----:B0-----:R-:W3:Y:S04]  /*7e20*/  LDL.LU R5, [R1+0x8] ;  /* 0x0000080001057983 */ /* 0x001ee80000300800 */
[----:B------:R0:W-:Y:S04]  /*7e30*/  STL [R1+0x5b4], R7 ;  /* 0x0005b40701007387 */ /* 0x0001e80000100800 */
[----:B------:R1:W-:Y:S01]  /*7e40*/  STL [R1+0x564], R6 ;  /* 0x0005640601007387 */ /* 0x0003e20000100800 */
[----:B0-----:R-:W-:Y:S01]  /*7e50*/  IADD3 R7, P1, R9, R0, RZ ;  /* 0x0000000009077210 */ /* 0x001fe20007f3e0ff */
[----:B-1----:R-:W-:Y:S01]  /*7e60*/  IMAD.X R6, R19, 0x1, R4, P0 ;  /* 0x0000000113067824 */ /* 0x002fe200000e0604 */
[----:B------:R-:W-:-:S03]  /*7e70*/  IADD3 R9, P0, R10, R2, RZ ;  /* 0x000000020a097210 */ /* 0x000fc60007f1e0ff */
[----:B------:R0:W-:Y:S04]  /*7e80*/  STL [R1+0x5bc], R7 ;  /* 0x0005bc0701007387 */ /* 0x0001e80000100800 */
[----:B------:R1:W-:Y:S01]  /*7e90*/  STL [R1+0x56c], R6 ;  /* 0x00056c0601007387 */ /* 0x0003e20000100800 */
[----:B0-----:R-:W-:-:S03]  /*7ea0*/  IMAD.X R7, R19, 0x1, R3, P2 ;  /* 0x0000000113077824 */ /* 0x001fc600010e0603 */
[----:B-1----:R-:W4:Y:S04]  /*7eb0*/  LDL.LU R6, [R1+0x14] ;  /* 0x0000140001067983 */ /* 0x002f280000300800 */
[----:B------:R0:W-:Y:S04]  /*7ec0*/  STL [R1+0x5c4], R9 ;  /* 0x0005c40901007387 */ /* 0x0001e80000100800 */
[----:B------:R1:W-:Y:S01]  /*7ed0*/  STL [R1+0x598], R7 ;  /* 0x0005980701007387 */ /* 0x0003e20000100800 */
[----:B0-----:R-:W-:Y:S01]  /*7ee0*/  IADD3 R9, P2, R10, R0, RZ ;  /* 0x000000000a097210 */ /* 0x001fe20007f5e0ff */
[----:B-1----:R-:W-:-:S04]  /*7ef0*/  IMAD.X R7, R21, 0x1, R4, P5 ;  /* 0x0000000115077824 */ /* 0x002fc800028e0604 */
[----:B------:R0:W-:Y:S01]  /*7f00*/  STL [R1+0x5cc], R9 ;  /* 0x0005cc0901007387 */ /* 0x0001e20000100800 */
[----:B------:R-:W-:-:S03]  /*7f10*/  IADD3 R10, P5, R11, R2, RZ ;  /* 0x000000020b0a7210 */ /* 0x000fc60007fbe0ff */
[----:B------:R1:W-:Y:S01]  /*7f20*/  STL [R1+0x5a0], R7 ;  /* 0x0005a00701007387 */ /* 0x0003e20000100800 */
[----:B0-----:R-:W-:-:S03]  /*7f30*/  IMAD.X R9, R21, 0x1, R3, P4 ;  /* 0x0000000115097824 */ /* 0x001fc600020e0603 */
[----:B-1----:R-:W5:Y:S04]  /*7f40*/  LDL.LU R7, [R1+0x1c] ;  /* 0x00001c0001077983 */ /* 0x002f680000300800 */
[----:B------:R0:W-:Y:S04]  /*7f50*/  STL [R1+0x5d4], R10 ;  /* 0x0005d40a01007387 */ /* 0x0001e80000100800 */
[----:B------:R1:W-:Y:S01]  /*7f60*/  STL [R1+0x5a8], R9 ;  /* 0x0005a80901007387 */ /* 0x0003e20000100800 */
[----:B0-----:R-:W-:Y:S01]  /*7f70*/  IADD3 R10, P4, R11, R0, RZ ;  /* 0x000000000b0a7210 */ /* 0x001fe20007f9e0ff */
[----:B-1----:R-:W-:Y:S01]  /*7f80*/  IMAD.X R9, R23, 0x1, R4, P3 ;  /* 0x0000000117097824 */ /* 0x002fe200018e0604 */
[----:B------:R-:W-:-:S03]  /*7f90*/  IADD3 R11, P3, R12, R2, RZ ;  /* 0x000000020c0b7210 */ /* 0x000fc60007f7e0ff */
[----:B------:R0:W-:Y:S04]  /*7fa0*/  STL [R1+0x5dc], R10 ;  /* 0x0005dc0a01007387 */ /* 0x0001e80000100800 */
[----:B------:R1:W-:Y:S04]  /*7fb0*/  STL [R1+0x5b0], R9 ;  /* 0x0005b00901007387 */ /* 0x0003e80000100800 */
[----:B------:R-:W-:Y:S04]  /*7fc0*/  STL [R1+0x5e4], R11 ;  /* 0x0005e40b01007387 */ /* 0x000fe80000100800 */
[----:B------:R-:W5:Y:S01]  /*7fd0*/  LDL.LU R14, [R1+0x24] ;  /* 0x00002400010e7983 */ /* 0x000f620000300800 */
[----:B0-----:R-:W-:Y:S01]  /*7fe0*/  IMAD.X R10, R23, 0x1, R3, P1 ;  /* 0x00000001170a7824 */ /* 0x001fe200008e0603 */
[----:B-1----:R-:W-:-:S04]  /*7ff0*/  IADD3 R9, P1, R12, R0, RZ ;  /* 0x000000000c097210 */ /* 0x002fc80007f3e0ff */
[----:B------:R0:W-:Y:S04]  /*8000*/  STL [R1+0x5b8], R10 ;  /* 0x0005b80a01007387 */ /* 0x0001e80000100800 */
[----:B------:R1:W-:Y:S01]  /*8010*/  STL [R1+0x5ec], R9 ;  /* 0x0005ec0901007387 */ /* 0x0003e20000100800 */
[C---:B0-----:R-:W-:Y:S01]  /*8020*/  IMAD.X R10, R26.reuse, 0x1, R4, P0 ;  /* 0x000000011a0a7824 */ /* 0x041fe200000e0604 */
[----:B------:R-:W-:Y:S01]  /*8030*/  IADD3 R11, P0, R13, R2, RZ ;  /* 0x000000020d0b7210 */ /* 0x000fe20007f1e0ff */
[----:B-1----:R-:W-:-:S03]  /*8040*/  IMAD.X R9, R26, 0x1, R3, P2 ;  /* 0x000000011a097824 */ /* 0x002fc600010e0603 */
[----:B------:R0:W-:Y:S04]  /*8050*/  STL [R1+0x5c0], R10 ;  /* 0x0005c00a01007387 */ /* 0x0001e80000100800 */
[----:B------:R1:W-:Y:S01]  /*8060*/  STL [R1+0x5f4], R11 ;  /* 0x0005f40b01007387 */ /* 0x0003e20000100800 */
[----:B0-----:R-:W-:-:S03]  /*8070*/  IADD3 R10, P2, R13, R0, RZ ;  /* 0x000000000d0a7210 */ /* 0x001fc60007f5e0ff */
[----:B------:R0:W-:Y:S01]  /*8080*/  STL [R1+0x5c8], R9 ;  /* 0x0005c80901007387 */ /* 0x0001e20000100800 */
[----:B-1----:R-:W-:-:S03]  /*8090*/  IMAD.X R11, R28, 0x1, R4, P5 ;  /* 0x000000011c0b7824 */ /* 0x002fc600028e0604 */
[----:B0-----:R-:W5:Y:S04]  /*80a0*/  LDL.LU R9, [R1+0x2c] ;  /* 0x00002c0001097983 */ /* 0x001f680000300800 */
[----:B------:R0:W-:Y:S04]  /*80b0*/  STL [R1+0x5fc], R10 ;  /* 0x0005fc0a01007387 */ /* 0x0001e80000100800 */
[----:B------:R1:W-:Y:S01]  /*80c0*/  STL [R1+0x5d0], R11 ;  /* 0x0005d00b01007387 */ /* 0x0003e20000100800 */
[C---:B0-----:R-:W-:Y:S01]  /*80d0*/  IADD3 R10, P5, R15.reuse, R2, RZ ;  /* 0x000000020f0a7210 */ /* 0x041fe20007fbe0ff */
[----:B-1----:R-:W-:Y:S01]  /*80e0*/  IMAD.X R11, R28, 0x1, R3, P4 ;  /* 0x000000011c0b7824 */ /* 0x002fe200020e0603 */
[----:B------:R-:W-:-:S03]  /*80f0*/  IADD3 R12, P4, R15, R0, RZ ;  /* 0x000000000f0c7210 */ /* 0x000fc60007f9e0ff */
[----:B------:R2:W-:Y:S04]  /*8100*/  STL [R1+0x604], R10 ;  /* 0x0006040a01007387 */ /* 0x0005e80000100800 */
[----:B------:R0:W-:Y:S04]  /*8110*/  STL [R1+0x5d8], R11 ;  /* 0x0005d80b01007387 */ /* 0x0001e80000100800 */
[----:B------:R-:W-:Y:S04]  /*8120*/  STL [R1+0x60c], R12 ;  /* 0x00060c0c01007387 */ /* 0x000fe80000100800 */
[----:B------:R-:W5:Y:S01]  /*8130*/  LDL.LU R17, [R1+0x38] ;  /* 0x0000380001117983 */ /* 0x000f620000300800 */
[----:B--2---:R-:W-:Y:S01]  /*8140*/  IMAD.X R10, R8, 0x1, R4, P3 ;  /* 0x00000001080a7824 */ /* 0x004fe200018e0604 */
[----:B0-----:R-:W-:-:S04]  /*8150*/  IADD3 R11, P3, R16, R2, RZ ;  /* 0x00000002100b7210 */ /* 0x001fc80007f7e0ff */
[----:B------:R0:W-:Y:S04]  /*8160*/  STL [R1+0x5e0], R10 ;  /* 0x0005e00a01007387 */ /* 0x0001e80000100800 */
[----:B------:R3:W-:Y:S01]  /*8170*/  STL [R1+0x614], R11 ;  /* 0x0006140b01007387 */ /* 0x0007e20000100800 */
[----:B0-----:R-:W-:Y:S01]  /*8180*/  IMAD.X R10, R8, 0x1, R3, P1 ;  /* 0x00000001080a7824 */ /* 0x001fe200008e0603 */
[----:B------:R-:W-:-:S04]  /*8190*/  IADD3 R8, P1, R16, R0, RZ ;  /* 0x0000000010087210 */ /* 0x000fc80007f3e0ff */
[----:B------:R0:W-:Y:S04]  /*81a0*/  STL [R1+0x5e8], R10 ;  /* 0x0005e80a01007387 */ /* 0x0001e80000100800 */
[----:B------:R1:W-:Y:S01]  /*81b0*/  STL [R1+0x61c], R8 ;  /* 0x00061c0801007387 */ /* 0x0003e20000100800 */
[C---:B---3--:R-:W-:Y:S01]  /*81c0*/  IMAD.X R11, R5.reuse, 0x1, R4, P0 ;  /* 0x00000001050b7824 */ /* 0x048fe200000e0604 */
[----:B0-----:R-:W-:Y:S01]  /*81d0*/  IADD3 R10, P0, R18, R2, RZ ;  /* 0x00000002120a7210 */ /* 0x001fe20007f1e0ff */
[----:B-1----:R-:W-:-:S03]  /*81e0*/  IMAD.X R8, R5, 0x1, R3, P2 ;  /* 0x0000000105087824 */ /* 0x002fc600010e0603 */
[----:B------:R-:W-:Y:S04]  /*81f0*/  STL [R1+0x5f0], R11 ;  /* 0x0005f00b01007387 */ /* 0x000fe80000100800 */
[----:B------:R-:W2:Y:S04]  /*8200*/  LDL.LU R5, [R1+0x40] ;  /* 0x0000400001057983 */ /* 0x000ea80000300800 */
[----:B------:R0:W-:Y:S04]  /*8210*/  STL [R1+0x624], R10 ;  /* 0x0006240a01007387 */ /* 0x0001e80000100800 */
[----:B------:R1:W-:Y:S01]  /*8220*/  STL [R1+0x5f8], R8 ;  /* 0x0005f80801007387 */ /* 0x0003e20000100800 */
[----:B0-----:R-:W-:-:S05]  /*8230*/  IADD3 R10, P2, R18, R0, RZ ;  /* 0x00000000120a7210 */ /* 0x001fca0007f5e0ff */
[----:B------:R0:W-:Y:S01]  /*8240*/  STL [R1+0x62c], R10 ;  /* 0x00062c0a01007387 */ /* 0x0001e20000100800 */
[----:B----4-:R-:W-:Y:S01]  /*8250*/  IMAD.X R11, R6, 0x1, R4, P5 ;  /* 0x00000001060b7824 */ /* 0x010fe200028e0604 */
[----:B-1----:R-:W-:Y:S01]  /*8260*/  IADD3 R8, P5, R20, R2, RZ ;  /* 0x0000000214087210 */ /* 0x002fe20007fbe0ff */
[----:B0-----:R-:W-:-:S03]  /*8270*/  IMAD.X R10, R6, 0x1, R3, P4 ;  /* 0x00000001060a7824 */ /* 0x001fc600020e0603 */
[----:B------:R-:W-:Y:S01]  /*8280*/  STL [R1+0x600], R11 ;  /* 0x0006000b01007387 */ /* 0x000fe20000100800 */
[----:B------:R-:W-:-:S03]  /*8290*/  IADD3 R6, P4, R20, R0, RZ ;  /* 0x0000000014067210 */ /* 0x000fc60007f9e0ff */
[----:B------:R0:W-:Y:S04]  /*82a0*/  STL [R1+0x634], R8 ;  /* 0x0006340801007387 */ /* 0x0001e80000100800 */
[----:B0-----:R-:W3:Y:S04]  /*82b0*/  LDL.LU R8, [R1+0x44] ;  /* 0x0000440001087983 */ /* 0x001ee80000300800 */
[----:B------:R5:W-:Y:S04]  /*82c0*/  STL [R1+0x608], R10 ;  /* 0x0006080a01007387 */ /* 0x000be80000100800 */
[----:B------:R0:W-:Y:S01]  /*82d0*/  STL [R1+0x63c], R6 ;  /* 0x00063c0601007387 */ /* 0x0001e20000100800 */
[----:B-----5:R-:W-:Y:S01]  /*82e0*/  IMAD.X R10, R7, 0x1, R4, P3 ;  /* 0x00000001070a7824 */ /* 0x020fe200018e0604 */
[----:B------:R-:W-:-:S02]  /*82f0*/  IADD3 R11, P3, R22, R2, RZ ;  /* 0x00000002160b7210 */ /* 0x000fc40007f7e0ff */
[----:B0-----:R-:W4:Y:S04]  /*8300*/  LDL.LU R6, [R1+0x4] ;  /* 0x0000040001067983 */ /* 0x001f280000300800 */
[----:B------:R0:W-:Y:S04]  /*8310*/  STL [R1+0x610], R10 ;  /* 0x0006100a01007387 */ /* 0x0001e80000100800 */
[----:B------:R1:W-:Y:S01]  /*8320*/  STL [R1+0x644], R11 ;  /* 0x0006440b01007387 */ /* 0x0003e20000100800 */
[----:B0-----:R-:W-:Y:S01]  /*8330*/  IMAD.X R10, R7, 0x1, R3, P1 ;  /* 0x00000001070a7824 */ /* 0x001fe200008e0603 */
[----:B------:R-:W-:-:S02]  /*8340*/  IADD3 R7, P1, R22, R0, RZ ;  /* 0x0000000016077210 */ /* 0x000fc40007f3e0ff */
[----:B-1----:R-:W5:Y:S04]  /*8350*/  LDL.LU R11, [R1+0x4c] ;  /* 0x00004c00010b7983 */ /* 0x002f680000300800 */
[----:B------:R0:W-:Y:S04]  /*8360*/  STL [R1+0x618], R10 ;  /* 0x0006180a01007387 */ /* 0x0001e80000100800 */
[----:B------:R1:W-:Y:S01]  /*8370*/  STL [R1+0x64c], R7 ;  /* 0x00064c0701007387 */ /* 0x0003e20000100800 */
[C---:B------:R-:W-:Y:S02]  /*8380*/  IMAD.X R12, R14.reuse, 0x1, R3, P2 ;  /* 0x000000010e0c7824 */ /* 0x040fe400010e0603 */
[----:B0-----:R-:W-:Y:S01]  /*8390*/  IMAD.X R10, R14, 0x1, R4, P0 ;  /* 0x000000010e0a7824 */ /* 0x001fe200000e0604 */
[C---:B------:R-:W-:Y:S01]  /*83a0*/  IADD3 R13, P0, R24.reuse, R2, RZ ;  /* 0x00000002180d7210 */ /* 0x040fe20007f1e0ff */
[----:B-1----:R-:W5:Y:S04]  /*83b0*/  LDL.LU R7, [R1+0xc] ;  /* 0x00000c0001077983 */ /* 0x002f680000300800 */
[----:B------:R0:W-:Y:S04]  /*83c0*/  STL [R1+0x620], R10 ;  /* 0x0006200a01007387 */ /* 0x0001e80000100800 */
[----:B------:R-:W-:Y:S04]  /*83d0*/  STL [R1+0x654], R13 ;  /* 0x0006540d01007387 */ /* 0x000fe80000100800 */
[----:B------:R-:W5:Y:S01]  /*83e0*/  LDL.LU R21, [R1+0x54] ;  /* 0x0000540001157983 */ /* 0x000f620000300800 */
[----:B0-----:R-:W-:-:S03]  /*83f0*/  IADD3 R10, P2, R24, R0, RZ ;  /* 0x00000000180a7210 */ /* 0x001fc60007f5e0ff */
[----:B------:R0:W-:Y:S04]  /*8400*/  STL [R1+0x628], R12 ;  /* 0x0006280c01007387 */ /* 0x0001e80000100800 */
[----:B------:R1:W-:Y:S04]  /*8410*/  STL [R1+0x65c], R10 ;  /* 0x00065c0a01007387 */ /* 0x0003e80000100800 */
[----:B------:R-:W5:Y:S01]  /*8420*/  LDL.LU R14, [R1+0x10] ;  /* 0x00001000010e7983 */ /* 0x000f620000300800 */
[----:B0-----:R-:W-:Y:S01]  /*8430*/  IMAD.X R12, R9, 0x1, R4, P5 ;  /* 0x00000001090c7824 */ /* 0x001fe200028e0604 */
[----:B-1----:R-:W-:Y:S01]  /*8440*/  IADD3 R10, P5, R25, R2, RZ ;  /* 0x00000002190a7210 */ /* 0x002fe20007fbe0ff */
[----:B------:R-:W-:-:S03]  /*8450*/  IMAD.X R9, R9, 0x1, R3, P4 ;  /* 0x0000000109097824 */ /* 0x000fc600020e0603 */
[----:B------:R0:W-:Y:S04]  /*8460*/  STL [R1+0x630], R12 ;  /* 0x0006300c01007387 */ /* 0x0001e80000100800 */
[----:B------:R1:W-:Y:S01]  /*8470*/  STL [R1+0x664], R10 ;  /* 0x0006640a01007387 */ /* 0x0003e20000100800 */
[----:B0-----:R-:W-:-:S03]  /*8480*/  IADD3 R12, P4, R25, R0, RZ ;  /* 0x00000000190c7210 */ /* 0x001fc60007f9e0ff */
[----:B-1----:R-:W5:Y:S04]  /*8490*/  LDL.LU R10, [R1+0x5c] ;  /* 0x00005c00010a7983 */ /* 0x002f680000300800 */
[----:B------:R0:W-:Y:S04]  /*84a0*/  STL [R1+0x638], R9 ;  /* 0x0006380901007387 */ /* 0x0001e80000100800 */
[----:B------:R1:W-:Y:S04]  /*84b0*/  STL [R1+0x66c], R12 ;  /* 0x00066c0c01007387 */ /* 0x0003e80000100800 */
[----:B------:R-:W5:Y:S01]  /*84c0*/  LDL.LU R19, [R1+0x18] ;  /* 0x0000180001137983 */ /* 0x000f620000300800 */
[----:B0-----:R-:W-:Y:S01]  /*84d0*/  IMAD.X R9, R17, 0x1, R4, P3 ;  /* 0x0000000111097824 */ /* 0x001fe200018e0604 */
[----:B------:R-:W-:Y:S01]  /*84e0*/  IADD3 R13, P3, R27, R2, RZ ;  /* 0x000000021b0d7210 */ /* 0x000fe20007f7e0ff */
[----:B-1----:R-:W-:-:S03]  /*84f0*/  IMAD.X R12, R17, 0x1, R3, P1 ;  /* 0x00000001110c7824 */ /* 0x002fc600008e0603 */
[----:B------:R0:W-:Y:S04]  /*8500*/  STL [R1+0x640], R9 ;  /* 0x0006400901007387 */ /* 0x0001e80000100800 */
[----:B------:R-:W-:Y:S04]  /*8510*/  STL [R1+0x674], R13 ;  /* 0x0006740d01007387 */ /* 0x000fe80000100800 */
[----:B------:R-:W5:Y:S01]  /*8520*/  LDL.LU R23, [R1+0x60] ;  /* 0x0000600001177983 */ /* 0x000f620000300800 */
[----:B0-----:R-:W-:-:S03]  /*8530*/  IADD3 R9, P1, R27, R0, RZ ;  /* 0x000000001b097210 */ /* 0x001fc60007f3e0ff */
[----:B------:R-:W-:Y:S04]  /*8540*/  STL [R1+0x648], R12 ;  /* 0x0006480c01007387 */ /* 0x000fe80000100800 */
[----:B------:R0:W-:Y:S04]  /*8550*/  STL [R1+0x67c], R9 ;  /* 0x00067c0901007387 */ /* 0x0001e80000100800 */
[----:B0-----:R-:W5:Y:S01]  /*8560*/  LDL.LU R9, [R1+0x20] ;  /* 0x0000200001097983 */ /* 0x001f620000300800 */
[----:B--2---:R-:W-:Y:S01]  /*8570*/  IMAD.X R12, R5, 0x1, R4, P0 ;  /* 0x00000001050c7824 */ /* 0x004fe200000e0604 */
[----:B------:R-:W-:-:S04]  /*8580*/  IADD3 R13, P0, R29, R2, RZ ;  /* 0x000000021d0d7210 */ /* 0x000fc80007f1e0ff */
[----:B------:R0:W-:Y:S04]  /*8590*/  STL [R1+0x650], R12 ;  /* 0x0006500c01007387 */ /* 0x0001e80000100800 */
[----:B------:R-:W-:Y:S04]  /*85a0*/  STL [R1+0x684], R13 ;  /* 0x0006840d01007387 */ /* 0x000fe80000100800 */
[----:B------:R-:W2:Y:S01]  /*85b0*/  LDL.LU R17, [R1+0x68] ;  /* 0x0000680001117983 */ /* 0x000ea20000300800 */
[----:B0-----:R-:W-:Y:S01]  /*85c0*/  IMAD.X R12, R5, 0x1, R3, P2 ;  /* 0x00000001050c7824 */ /* 0x001fe200010e0603 */
[----:B------:R-:W-:-:S04]  /*85d0*/  IADD3 R5, P2, R29, R0, RZ ;  /* 0x000000001d057210 */ /* 0x000fc80007f5e0ff */
[----:B------:R-:W-:Y:S04]  /*85e0*/  STL [R1+0x658], R12 ;  /* 0x0006580c01007387 */ /* 0x000fe80000100800 */
[----:B------:R0:W-:Y:S04]  /*85f0*/  STL [R1+0x68c], R5 ;  /* 0x00068c0501007387 */ /* 0x0001e80000100800 */
[----:B0-----:R-:W2:Y:S01]  /*8600*/  LDL.LU R5, [R1+0x28] ;  /* 0x0000280001057983 */ /* 0x001ea20000300800 */
[----:B---3--:R-:W-:-:S05]  /*8610*/  IMAD.X R12, R8, 0x1, R4, P5 ;  /* 0x00000001080c7824 */ /* 0x008fca00028e0604 */
[----:B------:R0:W-:Y:S02]  /*8620*/  STL [R1+0x660], R12 ;  /* 0x0006600c01007387 */ /* 0x0001e40000100800 */
[----:B0-----:R-:W-:Y:S01]  /*8630*/  IMAD.X R12, R8, 0x1, R3, P4 ;  /* 0x00000001080c7824 */ /* 0x001fe200020e0603 */
[C---:B----4-:R-:W-:Y:S02]  /*8640*/  IADD3 R13, P5, R6.reuse, R2, RZ ;  /* 0x00000002060d7210 */ /* 0x050fe40007fbe0ff */
[----:B------:R-:W-:-:S03]  /*8650*/  IADD3 R6, P4, R6, R0, RZ ;  /* 0x0000000006067210 */ /* 0x000fc60007f9e0ff */
[----:B------:R-:W-:Y:S04]  /*8660*/  STL [R1+0x694], R13 ;  /* 0x0006940d01007387 */ /* 0x000fe80000100800 */
[----:B------:R-:W3:Y:S04]  /*8670*/  LDL.LU R8, [R1+0x6c] ;  /* 0x00006c0001087983 */ /* 0x000ee80000300800 */
[----:B------:R5:W-:Y:S04]  /*8680*/  STL [R1+0x668], R12 ;  /* 0x0006680c01007387 */ /* 0x000be80000100800 */
[----:B------:R0:W-:Y:S01]  /*8690*/  STL [R1+0x69c], R6 ;  /* 0x00069c0601007387 */ /* 0x0001e20000100800 */
[----:B-----5:R-:W-:-:S03]  /*86a0*/  IMAD.X R12, R11, 0x1, R4, P3 ;  /* 0x000000010b0c7824 */ /* 0x020fc600018e0604 */
[----:B0-----:R-:W4:Y:S04]  /*86b0*/  LDL.LU R6, [R1+0x30] ;  /* 0x0000300001067983 */ /* 0x001f280000300800 */
[----:B------:R0:W-:Y:S01]  /*86c0*/  STL [R1+0x670], R12 ;  /* 0x0006700c01007387 */ /* 0x0001e20000100800 */
[----:B------:R-:W-:Y:S01]  /*86d0*/  IADD3 R13, P3, R7, R2, RZ ;  /* 0x00000002070d7210 */ /* 0x000fe20007f7e0ff */
[----:B0-----:R-:W-:Y:S01]  /*86e0*/  IMAD.X R12, R11, 0x1, R3, P1 ;  /* 0x000000010b0c7824 */ /* 0x001fe200008e0603 */
[----:B------:R-:W-:-:S03]  /*86f0*/  IADD3 R7, P1, R7, R0, RZ ;  /* 0x0000000007077210 */ /* 0x000fc60007f3e0ff */
[----:B------:R-:W-:Y:S04]  /*8700*/  STL [R1+0x6a4], R13 ;  /* 0x0006a40d01007387 */ /* 0x000fe80000100800 */
[----:B------:R-:W5:Y:S04]  /*8710*/  LDL.LU R11, [R1+0x70] ;  /* 0x00007000010b7983 */ /* 0x000f680000300800 */
[----:B------:R0:W-:Y:S04]  /*8720*/  STL [R1+0x678], R12 ;  /* 0x0006780c01007387 */ /* 0x0001e80000100800 */
[----:B------:R1:W-:Y:S01]  /*8730*/  STL [R1+0x6ac], R7 ;  /* 0x0006ac0701007387 */ /* 0x0003e20000100800 */
[----:B0-----:R-:W-:Y:S01]  /*8740*/  IMAD.X R12, R21, 0x1, R4, P0 ;  /* 0x00000001150c7824 */ /* 0x001fe200000e0604 */
[----:B------:R-:W-:-:S02]  /*8750*/  IADD3 R15, P0, R14, R2, RZ ;  /* 0x000000020e0f7210 */ /* 0x000fc40007f1e0ff */
[----:B-1----:R-:W5:Y:S04]  /*8760*/  LDL.LU R7, [R1+0x34] ;  /* 0x0000340001077983 */ /* 0x002f680000300800 */
[----:B------:R0:W-:Y:S04]  /*8770*/  STL [R1+0x680], R12 ;  /* 0x0006800c01007387 */ /* 0x0001e80000100800 */
[----:B------:R-:W-:Y:S01]  /*8780*/  STL [R1+0x6b4], R15 ;  /* 0x0006b40f01007387 */ /* 0x000fe20000100800 */
[----:B0-----:R-:W-:Y:S01]  /*8790*/  IMAD.X R12, R21, 0x1, R3, P2 ;  /* 0x00000001150c7824 */ /* 0x001fe200010e0603 */
[----:B------:R-:W-:-:S02]  /*87a0*/  IADD3 R13, P2, R14, R0, RZ ;  /* 0x000000000e0d7210 */ /* 0x000fc40007f5e0ff */
[----:B------:R-:W5:Y:S04]  /*87b0*/  LDL.LU R21, [R1+0x74] ;  /* 0x0000740001157983 */ /* 0x000f680000300800 */
[----:B------:R0:W-:Y:S04]  /*87c0*/  STL [R1+0x688], R12 ;  /* 0x0006880c01007387 */ /* 0x0001e80000100800 */
[----:B------:R-:W-:Y:S04]  /*87d0*/  STL [R1+0x6bc], R13 ;  /* 0x0006bc0d01007387 */ /* 0x000fe80000100800 */
[----:B------:R-:W5:Y:S01]  /*87e0*/  LDL.LU R14, [R1+0x3c] ;  /* 0x00003c00010e7983 */ /* 0x000f620000300800 */
[----:B0-----:R-:W-:Y:S01]  /*87f0*/  IMAD.X R12, R10, 0x1, R4, P5 ;  /* 0x000000010a0c7824 */ /* 0x001fe200028e0604 */
[----:B------:R-:W-:-:S04]  /*8800*/  IADD3 R15, P5, R19, R2, RZ ;  /* 0x00000002130f7210 */ /* 0x000fc80007fbe0ff */
[----:B------:R0:W-:Y:S04]  /*8810*/  STL [R1+0x690], R12 ;  /* 0x0006900c01007387 */ /* 0x0001e80000100800 */
[----:B------:R-:W-:Y:S01]  /*8820*/  STL [R1+0x6c4], R15 ;  /* 0x0006c40f01007387 */ /* 0x000fe20000100800 */
[----:B0-----:R-:W-:Y:S01]  /*8830*/  IMAD.X R12, R10, 0x1, R3, P4 ;  /* 0x000000010a0c7824 */ /* 0x001fe200020e0603 */
[----:B------:R-:W-:Y:S02]  /*8840*/  IADD3 R13, P4, R19, R0, RZ ;  /* 0x00000000130d7210 */ /* 0x000fe40007f9e0ff */
[----:B------:R-:W5:Y:S04]  /*8850*/  LDL.LU R10, [R1+0x7c] ;  /* 0x00007c00010a7983 */ /* 0x000f680000300800 */
[----:B------:R0:W-:Y:S04]  /*8860*/  STL [R1+0x698], R12 ;  /* 0x0006980c01007387 */ /* 0x0001e80000100800 */
[----:B------:R1:W-:Y:S04]  /*8870*/  STL [R1+0x6cc], R13 ;  /* 0x0006cc0d01007387 */ /* 0x0003e80000100800 */
[----:B------:R-:W5:Y:S01]  /*8880*/  LDL.LU R19, [R1+0x48] ;  /* 0x0000480001137983 */ /* 0x000f620000300800 */
[----:B0-----:R-:W-:Y:S01]  /*8890*/  IMAD.X R12, R23, 0x1, R4, P3 ;  /* 0x00000001170c7824 */ /* 0x001fe200018e0604 */
[----:B-1----:R-:W-:-:S04]  /*88a0*/  IADD3 R13, P3, R9, R2, RZ ;  /* 0x00000002090d7210 */ /* 0x002fc80007f7e0ff */
[----:B------:R0:W-:Y:S04]  /*88b0*/  STL [R1+0x6a0], R12 ;  /* 0x0006a00c01007387 */ /* 0x0001e80000100800 */
[----:B------:R-:W-:Y:S01]  /*88c0*/  STL [R1+0x6d4], R13 ;  /* 0x0006d40d01007387 */ /* 0x000fe20000100800 */
[----:B0-----:R-:W-:Y:S01]  /*88d0*/  IMAD.X R12, R23, 0x1, R3, P1 ;  /* 0x00000001170c7824 */ /* 0x001fe200008e0603 */
[----:B------:R-:W-:Y:S02]  /*88e0*/  IADD3 R9, P1, R9, R0, RZ ;  /* 0x0000000009097210 */ /* 0x000fe40007f3e0ff */
[----:B------:R-:W5:Y:S04]  /*88f0*/  LDL.LU R23, [R1+0x80] ;  /* 0x0000800001177983 */ /* 0x000f680000300800 */
[----:B------:R-:W-:Y:S04]  /*8900*/  STL [R1+0x6a8], R12 ;  /* 0x0006a80c01007387 */ /* 0x000fe80000100800 */
[----:B------:R0:W-:Y:S04]  /*8910*/  STL [R1+0x6dc], R9 ;  /* 0x0006dc0901007387 */ /* 0x0001e80000100800 */
[----:B0-----:R-:W5:Y:S01]  /*8920*/  LDL.LU R9, [R1+0x50] ;  /* 0x0000500001097983 */ /* 0x001f620000300800 */
[----:B--2---:R-:W-:-:S05]  /*8930*/  IMAD.X R12, R17, 0x1, R4, P0 ;  /* 0x00000001110c7824 */ /* 0x004fca00000e0604 */
[----:B------:R0:W-:Y:S02]  /*8940*/  STL [R1+0x6b0], R12 ;  /* 0x0006b00c01007387 */ /* 0x0001e40000100800 */
[----:B0-----:R-:W-:Y:S01]  /*8950*/  IMAD.X R12, R17, 0x1, R3, P2 ;  /* 0x00000001110c7824 */ /* 0x001fe200010e0603 */
[C---:B------:R-:W-:Y:S02]  /*8960*/  IADD3 R13, P0, R5.reuse, R2, RZ ;  /* 0x00000002050d7210 */ /* 0x040fe40007f1e0ff */
[----:B------:R-:W-:-:S03]  /*8970*/  IADD3 R5, P2, R5, R0, RZ ;  /* 0x0000000005057210 */ /* 0x000fc60007f5e0ff */
[----:B------:R-:W-:Y:S04]  /*8980*/  STL [R1+0x6e4], R13 ;  /* 0x0006e40d01007387 */ /* 0x000fe80000100800 */
[----:B------:R-:W2:Y:S04]  /*8990*/  LDL.LU R17, [R1+0x88] ;  /* 0x0000880001117983 */ /* 0x000ea80000300800 */
        /* <DEDUP_REMOVED lines=22> */
[----:B0-----:R-:W-:-:S03]  /*8b00*/  IMAD.X R12, R21, 0x1, R4, P0 ;  /* 0x00000001150c7824 */ /* 0x001fc600000e0604 */
[----:B-1----:R-:W5:Y:S01]  /*8b10*/  LDL.LU R7, [R1+0x78] ;  /* 0x0000780001077983 */ /* 0x002f620000300800 */
[----:B------:R-:W-:-:S03]  /*8b20*/  IADD3 R15, P0, R14, R2, RZ ;  /* 0x000000020e0f7210 */ /* 0x000fc60007f1e0ff */
[----:B------:R0:W-:Y:S04]  /*8b30*/  STL [R1+0x6e0], R12 ;  /* 0x0006e00c01007387 */ /* 0x0001e80000100800 */
[----:B------:R-:W-:Y:S01]  /*8b40*/  STL [R1+0x714], R15 ;  /* 0x0007140f01007387 */ /* 0x000fe20000100800 */
[----:B0-----:R-:W-:Y:S01]  /*8b50*/  IMAD.X R12, R21, 0x1, R3, P2 ;  /* 0x00000001150c7824 */ /* 0x001fe200010e0603 */
[----:B------:R-:W-:Y:S02]  /*8b60*/  IADD3 R13, P2, R14, R0, RZ ;  /* 0x000000000e0d7210 */ /* 0x000fe40007f5e0ff */
        /* <DEDUP_REMOVED lines=14> */
[----:B0-----:R-:W-:-:S05]  /*8c50*/  IMAD.X R12, R23, 0x1, R4, P3 ;  /* 0x00000001170c7824 */ /* 0x001fca00018e0604 */
[----:B------:R0:W-:Y:S01]  /*8c60*/  STL [R1+0x700], R12 ;  /* 0x0007000c01007387 */ /* 0x0001e20000100800 */
[----:B-1----:R-:W-:Y:S01]  /*8c70*/  IADD3 R13, P3, R9, R2, RZ ;  /* 0x00000002090d7210 */ /* 0x002fe20007f7e0ff */
[----:B0-----:R-:W-:Y:S01]  /*8c80*/  IMAD.X R12, R23, 0x1, R3, P1 ;  /* 0x00000001170c7824 */ /* 0x001fe200008e0603 */
[----:B------:R-:W-:-:S03]  /*8c90*/  IADD3 R9, P1, R9, R0, RZ ;  /* 0x0000000009097210 */ /* 0x000fc60007f3e0ff */
[----:B------:R-:W-:Y:S04]  /*8ca0*/  STL [R1+0x734], R13 ;  /* 0x0007340d01007387 */ /* 0x000fe80000100800 */
        /* <DEDUP_REMOVED lines=46> */
[----:B------:R0:W-:Y:S02]  /*8f90*/  STL [R1+0x750], R12 ;  /* 0x0007500c01007387 */ /* 0x0001e40000100800 */
[----:B0-----:R-:W-:Y:S02]  /*8fa0*/  IMAD.X R12, R10, 0x1, R3, P4 ;  /* 0x000000010a0c7824 */ /* 0x001fe400020e0603 */
[----:B------:R-:W5:Y:S04]  /*8fb0*/  LDL.LU R10, [R1+0xf8] ;  /* 0x0000f800010a7983 */ /* 0x000f680000300800 */
[----:B------:R0:W-:Y:S04]  /*8fc0*/  STL [R1+0x784], R13 ;  /* 0x0007840d01007387 */ /* 0x0001e80000100800 */
[----:B------:R1:W-:Y:S01]  /*8fd0*/  STL [R1+0x758], R12 ;  /* 0x0007580c01007387 */ /* 0x0003e20000100800 */
[----:B0-----:R-:W-:-:S03]  /*8fe0*/  IADD3 R13, P4, R19, R0, RZ ;  /* 0x00000000130d7210 */ /* 0x001fc60007f9e0ff */
[----:B------:R-:W5:Y:S01]  /*8ff0*/  LDL.LU R19, [R1+0xa0] ;  /* 0x0000a00001137983 */ /* 0x000f620000300800 */
[----:B-1----:R-:W-:-:S03]  /*9000*/  IMAD.X R12, R23, 0x1, R4, P3 ;  /* 0x00000001170c7824 */ /* 0x002fc600018e0604 */
[----:B------:R0:W-:Y:S04]  /*9010*/  STL [R1+0x78c], R13 ;  /* 0x00078c0d01007387 */ /* 0x0001e80000100800 */
[----:B------:R1:W-:Y:S01]  /*9020*/  STL [R1+0x760], R12 ;  /* 0x0007600c01007387 */ /* 0x0003e20000100800 */
[----:B0-----:R-:W-:Y:S01]  /*9030*/  IADD3 R13, P3, R9, R2, RZ ;  /* 0x00000002090d7210 */ /* 0x001fe20007f7e0ff */
[----:B-1----:R-:W-:Y:S02]  /*9040*/  IMAD.X R12, R23, 0x1, R3, P1 ;  /* 0x00000001170c7824 */ /* 0x002fe400008e0603 */
[----:B------:R-:W5:Y:S04]  /*9050*/  LDL.LU R23, [R1+0x104] ;  /* 0x0001040001177983 */ /* 0x000f680000300800 */
[----:B------:R0:W-:Y:S04]  /*9060*/  STL [R1+0x794], R13 ;  /* 0x0007940d01007387 */ /* 0x0001e80000100800 */
[----:B------:R2:W-:Y:S01]  /*9070*/  STL [R1+0x768], R12 ;  /* 0x0007680c01007387 */ /* 0x0005e20000100800 */
[----:B0-----:R-:W-:-:S03]  /*9080*/  IADD3 R13, P1, R9, R0, RZ ;  /* 0x00000000090d7210 */ /* 0x001fc60007f3e0ff */
[----:B------:R-:W5:Y:S04]  /*9090*/  LDL.LU R9, [R1+0x9c] ;  /* 0x00009c0001097983 */ /* 0x000f680000300800 */
[----:B------:R-:W-:Y:S01]  /*90a0*/  STL [R1+0x79c], R13 ;  /* 0x00079c0d01007387 */ /* 0x000fe20000100800 */
[----:B--2---:R-:W-:-:S05]  /*90b0*/  IMAD.X R12, R17, 0x1, R4, P0 ;  /* 0x00000001110c7824 */ /* 0x004fca00000e0604 */
[----:B------:R0:W-:Y:S02]  /*90c0*/  STL [R1+0x770], R12 ;  /* 0x0007700c01007387 */ /* 0x0001e40000100800 */
[----:B0-----:R-:W-:Y:S02]  /*90d0*/  IMAD.X R12, R17, 0x1, R3, P2 ;  /* 0x00000001110c7824 */ /* 0x001fe400010e0603 */
[----:B------:R-:W2:Y:S01]  /*90e0*/  LDL.LU R17, [R1+0x110] ;  /* 0x0001100001117983 */ /* 0x000ea20000300800 */
[----:B------:R-:W-:-:S05]  /*90f0*/  IADD3 R13, P0, R5, R2, RZ ;  /* 0x00000002050d7210 */ /* 0x000fca0007f1e0ff */
[----:B------:R0:W-:Y:S04]  /*9100*/  STL [R1+0x7a4], R13 ;  /* 0x0007a40d01007387 */ /* 0x0001e80000100800 */
[----:B------:R3:W-:Y:S01]  /*9110*/  STL [R1+0x778], R12 ;  /* 0x0007780c01007387 */ /* 0x0007e20000100800 */
[----:B0-----:R-:W-:-:S03]  /*9120*/  IADD3 R13, P2, R5, R0, RZ ;  /* 0x00000000050d7210 */ /* 0x001fc60007f5e0ff */
[----:B------:R-:W2:Y:S04]  /*9130*/  LDL.LU R5, [R1+0xbc] ;  /* 0x0000bc0001057983 */ /* 0x000ea80000300800 */
[----:B------:R-:W-:Y:S01]  /*9140*/  STL [R1+0x7ac], R13 ;  /* 0x0007ac0d01007387 */ /* 0x000fe20000100800 */
[----:B---3--:R-:W-:-:S05]  /*9150*/  IMAD.X R12, R8, 0x1, R4, P5 ;  /* 0x00000001080c7824 */ /* 0x008fca00028e0604 */
[----:B------:R0:W-:Y:S02]  /*9160*/  STL [R1+0x780], R12 ;  /* 0x0007800c01007387 */ /* 0x0001e40000100800 */
[----:B0-----:R-:W-:Y:S02]  /*9170*/  IMAD.X R12, R8, 0x1, R3, P4 ;  /* 0x00000001080c7824 */ /* 0x001fe400020e0603 */
[----:B------:R-:W3:Y:S01]  /*9180*/  LDL.LU R8, [R1+0x118] ;  /* 0x0001180001087983 */ /* 0x000ee20000300800 */
[----:B----4-:R-:W-:-:S05]  /*9190*/  IADD3 R13, P5, R6, R2, RZ ;  /* 0x00000002060d7210 */ /* 0x010fca0007fbe0ff */
[----:B------:R0:W-:Y:S04]  /*91a0*/  STL [R1+0x7b4], R13 ;  /* 0x0007b40d01007387 */ /* 0x0001e80000100800 */
[----:B------:R5:W-:Y:S01]  /*91b0*/  STL [R1+0x788], R12 ;  /* 0x0007880c01007387 */ /* 0x000be20000100800 */
[----:B0-----:R-:W-:-:S03]  /*91c0*/  IADD3 R13, P4, R6, R0, RZ ;  /* 0x00000000060d7210 */ /* 0x001fc60007f9e0ff */
[----:B------:R-:W4:Y:S01]  /*91d0*/  LDL.LU R6, [R1+0xc0] ;  /* 0x0000c00001067983 */ /* 0x000f220000300800 */
[----:B-----5:R-:W-:-:S03]  /*91e0*/  IMAD.X R12, R11, 0x1, R4, P3 ;  /* 0x000000010b0c7824 */ /* 0x020fc600018e0604 */
[----:B------:R-:W-:Y:S04]  /*91f0*/  STL [R1+0x7bc], R13 ;  /* 0x0007bc0d01007387 */ /* 0x000fe80000100800 */
[----:B------:R0:W-:Y:S02]  /*9200*/  STL [R1+0x790], R12 ;  /* 0x0007900c01007387 */ /* 0x0001e40000100800 */
[----:B0-----:R-:W-:Y:S01]  /*9210*/  IMAD.X R12, R11, 0x1, R3, P1 ;  /* 0x000000010b0c7824 */ /* 0x001fe200008e0603 */
[C---:B------:R-:W-:Y:S02]  /*9220*/  IADD3 R13, P3, R7.reuse, R2, RZ ;  /* 0x00000002070d7210 */ /* 0x040fe40007f7e0ff */
[----:B------:R-:W-:-:S03]  /*9230*/  IADD3 R11, P1, R7, R0, RZ ;  /* 0x00000000070b7210 */ /* 0x000fc60007f3e0ff */
[----:B------:R0:W-:Y:S04]  /*9240*/  STL [R1+0x7c4], R13 ;  /* 0x0007c40d01007387 */ /* 0x0001e80000100800 */
[----:B------:R-:W5:Y:S04]  /*9250*/  LDL.LU R7, [R1+0x124] ;  /* 0x0001240001077983 */ /* 0x000f680000300800 */
[----:B------:R-:W-:Y:S04]  /*9260*/  STL [R1+0x798], R12 ;  /* 0x0007980c01007387 */ /* 0x000fe80000100800 */
[----:B------:R1:W-:Y:S01]  /*9270*/  STL [R1+0x7cc], R11 ;  /* 0x0007cc0b01007387 */ /* 0x0003e20000100800 */
[----:B0-----:R-:W-:-:S02]  /*9280*/  IMAD.X R13, R21, 0x1, R4, P0 ;  /* 0x00000001150d7824 */ /* 0x001fc400000e0604 */
[----:B------:R-:W-:Y:S01]  /*9290*/  IMAD.X R15, R21, 0x1, R3, P2 ;  /* 0x00000001150f7824 */ /* 0x000fe200010e0603 */
[----:B-1----:R-:W5:Y:S01]  /*92a0*/  LDL.LU R11, [R1+0xc8] ;  /* 0x0000c800010b7983 */ /* 0x002f620000300800 */
[----:B------:R-:W-:-:S03]  /*92b0*/  IADD3 R12, P0, R14, R2, RZ ;  /* 0x000000020e0c7210 */ /* 0x000fc60007f1e0ff */
[----:B------:R0:W-:Y:S04]  /*92c0*/  STL [R1+0x7a0], R13 ;  /* 0x0007a00d01007387 */ /* 0x0001e80000100800 */
[----:B------:R1:W-:Y:S04]  /*92d0*/  STL [R1+0x7d4], R12 ;  /* 0x0007d40c01007387 */ /* 0x0003e80000100800 */
[----:B------:R-:W-:Y:S01]  /*92e0*/  STL [R1+0x7a8], R15 ;  /* 0x0007a80f01007387 */ /* 0x000fe20000100800 */
[----:B0-----:R-:W-:-:S03]  /*92f0*/  IADD3 R13, P2, R14, R0, RZ ;  /* 0x000000000e0d7210 */ /* 0x001fc60007f5e0ff */
[----:B------:R-:W5:Y:S04]  /*9300*/  LDL.LU R14, [R1+0x130] ;  /* 0x00013000010e7983 */ /* 0x000f680000300800 */
[----:B------:R0:W-:Y:S04]  /*9310*/  STL [R1+0x7dc], R13 ;  /* 0x0007dc0d01007387 */ /* 0x0001e80000100800 */
[----:B------:R-:W5:Y:S01]  /*9320*/  LDL.LU R21, [R1+0xd0] ;  /* 0x0000d00001157983 */ /* 0x000f620000300800 */
[C---:B-1----:R-:W-:Y:S02]  /*9330*/  IMAD.X R12, R10.reuse, 0x1, R4, P5 ;  /* 0x000000010a0c7824 */ /* 0x042fe400028e0604 */
[----:B------:R-:W-:-:S03]  /*9340*/  IMAD.X R10, R10, 0x1, R3, P4 ;  /* 0x000000010a0a7824 */ /* 0x000fc600020e0603 */
[----:B------:R1:W-:Y:S01]  /*9350*/  STL [R1+0x7b0], R12 ;  /* 0x0007b00c01007387 */ /* 0x0003e20000100800 */
[C---:B0-----:R-:W-:Y:S02]  /*9360*/  IADD3 R13, P4, R19.reuse, R0, RZ ;  /* 0x00000000130d7210 */ /* 0x041fe40007f9e0ff */
[----:B-1----:R-:W-:-:S05]  /*9370*/  IADD3 R12, P5, R19, R2, RZ ;  /* 0x00000002130c7210 */ /* 0x002fca0007fbe0ff */
[----:B------:R0:W-:Y:S04]  /*9380*/  STL [R1+0x7e4], R12 ;  /* 0x0007e40c01007387 */ /* 0x0001e80000100800 */
[----:B------:R1:W-:Y:S01]  /*9390*/  STL [R1+0x7b8], R10 ;  /* 0x0007b80a01007387 */ /* 0x0003e20000100800 */
[----:B0-----:R-:W-:-:S03]  /*93a0*/  IMAD.X R12, R23, 0x1, R4, P3 ;  /* 0x00000001170c7824 */ /* 0x001fc600018e0604 */
[----:B-1----:R-:W5:Y:S04]  /*93b0*/  LDL.LU R10, [R1+0x138] ;  /* 0x00013800010a7983 */ /* 0x002f680000300800 */
[----:B------:R0:W-:Y:S04]  /*93c0*/  STL [R1+0x7ec], R13 ;  /* 0x0007ec0d01007387 */ /* 0x0001e80000100800 */
[----:B------:R-:W5:Y:S01]  /*93d0*/  LDL.LU R19, [R1+0xd4] ;  /* 0x0000d40001137983 */ /* 0x000f620000300800 */
[----:B------:R-:W-:-:S03]  /*93e0*/  IMAD.X R15, R23, 0x1, R3, P1 ;  /* 0x00000001170f7824 */ /* 0x000fc600008e0603 */
[----:B------:R1:W-:Y:S01]  /*93f0*/  STL [R1+0x7c0], R12 ;  /* 0x0007c00c01007387 */ /* 0x0003e20000100800 */
[----:B0-----:R-:W-:-:S05]  /*9400*/  IADD3 R13, P3, R9, R2, RZ ;  /* 0x00000002090d7210 */ /* 0x001fca0007f7e0ff */
[----:B------:R-:W-:Y:S01]  /*9410*/  STL [R1+0x7f4], R13 ;  /* 0x0007f40d01007387 */ /* 0x000fe20000100800 */
[----:B-1----:R-:W-:-:S03]  /*9420*/  IADD3 R12, P1, R9, R0, RZ ;  /* 0x00000000090c7210 */ /* 0x002fc60007f3e0ff */
[----:B------:R-:W-:Y:S04]  /*9430*/  STL [R1+0x7c8], R15 ;  /* 0x0007c80f01007387 */ /* 0x000fe80000100800 */
[----:B------:R-:W5:Y:S04]  /*9440*/  LDL.LU R9, [R1+0x140] ;  /* 0x0001400001097983 */ /* 0x000f680000300800 */
[----:B------:R0:W-:Y:S04]  /*9450*/  STL [R1+0x7fc], R12 ;  /* 0x0007fc0c01007387 */ /* 0x0001e80000100800 */
[----:B0-----:R-:W5:Y:S01]  /*9460*/  LDL.LU R12, [R1+0xdc] ;  /* 0x0000dc00010c7983 */ /* 0x001f620000300800 */
[----:B--2---:R-:W-:-:S02]  /*9470*/  IMAD.X R13, R17, 0x1, R4, P0 ;  /* 0x00000001110d7824 */ /* 0x004fc400000e0604 */
[----:B------:R-:W-:-:S03]  /*9480*/  IMAD.X R15, R17, 0x1, R3, P2 ;  /* 0x00000001110f7824 */ /* 0x000fc600010e0603 */
[----:B------:R0:W-:Y:S02]  /*9490*/  STL [R1+0x7d0], R13 ;  /* 0x0007d00d01007387 */ /* 0x0001e40000100800 */
[C---:B0-----:R-:W-:Y:S02]  /*94a0*/  IADD3 R13, P0, R5.reuse, R2, RZ ;  /* 0x00000002050d7210 */ /* 0x041fe40007f1e0ff */
[----:B------:R-:W-:-:S03]  /*94b0*/  IADD3 R5, P2, R5, R0, RZ ;  /* 0x0000000005057210 */ /* 0x000fc60007f5e0ff */
[----:B------:R-:W-:Y:S04]  /*94c0*/  STL [R1+0x804], R13 ;  /* 0x0008040d01007387 */ /* 0x000fe80000100800 */
[----:B------:R-:W-:Y:S04]  /*94d0*/  STL [R1+0x7d8], R15 ;  /* 0x0007d80f01007387 */ /* 0x000fe80000100800 */
[----:B------:R-:W2:Y:S04]  /*94e0*/  LDL.LU R17, [R1+0x14c] ;  /* 0x00014c0001117983 */ /* 0x000ea80000300800 */
[----:B------:R0:W-:Y:S04]  /*94f0*/  STL [R1+0x80c], R5 ;  /* 0x00080c0501007387 */ /* 0x0001e80000100800 */
[----:B0-----:R-:W2:Y:S01]  /*9500*/  LDL.LU R5, [R1+0xe0] ;  /* 0x0000e00001057983 */ /* 0x001ea20000300800 */
[----:B---3--:R-:W-:-:S05]  /*9510*/  IMAD.X R13, R8, 0x1, R4, P5 ;  /* 0x00000001080d7824 */ /* 0x008fca00028e0604 */
[----:B------:R0:W-:Y:S04]  /*9520*/  STL [R1+0x7e0], R13 ;  /* 0x0007e00d01007387 */ /* 0x0001e80000100800 */
[----:B------:R-:W3:Y:S01]  /*9530*/  LDL.LU R23, [R1+0x150] ;  /* 0x0001500001177983 */ /* 0x000ee20000300800 */
[----:B0-----:R-:W-:Y:S01]  /*9540*/  IMAD.X R13, R8, 0x1, R3, P4 ;  /* 0x00000001080d7824 */ /* 0x001fe200020e0603 */
[C---:B----4-:R-:W-:Y:S02]  /*9550*/  IADD3 R15, P5, R6.reuse, R2, RZ ;  /* 0x00000002060f7210 */ /* 0x050fe40007fbe0ff */
[----:B------:R-:W-:-:S03]  /*9560*/  IADD3 R8, P4, R6, R0, RZ ;  /* 0x0000000006087210 */ /* 0x000fc60007f9e0ff */
[----:B------:R-:W-:Y:S04]  /*9570*/  STL [R1+0x814], R15 ;  /* 0x0008140f01007387 */ /* 0x000fe80000100800 */
[----:B------:R5:W-:Y:S04]  /*9580*/  STL [R1+0x7e8], R13 ;  /* 0x0007e80d01007387 */ /* 0x000be80000100800 */
[----:B------:R-:W4:Y:S04]  /*9590*/  LDL.LU R6, [R1+0xe8] ;  /* 0x0000e80001067983 */ /* 0x000f280000300800 */
[----:B------:R-:W-:Y:S01]  /*95a0*/  STL [R1+0x81c], R8 ;  /* 0x00081c0801007387 */ /* 0x000fe20000100800 */
[----:B-----5:R-:W-:-:S05]  /*95b0*/  IMAD.X R13, R7, 0x1, R4, P3 ;  /* 0x00000001070d7824 */ /* 0x020fca00018e0604 */
[----:B------:R0:W-:Y:S02]  /*95c0*/  STL [R1+0x7f0], R13 ;  /* 0x0007f00d01007387 */ /* 0x0001e40000100800 */
[----:B0-----:R-:W-:Y:S02]  /*95d0*/  IMAD.X R13, R7, 0x1, R3, P1 ;  /* 0x00000001070d7824 */ /* 0x001fe400008e0603 */
[----:B------:R-:W5:Y:S01]  /*95e0*/  LDL.LU R7, [R1+0x154] ;  /* 0x0001540001077983 */ /* 0x000f620000300800 */
[----:B------:R-:W-:-:S05]  /*95f0*/  IADD3 R8, P3, R11, R2, RZ ;  /* 0x000000020b087210 */ /* 0x000fca0007f7e0ff */
[----:B------:R0:W-:Y:S04]  /*9600*/  STL [R1+0x824], R8 ;  /* 0x0008240801007387 */ /* 0x0001e80000100800 */
[----:B0-----:R-:W5:Y:S01]  /*9610*/  LDL.LU R8, [R1+0xf0] ;  /* 0x0000f00001087983 */ /* 0x001f620000300800 */
[----:B------:R-:W-:-:S03]  /*9620*/  IMAD.X R15, R14, 0x1, R4, P0 ;  /* 0x000000010e0f7824 */ /* 0x000fc600000e0604 */
[----:B------:R0:W-:Y:S02]  /*9630*/  STL [R1+0x7f8], R13 ;  /* 0x0007f80d01007387 */ /* 0x0001e40000100800 */
[----:B0-----:R-:W-:Y:S02]  /*9640*/  IADD3 R13, P1, R11, R0, RZ ;  /* 0x000000000b0d7210 */ /* 0x001fe40007f3e0ff */
[----:B------:R-:W-:-:S03]  /*9650*/  IADD3 R11, P0, R21, R2, RZ ;  /* 0x00000002150b7210 */ /* 0x000fc60007f1e0ff */
[----:B------:R0:W-:Y:S04]  /*9660*/  STL [R1+0x82c], R13 ;  /* 0x00082c0d01007387 */ /* 0x0001e80000100800 */
[----:B------:R-:W-:Y:S01]  /*9670*/  STL [R1+0x800], R15 ;  /* 0x0008000f01007387 */ /* 0x000fe20000100800 */
[----:B0-----:R-:W-:-:S03]  /*9680*/  IMAD.X R13, R14, 0x1, R3, P2 ;  /* 0x000000010e0d7824 */ /* 0x001fc600010e0603 */
[----:B------:R-:W5:Y:S04]  /*9690*/  LDL.LU R14, [R1+0x158] ;  /* 0x00015800010e7983 */ /* 0x000f680000300800 */
[----:B------:R0:W-:Y:S04]  /*96a0*/  STL [R1+0x834], R11 ;  /* 0x0008340b01007387 */ /* 0x0001e80000100800 */
[----:B0-----:R-:W5:Y:S01]  /*96b0*/  LDL.LU R11, [R1+0xf4] ;  /* 0x0000f400010b7983 */ /* 0x001f620000300800 */
[----:B------:R-:W-:-:S03]  /*96c0*/  IMAD.X R16, R10, 0x1, R4, P5 ;  /* 0x000000010a107824 */ /* 0x000fc600028e0604 */
[----:B------:R0:W-:Y:S01]  /*96d0*/  STL [R1+0x808], R13 ;  /* 0x0008080d01007387 */ /* 0x0001e20000100800 */
[----:B------:R-:W-:Y:S02]  /*96e0*/  IADD3 R15, P5, R19, R2, RZ ;  /* 0x00000002130f7210 */ /* 0x000fe40007fbe0ff */
[----:B0-----:R-:W-:-:S05]  /*96f0*/  IADD3 R13, P2, R21, R0, RZ ;  /* 0x00000000150d7210 */ /* 0x001fca0007f5e0ff */
[----:B------:R0:W-:Y:S04]  /*9700*/  STL [R1+0x83c], R13 ;  /* 0x00083c0d01007387 */ /* 0x0001e80000100800 */
[----:B------:R1:W-:Y:S04]  /*9710*/  STL [R1+0x810], R16 ;  /* 0x0008101001007387 */ /* 0x0003e80000100800 */
[----:B------:R-:W5:Y:S01]  /*9720*/  LDL.LU R21, [R1+0x15c] ;  /* 0x00015c0001157983 */ /* 0x000f620000300800 */
[----:B0-----:R-:W-:-:S03]  /*9730*/  IMAD.X R13, R10, 0x1, R3, P4 ;  /* 0x000000010a0d7824 */ /* 0x001fc600020e0603 */
[----:B------:R0:W-:Y:S04]  /*9740*/  STL [R1+0x844], R15 ;  /* 0x0008440f01007387 */ /* 0x0001e80000100800 */
[----:B------:R-:W5:Y:S01]  /*9750*/  LDL.LU R10, [R1+0xfc] ;  /* 0x0000fc00010a7983 */ /* 0x000f620000300800 */
[----:B-1----:R-:W-:-:S03]  /*9760*/  IMAD.X R16, R9, 0x1, R4, P3 ;  /* 0x0000000109107824 */ /* 0x002fc600018e0604 */
[----:B------:R1:W-:Y:S01]  /*9770*/  STL [R1+0x818], R13 ;  /* 0x0008180d01007387 */ /* 0x0003e20000100800 */
[----:B0-----:R-:W-:Y:S02]  /*9780*/  IADD3 R15, P3, R12, R2, RZ ;  /* 0x000000020c0f7210 */ /* 0x001fe40007f7e0ff */
[----:B-1----:R-:W-:-:S05]  /*9790*/  IADD3 R13, P4, R19, R0, RZ ;  /* 0x00000000130d7210 */ /* 0x002fca0007f9e0ff */
[----:B------:R0:W-:Y:S04]  /*97a0*/  STL [R1+0x84c], R13 ;  /* 0x00084c0d01007387 */ /* 0x0001e80000100800 */
[----:B------:R-:W-:Y:S04]  /*97b0*/  STL [R1+0x820], R16 ;  /* 0x0008201001007387 */ /* 0x000fe80000100800 */
[----:B------:R-:W5:Y:S01]  /*97c0*/  LDL.LU R19, [R1+0x160] ;  /* 0x0001600001137983 */ /* 0x000f620000300800 */
[----:B0-----:R-:W-:-:S03]  /*97d0*/  IMAD.X R13, R9, 0x1, R3, P1 ;  /* 0x00000001090d7824 */ /* 0x001fc600008e0603 */
[----:B------:R-:W-:Y:S04]  /*97e0*/  STL [R1+0x854], R15 ;  /* 0x0008540f01007387 */ /* 0x000fe80000100800 */
[----:B------:R-:W5:Y:S04]  /*97f0*/  LDL.LU R9, [R1+0x100] ;  /* 0x0001000001097983 */ /* 0x000f680000300800 */
[----:B------:R0:W-:Y:S02]  /*9800*/  STL [R1+0x828], R13 ;  /* 0x0008280d01007387 */ /* 0x0001e40000100800 */
[----:B0-----:R-:W-:-:S05]  /*9810*/  IADD3 R13, P1, R12, R0, RZ ;  /* 0x000000000c0d7210 */ /* 0x001fca0007f3e0ff */
[----:B------:R0:W-:Y:S01]  /*9820*/  STL [R1+0x85c], R13 ;  /* 0x00085c0d01007387 */ /* 0x0001e20000100800 */
[C---:B--2---:R-:W-:Y:S02]  /*9830*/  IMAD.X R15, R17.reuse, 0x1, R4, P0 ;  /* 0x00000001110f7824 */ /* 0x044fe400000e0604 */
[----:B0-----:R-:W-:-:S03]  /*9840*/  IMAD.X R13, R17, 0x1, R3, P2 ;  /* 0x00000001110d7824 */ /* 0x001fc600010e0603 */
[----:B------:R-:W-:Y:S01]  /*9850*/  STL [R1+0x830], R15 ;  /* 0x0008300f01007387 */ /* 0x000fe20000100800 */
[C---:B------:R-:W-:Y:S02]  /*9860*/  IADD3 R12, P0, R5.reuse, R2, RZ ;  /* 0x00000002050c7210 */ /* 0x040fe40007f1e0ff */
[----:B------:R-:W-:-:S03]  /*9870*/  IADD3 R5, P2, R5, R0, RZ ;  /* 0x0000000005057210 */ /* 0x000fc60007f5e0ff */
[----:B------:R3:W-:Y:S04]  /*9880*/  STL [R1+0x864], R12 ;  /* 0x0008640c01007387 */ /* 0x0007e80000100800 */
[----:B------:R-:W-:Y:S04]  /*9890*/  STL [R1+0x838], R13 ;  /* 0x0008380d01007387 */ /* 0x000fe80000100800 */
[----:B------:R-:W2:Y:S01]  /*98a0*/  LDL.LU R17, [R1+0x164] ;  /* 0x0001640001117983 */ /* 0x000ea20000300800 */
[----:B---3--:R-:W-:-:S03]  /*98b0*/  IMAD.X R12, R23, 0x1, R4, P5 ;  /* 0x00000001170c7824 */ /* 0x008fc600028e0604 */
[----:B------:R0:W-:Y:S04]  /*98c0*/  STL [R1+0x86c], R5 ;  /* 0x00086c0501007387 */ /* 0x0001e80000100800 */
[----:B0-----:R-:W3:Y:S04]  /*98d0*/  LDL.LU R5, [R1+0x108] ;  /* 0x0001080001057983 */ /* 0x001ee80000300800 */
[----:B------:R0:W-:Y:S01]  /*98e0*/  STL [R1+0x840], R12 ;  /* 0x0008400c01007387 */ /* 0x0001e20000100800 */
[C---:B----4-:R-:W-:Y:S01]  /*98f0*/  IADD3 R13, P5, R6.reuse, R2, RZ ;  /* 0x00000002060d7210 */ /* 0x050fe20007fbe0ff */
[----:B0-----:R-:W-:Y:S01]  /*9900*/  IMAD.X R12, R23, 0x1, R3, P4 ;  /* 0x00000001170c7824 */ /* 0x001fe200020e0603 */
[----:B------:R-:W-:-:S03]  /*9910*/  IADD3 R6, P4, R6, R0, RZ ;  /* 0x0000000006067210 */ /* 0x000fc60007f9e0ff */
[----:B------:R-:W-:Y:S04]  /*9920*/  STL [R1+0x874], R13 ;  /* 0x0008740d01007387 */ /* 0x000fe80000100800 */
[----:B------:R-:W-:Y:S04]  /*9930*/  STL [R1+0x848], R12 ;  /* 0x0008480c01007387 */ /* 0x000fe80000100800 */
[----:B------:R0:W-:Y:S04]  /*9940*/  STL [R1+0x87c], R6 ;  /* 0x00087c0601007387 */ /* 0x0001e80000100800 */
[----:B0-----:R-:W4:Y:S01]  /*9950*/  LDL.LU R6, [R1+0x168] ;  /* 0x0001680001067983 */ /* 0x001f220000300800 */
[----:B-----5:R-:W-:-:S05]  /*9960*/  IMAD.X R13, R7, 0x1, R4, P3 ;  /* 0x00000001070d7824 */ /* 0x020fca00018e0604 */
[----:B------:R0:W-:Y:S01]  /*9970*/  STL [R1+0x850], R13 ;  /* 0x0008500d01007387 */ /* 0x0001e20000100800 */
[----:B------:R-:W-:Y:S01]  /*9980*/  IADD3 R12, P3, R8, R2, RZ ;  /* 0x00000002080c7210 */ /* 0x000fe20007f7e0ff */
[----:B0-----:R-:W-:-:S04]  /*9990*/  IMAD.X R13, R7, 0x1, R3, P1 ;  /* 0x00000001070d7824 */ /* 0x001fc800008e0603 */
[----:B------:R0:W-:Y:S04]  /*99a0*/  STL [R1+0x884], R12 ;  /* 0x0008840c01007387 */ /* 0x0001e80000100800 */
[----:B------:R-:W5:Y:S01]  /*99b0*/  LDL.LU R7, [R1+0x10c] ;  /* 0x00010c0001077983 */ /* 0x000f620000300800 */
[----:B0-----:R-:W-:-:S03]  /*99c0*/  IADD3 R12, P1, R8, R0, RZ ;  /* 0x00000000080c7210 */ /* 0x001fc60007f3e0ff */
[----:B------:R-:W-:Y:S04]  /*99d0*/  STL [R1+0x858], R13 ;  /* 0x0008580d01007387 */ /* 0x000fe80000100800 */
[----:B------:R0:W-:Y:S01]  /*99e0*/  STL [R1+0x88c], R12 ;  /* 0x00088c0c01007387 */ /* 0x0001e20000100800 */
[----:B------:R-:W-:-:S05]  /*99f0*/  IMAD.X R8, R14, 0x1, R4, P0 ;  /* 0x000000010e087824 */ /* 0x000fca00000e0604 */
[----:B------:R1:W-:Y:S01]  /*9a00*/  STL [R1+0x860], R8 ;  /* 0x0008600801007387 */ /* 0x0003e20000100800 */
[----:B0-----:R-:W-:Y:S01]  /*9a10*/  IMAD.X R12, R14, 0x1, R3, P2 ;  /* 0x000000010e0c7824 */ /* 0x001fe200010e0603 */
[C---:B------:R-:W-:Y:S02]  /*9a20*/  IADD3 R13, P0, R11.reuse, R2, RZ ;  /* 0x000000020b0d7210 */ /* 0x040fe40007f1e0ff */
[----:B-1----:R-:W5:Y:S04]  /*9a30*/  LDL.LU R8, [R1+0x16c] ;  /* 0x00016c0001087983 */ /* 0x002f680000300800 */
[----:B------:R0:W-:Y:S04]  /*9a40*/  STL [R1+0x894], R13 ;  /* 0x0008940d01007387 */ /* 0x0001e80000100800 */
[----:B------:R-:W5:Y:S01]  /*9a50*/  LDL.LU R14, [R1+0x114] ;  /* 0x00011400010e7983 */ /* 0x000f620000300800 */
[----:B------:R-:W-:-:S03]  /*9a60*/  IADD3 R11, P2, R11, R0, RZ ;  /* 0x000000000b0b7210 */ /* 0x000fc60007f5e0ff */
[----:B------:R-:W-:Y:S04]  /*9a70*/  STL [R1+0x868], R12 ;  /* 0x0008680c01007387 */ /* 0x000fe80000100800 */
[----:B------:R1:W-:Y:S01]  /*9a80*/  STL [R1+0x89c], R11 ;  /* 0x00089c0b01007387 */ /* 0x0003e20000100800 */
[C---:B0-----:R-:W-:Y:S02]  /*9a90*/  IMAD.X R13, R21.reuse, 0x1, R4, P5 ;  /* 0x00000001150d7824 */ /* 0x041fe400028e0604 */
[----:B-1----:R-:W-:-:S03]  /*9aa0*/  IMAD.X R11, R21, 0x1, R3, P4 ;  /* 0x00000001150b7824 */ /* 0x002fc600020e0603 */
[----:B------:R0:W-:Y:S01]  /*9ab0*/  STL [R1+0x870], R13 ;  /* 0x0008700d01007387 */ /* 0x0001e20000100800 */
[----:B------:R-:W-:-:S03]  /*9ac0*/  IADD3 R12, P5, R10, R2, RZ ;  /* 0x000000020a0c7210 */ /* 0x000fc60007fbe0ff */
[----:B0-----:R-:W5:Y:S04]  /*9ad0*/  LDL.LU R13, [R1+0x170] ;  /* 0x00017000010d7983 */ /* 0x001f680000300800 */
[----:B------:R0:W-:Y:S04]  /*9ae0*/  STL [R1+0x8a4], R12 ;  /* 0x0008a40c01007387 */ /* 0x0001e80000100800 */
[----:B------:R-:W5:Y:S04]  /*9af0*/  LDL.LU R26, [R1+0x11c] ;  /* 0x00011c00011a7983 */ /* 0x000f680000300800 */
[----:B------:R1:W-:Y:S01]  /*9b00*/  STL [R1+0x878], R11 ;  /* 0x0008780b01007387 */ /* 0x0003e20000100800 */
[----:B0-----:R-:W-:-:S05]  /*9b10*/  IADD3 R12, P4, R10, R0, RZ ;  /* 0x000000000a0c7210 */ /* 0x001fca0007f9e0ff */
[----:B------:R0:W-:Y:S01]  /*9b20*/  STL [R1+0x8ac], R12 ;  /* 0x0008ac0c01007387 */ /* 0x0001e20000100800 */
[----:B-1----:R-:W-:Y:S01]  /*9b30*/  IMAD.X R11, R19, 0x1, R4, P3 ;  /* 0x00000001130b7824 */ /* 0x002fe200018e0604 */
[----:B------:R-:W-:Y:S02]  /*9b40*/  IADD3 R10, P3, R9, R2, RZ ;  /* 0x00000002090a7210 */ /* 0x000fe40007f7e0ff */
[----:B0-----:R-:W5:Y:S04]  /*9b50*/  LDL.LU R12, [R1+0x174] ;  /* 0x00017400010c7983 */ /* 0x001f680000300800 */
[----:B------:R0:W-:Y:S04]  /*9b60*/  STL [R1+0x880], R11 ;  /* 0x0008800b01007387 */ /* 0x0001e80000100800 */
[----:B------:R-:W5:Y:S04]  /*9b70*/  LDL.LU R23, [R1+0x120] ;  /* 0x0001200001177983 */ /* 0x000f680000300800 */
[----:B------:R1:W-:Y:S04]  /*9b80*/  STL [R1+0x8b4], R10 ;  /* 0x0008b40a01007387 */ /* 0x0003e80000100800 */
[----:B0-----:R-:W5:Y:S01]  /*9b90*/  LDL.LU R11, [R1+0x178] ;  /* 0x00017800010b7983 */ /* 0x001f620000300800 */
[----:B-1----:R-:W-:Y:S01]  /*9ba0*/  IMAD.X R10, R19, 0x1, R3, P1 ;  /* 0x00000001130a7824 */ /* 0x002fe200008e0603 */
[----:B------:R-:W-:-:S04]  /*9bb0*/  IADD3 R9, P1, R9, R0, RZ ;  /* 0x0000000009097210 */ /* 0x000fc80007f3e0ff */
[----:B------:R0:W-:Y:S04]  /*9bc0*/  STL [R1+0x888], R10 ;  /* 0x0008880a01007387 */ /* 0x0001e80000100800 */
[----:B------:R-:W5:Y:S04]  /*9bd0*/  LDL.LU R21, [R1+0x128] ;  /* 0x0001280001157983 */ /* 0x000f680000300800 */
[----:B------:R3:W-:Y:S04]  /*9be0*/  STL [R1+0x8bc], R9 ;  /* 0x0008bc0901007387 */ /* 0x0007e80000100800 */
[----:B0-----:R-:W5:Y:S01]  /*9bf0*/  LDL.LU R10, [R1+0x17c] ;  /* 0x00017c00010a7983 */ /* 0x001f620000300800 */
[----:B--2---:R-:W-:-:S05]  /*9c00*/  IMAD.X R15, R17, 0x1, R4, P0 ;  /* 0x00000001110f7824 */ /* 0x004fca00000e0604 */
[----:B------:R0:W-:Y:S04]  /*9c10*/  STL [R1+0x890], R15 ;  /* 0x0008900f01007387 */ /* 0x0001e80000100800 */
[----:B------:R-:W2:Y:S01]  /*9c20*/  LDL.LU R19, [R1+0x12c] ;  /* 0x00012c0001137983 */ /* 0x000ea20000300800 */
[----:B---3--:R-:W-:Y:S01]  /*9c30*/  IADD3 R9, P0, R5, R2, RZ ;  /* 0x0000000205097210 */ /* 0x008fe20007f1e0ff */
[----:B0-----:R-:W-:-:S04]  /*9c40*/  IMAD.X R15, R17, 0x1, R3, P2 ;  /* 0x00000001110f7824 */ /* 0x001fc800010e0603 */
[----:B------:R0:W-:Y:S02]  /*9c50*/  STL [R1+0x8c4], R9 ;  /* 0x0008c40901007387 */ /* 0x0001e40000100800 */
[----:B0-----:R-:W-:Y:S02]  /*9c60*/  IADD3 R9, P2, R5, R0, RZ ;  /* 0x0000000005097210 */ /* 0x001fe40007f5e0ff */
[----:B------:R-:W3:Y:S04]  /*9c70*/  LDL.LU R5, [R1+0x180] ;  /* 0x0001800001057983 */ /* 0x000ee80000300800 */
[----:B------:R4:W-:Y:S04]  /*9c80*/  STL [R1+0x898], R15 ;  /* 0x0008980f01007387 */ /* 0x0009e80000100800 */
[----:B------:R0:W-:Y:S01]  /*9c90*/  STL [R1+0x8cc], R9 ;  /* 0x0008cc0901007387 */ /* 0x0001e20000100800 */
[----:B----4-:R-:W-:-:S03]  /*9ca0*/  IMAD.X R15, R6, 0x1, R4, P5 ;  /* 0x00000001060f7824 */ /* 0x010fc600028e0604 */
[----:B0-----:R-:W4:Y:S04]  /*9cb0*/  LDL.LU R9, [R1+0x134] ;  /* 0x0001340001097983 */ /* 0x001f280000300800 */
[----:B------:R0:W-:Y:S02]  /*9cc0*/  STL [R1+0x8a0], R15 ;  /* 0x0008a00f01007387 */ /* 0x0001e40000100800 */
[----:B0-----:R-:W-:Y:S02]  /*9cd0*/  IMAD.X R15, R6, 0x1, R3, P4 ;  /* 0x00000001060f7824 */ /* 0x001fe400020e0603 */
[----:B------:R-:W4:Y:S01]  /*9ce0*/  LDL.LU R6, [R1+0x184] ;  /* 0x0001840001067983 */ /* 0x000f220000300800 */
[C---:B-----5:R-:W-:Y:S02]  /*9cf0*/  IADD3 R16, P5, R7.reuse, R2, RZ ;  /* 0x0000000207107210 */ /* 0x060fe40007fbe0ff */
[----:B------:R-:W-:-:S03]  /*9d00*/  IADD3 R7, P4, R7, R0, RZ ;  /* 0x0000000007077210 */ /* 0x000fc60007f9e0ff */
[----:B------:R-:W-:Y:S04]  /*9d10*/  STL [R1+0x8d4], R16 ;  /* 0x0008d41001007387 */ /* 0x000fe80000100800 */
[----:B------:R-:W-:Y:S04]  /*9d20*/  STL [R1+0x8a8], R15 ;  /* 0x0008a80f01007387 */ /* 0x000fe80000100800 */
[----:B------:R-:W5:Y:S04]  /*9d30*/  LDL.LU R17, [R1+0x13c] ;  /* 0x00013c0001117983 */ /* 0x000f680000300800 */
[----:B------:R0:W-:Y:S04]  /*9d40*/  STL [R1+0x8dc], R7 ;  /* 0x0008dc0701007387 */ /* 0x0001e80000100800 */
[----:B0-----:R-:W5:Y:S01]  /*9d50*/  LDL.LU R7, [R1+0x188] ;  /* 0x0001880001077983 */ /* 0x001f620000300800 */
[----:B------:R-:W-:-:S05]  /*9d60*/  IMAD.X R15, R8, 0x1, R4, P3 ;  /* 0x00000001080f7824 */ /* 0x000fca00018e0604 */
[----:B------:R0:W-:Y:S01]  /*9d70*/  STL [R1+0x8b0], R15 ;  /* 0x0008b00f01007387 */ /* 0x0001e20000100800 */
[----:B------:R-:W-:Y:S01]  /*9d80*/  IADD3 R16, P3, R14, R2, RZ ;  /* 0x000000020e107210 */ /* 0x000fe20007f7e0ff */
[----:B0-----:R-:W-:Y:S01]  /*9d90*/  IMAD.X R15, R8, 0x1, R3, P1 ;  /* 0x00000001080f7824 */ /* 0x001fe200008e0603 */
[----:B------:R-:W-:-:S03]  /*9da0*/  IADD3 R14, P1, R14, R0, RZ ;  /* 0x000000000e0e7210 */ /* 0x000fc60007f3e0ff */
[----:B------:R-:W-:Y:S04]  /*9db0*/  STL [R1+0x8e4], R16 ;  /* 0x0008e41001007387 */ /* 0x000fe80000100800 */
[----:B------:R-:W5:Y:S04]  /*9dc0*/  LDL.LU R8, [R1+0x144] ;  /* 0x0001440001087983 */ /* 0x000f680000300800 */
[----:B------:R-:W-:Y:S04]  /*9dd0*/  STL [R1+0x8b8], R15 ;  /* 0x0008b80f01007387 */ /* 0x000fe80000100800 */
[----:B------:R0:W-:Y:S04]  /*9de0*/  STL [R1+0x8ec], R14 ;  /* 0x0008ec0e01007387 */ /* 0x0001e80000100800 */
[----:B0-----:R-:W5:Y:S01]  /*9df0*/  LDL.LU R14, [R1+0x148] ;  /* 0x00014800010e7983 */ /* 0x001f620000300800 */
[----:B------:R-:W-:Y:S01]  /*9e00*/  IMAD.X R15, R13, 0x1, R4, P0 ;  /* 0x000000010d0f7824 */ /* 0x000fe200000e0604 */
[----:B------:R-:W-:-:S04]  /*9e10*/  IADD3 R16, P0, R26, R2, RZ ;  /* 0x000000021a107210 */ /* 0x000fc80007f1e0ff */
[----:B------:R0:W-:Y:S04]  /*9e20*/  STL [R1+0x8c0], R15 ;  /* 0x0008c00f01007387 */ /* 0x0001e80000100800 */
[----:B------:R1:W-:Y:S01]  /*9e30*/  STL [R1+0x8f4], R16 ;  /* 0x0008f41001007387 */ /* 0x0003e20000100800 */
[----:B0-----:R-:W-:Y:S01]  /*9e40*/  IMAD.X R15, R13, 0x1, R3, P2 ;  /* 0x000000010d0f7824 */ /* 0x001fe200010e0603 */
[----:B-1----:R-:W-:-:S04]  /*9e50*/  IADD3 R16, P2, R26, R0, RZ ;  /* 0x000000001a107210 */ /* 0x002fc80007f5e0ff */
[----:B------:R0:W-:Y:S01]  /*9e60*/  STL [R1+0x8c8], R15 ;  /* 0x0008c80f01007387 */ /* 0x0001e20000100800 */
[----:B------:R-:W-:-:S03]  /*9e70*/  IMAD.X R13, R12, 0x1, R4, P5 ;  /* 0x000000010c0d7824 */ /* 0x000fc600028e0604 */
[----:B------:R-:W-:Y:S01]  /*9e80*/  STL [R1+0x8fc], R16 ;  /* 0x0008fc1001007387 */ /* 0x000fe20000100800 */
[----:B------:R-:W-:-:S03]  /*9e90*/  IMAD.X R12, R12, 0x1, R3, P4 ;  /* 0x000000010c0c7824 */ /* 0x000fc600020e0603 */
[----:B------:R1:W-:Y:S01]  /*9ea0*/  STL [R1+0x8d0], R13 ;  /* 0x0008d00d01007387 */ /* 0x0003e20000100800 */
[C---:B0-----:R-:W-:Y:S02]  /*9eb0*/  IADD3 R15, P5, R23.reuse, R2, RZ ;  /* 0x00000002170f7210 */ /* 0x041fe40007fbe0ff */
[----:B-1----:R-:W-:-:S03]  /*9ec0*/  IADD3 R13, P4, R23, R0, RZ ;  /* 0x00000000170d7210 */ /* 0x002fc60007f9e0ff */
[----:B------:R0:W-:Y:S04]  /*9ed0*/  STL [R1+0x904], R15 ;  /* 0x0009040f01007387 */ /* 0x0001e80000100800 */
[----:B------:R1:W-:Y:S04]  /*9ee0*/  STL [R1+0x8d8], R12 ;  /* 0x0008d80c01007387 */ /* 0x0003e80000100800 */
[----:B------:R1:W-:Y:S01]  /*9ef0*/  STL [R1+0x90c], R13 ;  /* 0x00090c0d01007387 */ /* 0x0003e20000100800 */
[----:B0-----:R-:W-:Y:S01]  /*9f00*/  IMAD.X R15, R11, 0x1, R4, P3 ;  /* 0x000000010b0f7824 */ /* 0x001fe200018e0604 */
[----:B-1----:R-:W-:Y:S01]  /*9f10*/  IADD3 R12, P3, R21, R2, RZ ;  /* 0x00000002150c7210 */ /* 0x002fe20007f7e0ff */
[----:B------:R-:W-:Y:S01]  /*9f20*/  IMAD.X R13, R11, 0x1, R3, P1 ;  /* 0x000000010b0d7824 */ /* 0x000fe200008e0603 */
[----:B------:R-:W-:-:S02]  /*9f30*/  IADD3 R11, P1, R21, R0, RZ ;  /* 0x00000000150b7210 */ /* 0x000fc40007f3e0ff */
[----:B------:R-:W-:Y:S04]  /*9f40*/  STL [R1+0x8e0], R15 ;  /* 0x0008e00f01007387 */ /* 0x000fe80000100800 */
[----:B------:R0:W-:Y:S04]  /*9f50*/  STL [R1+0x914], R12 ;  /* 0x0009140c01007387 */ /* 0x0001e80000100800 */
[----:B------:R-:W-:Y:S04]  /*9f60*/  STL [R1+0x8e8], R13 ;  /* 0x0008e80d01007387 */ /* 0x000fe80000100800 */
[----:B------:R1:W-:Y:S01]  /*9f70*/  STL [R1+0x91c], R11 ;  /* 0x00091c0b01007387 */ /* 0x0003e20000100800 */
[----:B0-----:R-:W-:-:S05]  /*9f80*/  IMAD.X R12, R10, 0x1, R4, P0 ;  /* 0x000000010a0c7824 */ /* 0x001fca00000e0604 */
[----:B------:R0:W-:Y:S01]  /*9f90*/  STL [R1+0x8f0], R12 ;  /* 0x0008f00c01007387 */ /* 0x0001e20000100800 */
[----:B-1----:R-:W-:Y:S01]  /*9fa0*/  IMAD.X R11, R10, 0x1, R3, P2 ;  /* 0x000000010a0b7824 */ /* 0x002fe200010e0603 */
[C---:B--2---:R-:W-:Y:S02]  /*9fb0*/  IADD3 R13, P0, R19.reuse, R2, RZ ;  /* 0x00000002130d7210 */ /* 0x044fe40007f1e0ff */
[----:B0-----:R-:W-:-:S03]  /*9fc0*/  IADD3 R12, P2, R19, R0, RZ ;  /* 0x00000000130c7210 */ /* 0x001fc60007f5e0ff */
[----:B------:R-:W-:Y:S04]  /*9fd0*/  STL [R1+0x924], R13 ;  /* 0x0009240d01007387 */ /* 0x000fe80000100800 */
[----:B------:R0:W-:Y:S04]  /*9fe0*/  STL [R1+0x8f8], R11 ;  /* 0x0008f80b01007387 */ /* 0x0001e80000100800 */
[----:B------:R-:W-:Y:S01]  /*9ff0*/  STL [R1+0x92c], R12 ;  /* 0x00092c0c01007387 */ /* 0x000fe20000100800 */
[C---:B---3--:R-:W-:Y:S02]  /*a000*/  IMAD.X R10, R5.reuse, 0x1, R4, P5 ;  /* 0x00000001050a7824 */ /* 0x048fe400028e0604 */
[----:B0-----:R-:W-:-:S03]  /*a010*/  IMAD.X R11, R5, 0x1, R3, P4 ;  /* 0x00000001050b7824 */ /* 0x001fc600020e0603 */
[----:B------:R4:W-:Y:S04]  /*a020*/  STL [R1+0x900], R10 ;  /* 0x0009000a01007387 */ /* 0x0009e80000100800 */
[----:B------:R0:W-:Y:S01]  /*a030*/  STL [R1+0x908], R11 ;  /* 0x0009080b01007387 */ /* 0x0001e20000100800 */
[C---:B----4-:R-:W-:Y:S02]  /*a040*/  IADD3 R10, P5, R9.reuse, R2, RZ ;  /* 0x00000002090a7210 */ /* 0x050fe40007fbe0ff */
[----:B------:R-:W-:Y:S02]  /*a050*/  SHF.R.S32.HI R5, RZ, 0x1f, R9 ;  /* 0x0000001fff057819 */ /* 0x000fe40000011409 */
[----:B0-----:R-:W-:Y:S01]  /*a060*/  IADD3 R11, P4, R9, R0, RZ ;  /* 0x00000000090b7210 */ /* 0x001fe20007f9e0ff */
[----:B------:R0:W-:Y:S04]  /*a070*/  STL [R1+0x934], R10 ;  /* 0x0009340a01007387 */ /* 0x0001e80000100800 */
[----:B------:R-:W-:Y:S01]  /*a080*/  STL [R1+0x938], R11 ;  /* 0x0009380b01007387 */ /* 0x000fe20000100800 */
[----:B------:R-:W-:-:S02]  /*a090*/  IMAD.X R9, R6, 0x1, R4, P3 ;  /* 0x0000000106097824 */ /* 0x000fc400018e0604 */
[----:B0-----:R-:W-:-:S03]  /*a0a0*/  IMAD.X R10, R6, 0x1, R3, P1 ;  /* 0x00000001060a7824 */ /* 0x001fc600008e0603 */
[----:B------:R5:W-:Y:S04]  /*a0b0*/  STL [R1+0x910], R9 ;  /* 0x0009100901007387 */ /* 0x000be80000100800 */
[----:B------:R0:W-:Y:S01]  /*a0c0*/  STL [R1+0x918], R10 ;  /* 0x0009180a01007387 */ /* 0x0001e20000100800 */
[C---:B-----5:R-:W-:Y:S02]  /*a0d0*/  IADD3 R9, P1, R17.reuse, R2, RZ ;  /* 0x0000000211097210 */ /* 0x060fe40007f3e0ff */
[----:B------:R-:W-:-:S03]  /*a0e0*/  IADD3 R11, P3, R17, R0, RZ ;  /* 0x00000000110b7210 */ /* 0x000fc60007f7e0ff */
[----:B------:R1:W-:Y:S04]  /*a0f0*/  STL [R1+0x93c], R9 ;  /* 0x00093c0901007387 */ /* 0x0003e80000100800 */
[----:B------:R-:W-:Y:S01]  /*a100*/  STL [R1+0x940], R11 ;  /* 0x0009400b01007387 */ /* 0x000fe20000100800 */
[C---:B0-----:R-:W-:Y:S02]  /*a110*/  IMAD.X R10, R7.reuse, 0x1, R4, P0 ;  /* 0x00000001070a7824 */ /* 0x041fe400000e0604 */
[----:B-1----:R-:W-:-:S03]  /*a120*/  IMAD.X R9, R7, 0x1, R3, P2 ;  /* 0x0000000107097824 */ /* 0x002fc600010e0603 */
[----:B------:R-:W-:Y:S04]  /*a130*/  STL [R1+0x920], R10 ;  /* 0x0009200a01007387 */ /* 0x000fe80000100800 */
[----:B------:R0:W-:Y:S02]  /*a140*/  STL [R1+0x928], R9 ;  /* 0x0009280901007387 */ /* 0x0001e40000100800 */
[C---:B0-----:R-:W-:Y:S02]  /*a150*/  IMAD.X R9, R5.reuse, 0x1, R4, P5 ;  /* 0x0000000105097824 */ /* 0x041fe400028e0604 */
[----:B------:R-:W-:Y:S01]  /*a160*/  IMAD.X R5, R5, 0x1, R3, P4 ;  /* 0x0000000105057824 */ /* 0x000fe200020e0603 */
[----:B------:R-:W-:Y:S02]  /*a170*/  SHF.R.S32.HI R7, RZ, 0x1f, R8 ;  /* 0x0000001fff077819 */ /* 0x000fe40000011408 */
[----:B------:R-:W-:-:S02]  /*a180*/  IADD3 R11, P2, R8, R2, RZ ;  /* 0x00000002080b7210 */ /* 0x000fc40007f5e0ff */
[----:B------:R-:W-:Y:S02]  /*a190*/  IADD3 R10, P0, R8, R0, RZ ;  /* 0x00000000080a7210 */ /* 0x000fe40007f1e0ff */
[C---:B------:R-:W-:Y:S02]  /*a1a0*/  IADD3 R8, P5, R14.reuse, R2, RZ ;  /* 0x000000020e087210 */ /* 0x040fe40007fbe0ff */
[----:B------:R-:W-:Y:S02]  /*a1b0*/  IADD3 R2, P4, R14, R0, RZ ;  /* 0x000000000e027210 */ /* 0x000fe40007f9e0ff */
[----:B------:R-:W-:Y:S02]  /*a1c0*/  SHF.R.S32.HI R0, RZ, 0x1f, R14 ;  /* 0x0000001fff007819 */ /* 0x000fe4000001140e */
[----:B------:R-:W0:Y:S01]  /*a1d0*/  S2R R14, SR_TID.X ;  /* 0x00000000000e7919 */ /* 0x000e220000002100 */
[----:B------:R-:W-:Y:S01]  /*a1e0*/  SHF.R.S32.HI R6, RZ, 0x1f, R17 ;  /* 0x0000001fff067819 */ /* 0x000fe20000011411 */
[----:B------:R-:W-:Y:S04]  /*a1f0*/  STL [R1+0x944], R11 ;  /* 0x0009440b01007387 */ /* 0x000fe80000100800 */
[----:B------:R-:W-:Y:S04]  /*a200*/  STL [R1+0x948], R10 ;  /* 0x0009480a01007387 */ /* 0x000fe80000100800 */
[----:B------:R-:W-:Y:S04]  /*a210*/  STL [R1+0x930], R9 ;  /* 0x0009300901007387 */ /* 0x000fe80000100800 */
[----:B------:R-:W-:Y:S04]  /*a220*/  STL [R1+0x590], R8 ;  /* 0x0005900801007387 */ /* 0x000fe80000100800 */
[----:B------:R1:W-:Y:S04]  /*a230*/  STL [R1+0x570], R5 ;  /* 0x0005700501007387 */ /* 0x0003e80000100800 */
[----:B------:R2:W-:Y:S01]  /*a240*/  STL [R1+0x58c], R2 ;  /* 0x00058c0201007387 */ /* 0x0005e20000100800 */
[----:B-1----:R-:W-:-:S02]  /*a250*/  IMAD.X R5, R6, 0x1, R4, P1 ;  /* 0x0000000106057824 */ /* 0x002fc400008e0604 */
[----:B--2---:R-:W-:-:S03]  /*a260*/  IMAD.X R2, R6, 0x1, R3, P3 ;  /* 0x0000000106027824 */ /* 0x004fc600018e0603 */
[----:B------:R1:W-:Y:S01]  /*a270*/  STL [R1+0x574], R5 ;  /* 0x0005740501007387 */ /* 0x0003e20000100800 */
[----:B------:R-:W-:-:S03]  /*a280*/  IMAD.X R6, R7, 0x1, R4, P2 ;  /* 0x0000000107067824 */ /* 0x000fc600010e0604 */
[----:B------:R2:W-:Y:S01]  /*a290*/  STL [R1+0x578], R2 ;  /* 0x0005780201007387 */ /* 0x0005e20000100800 */
[----:B-1----:R-:W-:-:S03]  /*a2a0*/  IMAD.X R5, R7, 0x1, R3, P0 ;  /* 0x0000000107057824 */ /* 0x002fc600000e0603 */
[----:B------:R-:W-:Y:S01]  /*a2b0*/  STL [R1+0x57c], R6 ;  /* 0x00057c0601007387 */ /* 0x000fe20000100800 */
[C---:B--2---:R-:W-:Y:S02]  /*a2c0*/  IMAD.X R2, R0.reuse, 0x1, R4, P5 ;  /* 0x0000000100027824 */ /* 0x044fe400028e0604 */
[----:B------:R-:W-:Y:S01]  /*a2d0*/  IMAD.X R0, R0, 0x1, R3, P4 ;  /* 0x0000000100007824 */ /* 0x000fe200020e0603 */
[----:B------:R-:W-:Y:S04]  /*a2e0*/  STL [R1+0x580], R5 ;  /* 0x0005800501007387 */ /* 0x000fe80000100800 */
[----:B------:R-:W-:Y:S04]  /*a2f0*/  STL [R1+0x584], R2 ;  /* 0x0005840201007387 */ /* 0x000fe80000100800 */
[----:B------:R0:W-:Y:S04]  /*a300*/  STL [R1+0x588], R0 ;  /* 0x0005880001007387 */ /* 0x0001e80000100800 */
[----:B------:R1:W-:Y:S01]  /*a310*/  STL [R1+0x150], RZ ;  /* 0x000150ff01007387 */ /* 0x0003e20000100800 */
[----:B0-----:R-:W-:-:S05]  /*a320*/  IMAD.SHL.U32 R0, R14, 0x2, RZ ;  /* 0x000000020e007824 */ /* 0x001fca00078e00ff */
        /* <DEDUP_REMOVED lines=16> */
[----:B------:R-:W-:-:S05]  /*a430*/  UMOV UR4, URZ ;  /* 0x0000003f00047c82 */ /* 0x000fca0008000000 */
.L_x_2:
[----:B01----:R-:W0:Y:S01]  /*a440*/  S2R R0, SR_TID.X ;  /* 0x0000000000007919 */ /* 0x003e220000002100 */
[----:B------:R-:W-:Y:S01]  /*a450*/  UIMAD UR7, UR4, -0x100, UR10 ;  /* 0xffffff00040778a4 */ /* 0x000fe2000f8e020a */
[----:B------:R1:W-:Y:S04]  /*a460*/  STL [R1+0x1090], R12 ;  /* 0x0010900c01007387 */ /* 0x0003e80000100800 */
[----:B------:R-:W-:Y:S04]  /*a470*/  STL [R1+0x108c], R7 ;  /* 0x00108c0701007387 */ /* 0x000fe80000100800 */
[----:B------:R-:W-:Y:S01]  /*a480*/  STL [R1+0x1088], R9 ;  /* 0x0010880901007387 */ /* 0x000fe20000100800 */
[----:B-1----:R-:W-:-:S03]  /*a490*/  PRMT R12, RZ, 0x7610, R12 ;  /* 0x00007610ff0c7816 */ /* 0x002fc6000000000c */
[----:B------:R-:W-:Y:S04]  /*a4a0*/  STL [R1+0x1084], R15 ;  /* 0x0010840f01007387 */ /* 0x000fe80000100800 */
[----:B------:R-:W-:Y:S04]  /*a4b0*/  STL [R1+0x1080], R14 ;  /* 0x0010800e01007387 */ /* 0x000fe80000100800 */
[----:B------:R-:W-:Y:S04]  /*a4c0*/  STL [R1+0x107c], R13 ;  /* 0x00107c0d01007387 */ /* 0x000fe80000100800 */
[----:B------:R-:W-:Y:S01]  /*a4d0*/  STL [R1+0x1078], R11 ;  /* 0x0010780b01007387 */ /* 0x000fe20000100800 */
[----:B0-----:R-:W-:-:S03]  /*a4e0*/  SHF.R.U32.HI R0, RZ, 0x5, R0 ;  /* 0x00000005ff007819 */ /* 0x001fc60000011600 */
[----:B------:R-:W-:Y:S01]  /*a4f0*/  STL [R1+0x1074], R10 ;  /* 0x0010740a01007387 */ /* 0x000fe20000100800 */
[----:B------:R-:W-:-:S03]  /*a500*/  SGXT.U32 R0, R0, 0x2 ;  /* 0x000000020000781a */ /* 0x000fc60000000000 */
[----:B------:R-:W-:Y:S01]  /*a510*/  STL [R1+0x1070], R8 ;  /* 0x0010700801007387 */ /* 0x000fe20000100800 */
[----:B------:R-:W-:-:S03]  /*a520*/  LOP3.LUT R2, R0, 0x4, RZ, 0xfc, !PT ;  /* 0x0000000400027812 */ /* 0x000fc600078efcff */
[----:B------:R-:W-:Y:S01]  /*a530*/  STL [R1+0x106c], R19 ;  /* 0x00106c1301007387 */ /* 0x000fe20000100800 */
[----:B------:R-:W-:Y:S02]  /*a540*/  LOP3.LUT R3, R0, 0x8, RZ, 0xfc, !PT ;  /* 0x0000000800037812 */ /* 0x000fe400078efcff */
[----:B------:R-:W-:Y:S01]  /*a550*/  ISETP.GE.AND P3, PT, R2, UR7, PT ;  /* 0x0000000702007c0c */ /* 0x000fe2000bf66270 */
[----:B------:R-:W-:Y:S01]  /*a560*/  STL [R1+0x1068], R21 ;  /* 0x0010681501007387 */ /* 0x000fe20000100800 */
[----:B------:R-:W-:Y:S02]  /*a570*/  LOP3.LUT R2, R0, 0x10, RZ, 0xfc, !PT ;  /* 0x0000001000027812 */ /* 0x000fe400078efcff */
[----:B------:R-:W-:Y:S01]  /*a580*/  ISETP.GE.AND P4, PT, R3, UR7, PT ;  /* 0x0000000703007c0c */ /* 0x000fe2000bf86270 */
[----:B------:R-:W-:Y:S01]  /*a590*/  STL [R1+0x1064], R23 ;  /* 0x0010641701007387 */ /* 0x000fe20000100800 */
[----:B------:R-:W-:Y:S02]  /*a5a0*/  ISETP.GE.AND P2, PT, R2, UR7, PT ;  /* 0x0000000702007c0c */ /* 0x000fe4000bf46270 */
[C---:B------:R-:W-:Y:S01]  /*a5b0*/  LOP3.LUT R2, R0.reuse, 0x18, RZ, 0xfc, !PT ;  /* 0x0000001800027812 */ /* 0x040fe200078efcff */
[----:B------:R-:W-:Y:S01]  /*a5c0*/  STL [R1+0x1060], R24 ;  /* 0x0010601801007387 */ /* 0x000fe20000100800 */
[----:B------:R-:W-:-:S02]  /*a5d0*/  LOP3.LUT R3, R0, 0x1c, RZ, 0xfc, !PT ;  /* 0x0000001c00037812 */ /* 0x000fc400078efcff */
[----:B------:R-:W-:Y:S01]  /*a5e0*/  ISETP.GE.AND P5, PT, R2, UR7, PT ;  /* 0x0000000702007c0c */ /* 0x000fe2000bfa6270 */
[----:B------:R-:W-:Y:S01]  /*a5f0*/  STL [R1+0x105c], R25 ;  /* 0x00105c1901007387 */ /* 0x000fe20000100800 */
[----:B------:R-:W-:Y:S02]  /*a600*/  ISETP.GE.AND P1, PT, R3, UR7, PT ;  /* 0x0000000703007c0c */ /* 0x000fe4000bf26270 */
[----:B------:R-:W-:Y:S01]  /*a610*/  LOP3.LUT R4, R0, 0xc, RZ, 0xfc, !PT ;  /* 0x0000000c00047812 */ /* 0x000fe200078efcff */
[----:B------:R-:W2:Y:S03]  /*a620*/  LDL R2, [R1+0x968] ;  /* 0x0009680001027983 */ /* 0x000ea60000100800 */
[----:B------:R-:W-:Y:S01]  /*a630*/  ISETP.GE.AND P0, PT, R4, UR7, PT ;  /* 0x0000000704007c0c */ /* 0x000fe2000bf06270 */
[----:B------:R-:W2:Y:S01]  /*a640*/  LDL R3, [R1+0x964] ;  /* 0x0009640001037983 */ /* 0x000ea20000100800 */
[----:B------:R-:W-:-:S04]  /*a650*/  LOP3.LUT R4, R0, 0x14, RZ, 0xfc, !PT ;  /* 0x0000001400047812 */ /* 0x000fc800078efcff */
[----:B------:R-:W-:Y:S01]  /*a660*/  ISETP.GE.AND P6, PT, R4, UR7, PT ;  /* 0x0000000704007c0c */ /* 0x000fe2000bfc6270 */
[----:B--2---:R-:W2:Y:S01]  /*a670*/  @!P3 LDG.E.U8 R12, desc[UR8][R2.64] ;  /* 0x00000008020cb981 */ /* 0x004ea2000c1e1100 */
[----:B------:R-:W-:Y:S02]  /*a680*/  LOP3.LUT R4, R0, 0x20, RZ, 0xfc, !PT ;  /* 0x0000002000047812 */ /* 0x000fe400078efcff */
[----:B------:R-:W-:Y:S02]  /*a690*/  PRMT R0, RZ, 0x7610, R0 ;  /* 0x00007610ff007816 */ /* 0x000fe40000000000 */
[----:B------:R-:W-:Y:S01]  /*a6a0*/  ISETP.GE.AND P3, PT, R4, UR7, PT ;  /* 0x0000000704007c0c */ /* 0x000fe2000bf66270 */
[----:B--2---:R0:W-:Y:S04]  /*a6b0*/  STL [R1+0x94], R12 ;  /* 0x0000940c01007387 */ /* 0x0041e80000100800 */
[----:B0-----:R-:W2:Y:S04]  /*a6c0*/  LDL.LU R12, [R1+0x1090] ;  /* 0x00109000010c7983 */ /* 0x001ea80000300800 */
[----:B------:R-:W3:Y:S04]  /*a6d0*/  LDL R2, [R1+0x960] ;  /* 0x0009600001027983 */ /* 0x000ee80000100800 */
[----:B------:R-:W3:Y:S04]  /*a6e0*/  LDL R3, [R1+0x9bc] ;  /* 0x0009bc0001037983 */ /* 0x000ee80000100800 */
[----:B------:R0:W-:Y:S02]  /*a6f0*/  STL.S16 [R1+0x90], R0 ;  /* 0x0000900001007387 */ /* 0x0001e40000100600 */
[----:B0-----:R-:W0:Y:S02]  /*a700*/  S2R R0, SR_TID.X ;  /* 0x0000000000007919 */ /* 0x001e240000002100 */
[----:B0-----:R-:W-:-:S04]  /*a710*/  SHF.R.U32.HI R0, RZ, 0x5, R0 ;  /* 0x00000005ff007819 */ /* 0x001fc80000011600 */
[----:B------:R-:W-:-:S04]  /*a720*/  SGXT.U32 R0, R0, 0x2 ;  /* 0x000000020000781a */ /* 0x000fc80000000000 */
[----:B------:R-:W-:Y:S02]  /*a730*/  LOP3.LUT R4, R0, 0x24, RZ, 0xfc, !PT ;  /* 0x0000002400047812 */ /* 0x000fe400078efcff */
[----:B------:R-:W4:Y:S01]  /*a740*/  LDL R0, [R1+0x90] ;  /* 0x0000900001007983 */ /* 0x000f220000100800 */
[----:B---3--:R-:W-:-:S04]  /*a750*/  @!P4 LOP3.LUT R3, R3, R2, RZ, 0x3c, !PT ;  /* 0x000000020303c212 */ /* 0x008fc800078e3cff */
[----:B------:R-:W-:-:S04]  /*a760*/  @!P4 LOP3.LUT R2, R3, R2, RZ, 0x3c, !PT ;  /* 0x000000020302c212 */ /* 0x000fc800078e3cff */
[----:B------:R-:W-:-:S05]  /*a770*/  @!P4 LOP3.LUT R3, R3, R2, RZ, 0x3c, !PT ;  /* 0x000000020303c212 */ /* 0x000fca00078e3cff */
[----:B----4-:R-:W3:Y:S04]  /*a780*/  @!P4 LDG.E.U8 R0, desc[UR8][R2.64] ;  /* 0x000000080200c981 */ /* 0x010ee8000c1e1100 */
[----:B---3--:R0:W-:Y:S04]  /*a790*/  @!P4 STL [R1+0x90], R0 ;  /* 0x000090000100c387 */ /* 0x0081e80000100800 */
[----:B------:R-:W3:Y:S04]  /*a7a0*/  LDL R2, [R1+0x95c] ;  /* 0x00095c0001027983 */ /* 0x000ee80000100800 */
[----:B------:R-:W3:Y:S01]  /*a7b0*/  LDL R3, [R1+0x9b8] ;  /* 0x0009b80001037983 */ /* 0x000ee20000100800 */
[----:B------:R-:W-:Y:S01]  /*a7c0*/  PRMT R7, RZ, 0x7610, R7 ;  /* 0x00007610ff077816 */ /* 0x000fe20000000007 */
[----:B0-----:R-:W0:Y:S01]  /*a7d0*/  S2R R0, SR_TID.X ;  /* 0x0000000000007919 */ /* 0x001e220000002100 */
[----:B---3--:R-:W-:-:S04]  /*a7e0*/  @!P0 LOP3.LUT R3, R3, R2, RZ, 0x3c, !PT ;  /* 0x0000000203038212 */ /* 0x008fc800078e3cff */
[----:B------:R-:W-:-:S04]  /*a7f0*/  @!P0 LOP3.LUT R2, R3, R2, RZ, 0x3c, !PT ;  /* 0x0000000203028212 */ /* 0x000fc800078e3cff */
[----:B------:R-:W-:-:S05]  /*a800*/  @!P0 LOP3.LUT R3, R3, R2, RZ, 0x3c, !PT ;  /* 0x0000000203038212 */ /* 0x000fca00078e3cff */
[----:B------:R-:W3:Y:S01]  /*a810*/  @!P0 LDG.E.U8 R7, desc[UR8][R2.64] ;  /* 0x0000000802078981 */ /* 0x000ee2000c1e1100 */
[----:B0-----:R-:W-:-:S04]  /*a820*/  SHF.R.U32.HI R0, RZ, 0x5, R0 ;  /* 0x00000005ff007819 */ /* 0x001fc80000011600 */
[----:B------:R-:W-:Y:S02]  /*a830*/  SGXT.U32 R0, R0, 0x2 ;  /* 0x000000020000781a */ /* 0x000fe40000000000 */
[----:B------:R-:W-:Y:S02]  /*a840*/  ISETP.GE.AND P4, PT, R4, UR7, PT ;  /* 0x0000000704007c0c */ /* 0x000fe4000bf86270 */
[----:B------:R-:W-:Y:S02]  /*a850*/  LOP3.LUT R4, R0, 0x28, RZ, 0xfc, !PT ;  /* 0x0000002800047812 */ /* 0x000fe400078efcff */
[----:B------:R-:W-:Y:S02]  /*a860*/  PRMT R0, RZ, 0x7610, R0 ;  /* 0x00007610ff007816 */ /* 0x000fe40000000000 */
[----:B------:R-:W-:Y:S01]  /*a870*/  ISETP.GE.AND P0, PT, R4, UR7, PT ;  /* 0x0000000704007c0c */ /* 0x000fe2000bf06270 */
[----:B---3--:R0:W-:Y:S04]  /*a880*/  STL [R1+0x8c], R7 ;  /* 0x00008c0701007387 */ /* 0x0081e80000100800 */
[----:B0-----:R-:W3:Y:S04]  /*a890*/  LDL.LU R7, [R1+0x108c] ;  /* 0x00108c0001077983 */ /* 0x001ee80000300800 */
[----:B------:R-:W4:Y:S04]  /*a8a0*/  LDL R2, [R1+0x958] ;  /* 0x0009580001027983 */ /* 0x000f280000100800 */
[----:B------:R-:W4:Y:S04]  /*a8b0*/  LDL R3, [R1+0x9b4] ;  /* 0x0009b40001037983 */ /* 0x000f280000100800 */
[----:B------:R0:W-:Y:S02]  /*a8c0*/  STL.S16 [R1+0x30], R0 ;  /* 0x0000300001007387 */ /* 0x0001e40000100600 */
[----:B0-----:R-:W0:Y:S02]  /*a8d0*/  S2R R0, SR_TID.X ;  /* 0x0000000000007919 */ /* 0x001e240000002100 */
[----:B0-----:R-:W-:-:S04]  /*a8e0*/  SHF.R.U32.HI R0, RZ, 0x5, R0 ;  /* 0x00000005ff007819 */ /* 0x001fc80000011600 */
[----:B------:R-:W-:-:S04]  /*a8f0*/  SGXT.U32 R0, R0, 0x2 ;  /* 0x000000020000781a */ /* 0x000fc80000000000 */
[----:B------:R-:W-:Y:S02]  /*a900*/  LOP3.LUT R4, R0, 0x2c, RZ, 0xfc, !PT ;  /* 0x0000002c00047812 */ /* 0x000fe400078efcff */
[----:B------:R-:W5:Y:S01]  /*a910*/  LDL R0, [R1+0x30] ;  /* 0x0000300001007983 */ /* 0x000f620000100800 */
[----:B----4-:R-:W-:-:S04]  /*a920*/  @!P2 LOP3.LUT R3, R3, R2, RZ, 0x3c, !PT ;  /* 0x000000020303a212 */ /* 0x010fc800078e3cff */
[----:B------:R-:W-:-:S04]  /*a930*/  @!P2 LOP3.LUT R2, R3, R2, RZ, 0x3c, !PT ;  /* 0x000000020302a212 */ /* 0x000fc800078e3cff */
[----:B------:R-:W-:-:S05]  /*a940*/  @!P2 LOP3.LUT R3, R3, R2, RZ, 0x3c, !PT ;  /* 0x000000020303a212 */ /* 0x000fca00078e3cff */
[----:B-----5:R-:W4:Y:S04]  /*a950*/  @!P2 LDG.E.U8 R0, desc[UR8][R2.64] ;  /* 0x000000080200a981 */ /* 0x020f28000c1e1100 */
[----:B----4-:R0:W-:Y:S04]  /*a960*/  @!P2 STL [R1+0x30], R0 ;  /* 0x000030000100a387 */ /* 0x0101e80000100800 */
[----:B------:R-:W4:Y:S04]  /*a970*/  LDL R2, [R1+0x9b0] ;  /* 0x0009b00001027983 */ /* 0x000f280000100800 */
[----:B------:R-:W4:Y:S01]  /*a980*/  LDL R3, [R1+0x9d0] ;  /* 0x0009d00001037983 */ /* 0x000f220000100800 */
[----:B------:R-:W-:Y:S01]  /*a990*/  PRMT R9, RZ, 0x7610, R9 ;  /* 0x00007610ff097816 */ /* 0x000fe20000000009 */
[----:B0-----:R-:W0:Y:S01]  /*a9a0*/  S2R R0, SR_TID.X ;  /* 0x0000000000007919 */ /* 0x001e220000002100 */
[----:B----4-:R-:W-:-:S04]  /*a9b0*/  @!P6 LOP3.LUT R3, R3, R2, RZ, 0x3c, !PT ;  /* 0x000000020303e212 */ /* 0x010fc800078e3cff */
[----:B------:R-:W-:-:S04]  /*a9c0*/  @!P6 LOP3.LUT R2, R3, R2, RZ, 0x3c, !PT ;  /* 0x000000020302e212 */ /* 0x000fc800078e3cff */
[----:B------:R-:W-:-:S05]  /*a9d0*/  @!P6 LOP3.LUT R3, R3, R2, RZ, 0x3c, !PT ;  /* 0x000000020303e212 */ /* 0x000fca00078e3cff */
[----:B------:R-:W4:Y:S01]  /*a9e0*/  @!P6 LDG.E.U8 R9, desc[UR8][R2.64] ;  /* 0x000000080209e981 */ /* 0x000f22000c1e1100 */
[----:B0-----:R-:W-:-:S04]  /*a9f0*/  SHF.R.U32.HI R0, RZ, 0x5, R0 ;  /* 0x00000005ff007819 */ /* 0x001fc80000011600 */
[----:B------:R-:W-:Y:S02]  /*aa00*/  SGXT.U32 R0, R0, 0x2 ;  /* 0x000000020000781a */ /* 0x000fe40000000000 */
[----:B------:R-:W-:Y:S02]  /*aa10*/  ISETP.GE.AND P2, PT, R4, UR7, PT ;  /* 0x0000000704007c0c */ /* 0x000fe4000bf46270 */
[----:B------:R-:W-:Y:S02]  /*aa20*/  LOP3.LUT R4, R0, 0x30, RZ, 0xfc, !PT ;  /* 0x0000003000047812 */ /* 0x000fe400078efcff */
[----:B------:R-:W-:Y:S02]  /*aa30*/  PRMT R0, RZ, 0x7610, R0 ;  /* 0x00007610ff007816 */ /* 0x000fe40000000000 */
[----:B------:R-:W-:Y:S01]  /*aa40*/  ISETP.GE.AND P6, PT, R4, UR7, PT ;  /* 0x0000000704007c0c */ /* 0x000fe2000bfc6270 */
[----:B----4-:R0:W-:Y:S04]  /*aa50*/  STL [R1+0x88], R9 ;  /* 0x0000880901007387 */ /* 0x0101e80000100800 */
[----:B0-----:R-:W4:Y:S04]  /*aa60*/  LDL.LU R9, [R1+0x1088] ;  /* 0x0010880001097983 */ /* 0x001f280000300800 */
[----:B------:R-:W5:Y:S04]  /*aa70*/  LDL R2, [R1+0x9ac] ;  /* 0x0009ac0001027983 */ /* 0x000f680000100800 */
[----:B------:R-:W5:Y:S04]  /*aa80*/  LDL R3, [R1+0x9cc] ;  /* 0x0009cc0001037983 */ /* 0x000f680000100800 */
[----:B------:R0:W-:Y:S02]  /*aa90*/  STL.S16 [R1+0x84], R0 ;  /* 0x0000840001007387 */ /* 0x0001e40000100600 */
[----:B0-----:R-:W0:Y:S02]  /*aaa0*/  S2R R0, SR_TID.X ;  /* 0x0000000000007919 */ /* 0x001e240000002100 */
[----:B0-----:R-:W-:-:S04]  /*aab0*/  SHF.R.U32.HI R0, RZ, 0x5, R0 ;  /* 0x00000005ff007819 */ /* 0x001fc80000011600 */
[----:B------:R-:W-:-:S04]  /*aac0*/  SGXT.U32 R0, R0, 0x2 ;  /* 0x000000020000781a */ /* 0x000fc80000000000 */
[----:B------:R-:W-:Y:S02]  /*aad0*/  LOP3.LUT R4, R0, 0x34, RZ, 0xfc, !PT ;  /* 0x0000003400047812 */ /* 0x000fe400078efcff */
[----:B------:R-:W2:Y:S01]  /*aae0*/  LDL R0, [R1+0x84] ;  /* 0x0000840001007983 */ /* 0x000ea20000100800 */
[----:B-----5:R-:W-:-:S04]  /*aaf0*/  @!P5 LOP3.LUT R3, R3, R2, RZ, 0x3c, !PT ;  /* 0x000000020303d212 */ /* 0x020fc800078e3cff */
[----:B------:R-:W-:-:S04]  /*ab00*/  @!P5 LOP3.LUT R2, R3, R2, RZ, 0x3c, !PT ;  /* 0x000000020302d212 */ /* 0x000fc800078e3cff */
[----:B------:R-:W-:-:S05]  /*ab10*/  @!P5 LOP3.LUT R3, R3, R2, RZ, 0x3c, !PT ;  /* 0x000000020303d212 */ /* 0x000fca00078e3cff */
[----:B--2---:R-:W2:Y:S04]  /*ab20*/  @!P5 LDG.E.U8 R0, desc[UR8][R2.64] ;  /* 0x000000080200d981 */ /* 0x004ea8000c1e1100 */
[----:B--2---:R0:W-:Y:S04]  /*ab30*/  @!P5 STL [R1+0x84], R0 ;  /* 0x000084000100d387 */ /* 0x0041e80000100800 */
[----:B------:R-:W2:Y:S04]  /*ab40*/  LDL R2, [R1+0x9a8] ;  /* 0x0009a80001027983 */ /* 0x000ea80000100800 */
[----:B------:R-:W2:Y:S01]  /*ab50*/  LDL R3, [R1+0x9c8] ;  /* 0x0009c80001037983 */ /* 0x000ea20000100800 */
[----:B------:R-:W-:Y:S01]  /*ab60*/  PRMT R15, RZ, 0x7610, R15 ;  /* 0x00007610ff0f7816 */ /* 0x000fe2000000000f */
[----:B0-----:R-:W0:Y:S01]  /*ab70*/  S2R R0, SR_TID.X ;  /* 0x0000000000007919 */ /* 0x001e220000002100 */
[----:B--2---:R-:W-:-:S04]  /*ab80*/  @!P1 LOP3.LUT R3, R3, R2, RZ, 0x3c, !PT ;  /* 0x0000000203039212 */ /* 0x004fc800078e3cff */
[----:B------:R-:W-:-:S04]  /*ab90*/  @!P1 LOP3.LUT R2, R3, R2, RZ, 0x3c, !PT ;  /* 0x0000000203029212 */ /* 0x000fc800078e3cff */
[----:B------:R-:W-:-:S05]  /*aba0*/  @!P1 LOP3.LUT R3, R3, R2, RZ, 0x3c, !PT ;  /* 0x0000000203039212 */ /* 0x000fca00078e3cff */
[----:B------:R-:W2:Y:S01]  /*abb0*/  @!P1 LDG.E.U8 R15, desc[UR8][R2.64] ;  /* 0x00000008020f9981 */ /* 0x000ea2000c1e1100 */
[----:B0-----:R-:W-:-:S04]  /*abc0*/  SHF.R.U32.HI R0, RZ, 0x5, R0 ;  /* 0x00000005ff007819 */ /* 0x001fc80000011600 */
[----:B------:R-:W-:Y:S02]  /*abd0*/  SGXT.U32 R0, R0, 0x2 ;  /* 0x000000020000781a */ /* 0x000fe40000000000 */
[----:B------:R-:W-:Y:S02]  /*abe0*/  ISETP.GE.AND P5, PT, R4, UR7, PT ;  /* 0x0000000704007c0c */ /* 0x000fe4000bfa6270 */
[----:B------:R-:W-:Y:S02]  /*abf0*/  LOP3.LUT R4, R0, 0x38, RZ, 0xfc, !PT ;  /* 0x0000003800047812 */ /* 0x000fe400078efcff */
[----:B------:R-:W-:Y:S02]  /*ac00*/  PRMT R0, RZ, 0x7610, R0 ;  /* 0x00007610ff007816 */ /* 0x000fe40000000000 */
[----:B------:R-:W-:Y:S01]  /*ac10*/  ISETP.GE.AND P1, PT, R4, UR7, PT ;  /* 0x0000000704007c0c */ /* 0x000fe2000bf26270 */
[----:B--2---:R0:W-:Y:S04]  /*ac20*/  STL [R1+0x80], R15 ;  /* 0x0000800f01007387 */ /* 0x0041e80000100800 */
[----:B0-----:R-:W2:Y:S04]  /*ac30*/  LDL.LU R15, [R1+0x1084] ;  /* 0x00108400010f7983 */ /* 0x001ea80000300800 */
[----:B------:R-:W5:Y:S04]  /*ac40*/  LDL R2, [R1+0x9c4] ;  /* 0x0009c40001027983 */ /* 0x000f680000100800 */
[----:B------:R-:W5:Y:S04]  /*ac50*/  LDL R3, [R1+0x9e4] ;  /* 0x0009e40001037983 */ /* 0x000f680000100800 */
[----:B------:R0:W-:Y:S02]  /*ac60*/  STL.S16 [R1+0x2c], R0 ;  /* 0x00002c0001007387 */ /* 0x0001e40000100600 */
[----:B0-----:R-:W0:Y:S02]  /*ac70*/  S2R R0, SR_TID.X ;  /* 0x0000000000007919 */ /* 0x001e240000002100 */
[----:B0-----:R-:W-:-:S04]  /*ac80*/  SHF.R.U32.HI R0, RZ, 0x5, R0 ;  /* 0x00000005ff007819 */ /* 0x001fc80000011600 */
[----:B------:R-:W-:-:S04]  /*ac90*/  SGXT.U32 R0, R0, 0x2 ;  /* 0x000000020000781a */ /* 0x000fc80000000000 */
[----:B------:R-:W-:Y:S02]  /*aca0*/  LOP3.LUT R4, R0, 0x3c, RZ, 0xfc, !PT ;  /* 0x0000003c00047812 */ /* 0x000fe400078efcff */
[----:B------:R-:W3:Y:S01]  /*acb0*/  LDL R0, [R1+0x2c] ;  /* 0x00002c0001007983 */ /* 0x000ee20000100800 */
[----:B-----5:R-:W-:-:S04]  /*acc0*/  @!P3 LOP3.LUT R3, R3, R2, RZ, 0x3c, !PT ;  /* 0x000000020303b212 */ /* 0x020fc800078e3cff */
[----:B------:R-:W-:-:S04]  /*acd0*/  @!P3 LOP3.LUT R2, R3, R2, RZ, 0x3c, !PT ;  /* 0x000000020302b212 */ /* 0x000fc800078e3cff */
[----:B------:R-:W-:-:S05]  /*ace0*/  @!P3 LOP3.LUT R3, R3, R2, RZ, 0x3c, !PT ;  /* 0x000000020303b212 */ /* 0x000fca00078e3cff */
[----:B---3--:R-:W3:Y:S04]  /*acf0*/  @!P3 LDG.E.U8 R0, desc[UR8][R2.64] ;  /* 0x000000080200b981 */ /* 0x008ee8000c1e1100 */
        /* <DEDUP_REMOVED lines=17> */
[----:B------:R-:W5:Y:S04]  /*ae10*/  LDL R2, [R1+0x9a4] ;  /* 0x0009a40001027983 */ /* 0x000f680000100800 */
[----:B------:R-:W5:Y:S04]  /*ae20*/  LDL R3, [R1+0x9dc] ;  /* 0x0009dc0001037983 */ /* 0x000f680000100800 */
[----:B------:R0:W-:Y:S02]  /*ae30*/  STL.S16 [R1+0x78], R0 ;  /* 0x0000780001007387 */ /* 0x0001e40000100600 */
[----:B0-----:R-:W0:Y:S02]  /*ae40*/  S2R R0, SR_TID.X ;  /* 0x0000000000007919 */ /* 0x001e240000002100 */
[----:B0-----:R-:W-:-:S04]  /*ae50*/  SHF.R.U32.HI R0, RZ, 0x5, R0 ;  /* 0x00000005ff007819 */ /* 0x001fc80000011600 */
[----:B------:R-:W-:-:S04]  /*ae60*/  SGXT.U32 R0, R0, 0x2 ;  /* 0x000000020000781a */ /* 0x000fc80000000000 */
[----:B------:R-:W-:Y:S02]  /*ae70*/  LOP3.LUT R4, R0, 0x44, RZ, 0xfc, !PT ;  /* 0x0000004400047812 */ /* 0x000fe400078efcff */
[----:B------:R-:W4:Y:S01]  /*ae80*/  LDL R0, [R1+0x78] ;  /* 0x0000780001007983 */ /* 0x000f220000100800 */
[----:B-----5:R-:W-:-:S04]  /*ae90*/  @!P0 LOP3.LUT R3, R3, R2, RZ, 0x3c, !PT ;  /* 0x0000000203038212 */ /* 0x020fc800078e3cff */
[----:B------:R-:W-:-:S04]  /*aea0*/  @!P0 LOP3.LUT R2, R3, R2, RZ, 0x3c, !PT ;  /* 0x0000000203028212 */ /* 0x000fc800078e3cff */
[----:B------:R-:W-:-:S05]  /*aeb0*/  @!P0 LOP3.LUT R3, R3, R2, RZ, 0x3c, !PT ;  /* 0x0000000203038212 */ /* 0x000fca00078e3cff */
[----:B----4-:R-:W4:Y:S04]  /*aec0*/  @!P0 LDG.E.U8 R0, desc[UR8][R2.64] ;  /* 0x0000000802008981 */ /* 0x010f28000c1e1100 */
        /* <DEDUP_REMOVED lines=273> */
[----:B------:R-:W-:Y:S01]  /*bfe0*/  LOP3.LUT R4, R0, 0x90, RZ, 0xfc, !PT ;  /* 0x0000009000047812 */ /* 0x000fe200078efcff */
[----:B------:R-:W5:Y:S01]  /*bff0*/  LDL R2, [R1+0xa30] ;  /* 0x000a300001027983 */ /* 0x000f620000100800 */
[----:B------:R-:W-:-:S03]  /*c000*/  PRMT R0, RZ, 0x7610, R0 ;  /* 0x00007610ff007816 */ /* 0x000fc60000000000 */
[----:B------:R-:W5:Y:S01]  /*c010*/  LDL R3, [R1+0xa40] ;  /* 0x000a400001037983 */ /* 0x000f620000100800 */
[----:B------:R-:W-:-:S03]  /*c020*/  ISETP.GE.AND P3, PT, R4, UR7, PT ;  /* 0x0000000704007c0c */ /* 0x000fc6000bf66270 */
[----:B----4-:R0:W-:Y:S04]  /*c030*/  STL [R1+0x40], R17 ;  /* 0x0000401101007387 */ /* 0x0101e80000100800 */
[----:B0-----:R-:W4:Y:S04]  /*c040*/  LDL R17, [R1+0xa58] ;  /* 0x000a580001117983 */ /* 0x001f280000100800 */
        /* <DEDUP_REMOVED lines=27> */
[----:B--2---:R0:W-:Y:S04]  /*c200*/  STL [R1+0x38], R6 ;  /* 0x0000380601007387 */ /* 0x0041e80000100800 */
[----:B0-----:R-:W2:Y:S04]  /*c210*/  LDL R6, [R1+0xa54] ;  /* 0x000a540001067983 */ /* 0x001ea80000100800 */
        /* <DEDUP_REMOVED lines=9> */
[----:B---3--:R-:W3:Y:S01]  /*c2b0*/  @!P2 LDG.E.U8 R0, desc[UR8][R2.64] ;  /* 0x000000080200a981 */ /* 0x008ee2000c1e1100 */
[----:B------:R-:W-:-:S03]  /*c2c0*/  PRMT R16, RZ, 0x7610, R16 ;  /* 0x00007610ff107816 */ /* 0x000fc60000000010 */
[----:B---3--:R0:W-:Y:S04]  /*c2d0*/  @!P2 STL [R1+0x14], R0 ;  /* 0x000014000100a387 */ /* 0x0081e80000100800 */
[----:B------:R-:W3:Y:S01]  /*c2e0*/  LDL R3, [R1+0xa48] ;  /* 0x000a480001037983 */ /* 0x000ee20000100800 */
[----:B----4-:R-:W-:Y:S01]  /*c2f0*/  @!P6 IMAD.MOV.U32 R2, RZ, RZ, R17 ;  /* 0x000000ffff02e224 */ /* 0x010fe200078e0011 */
[----:B0-----:R-:W0:Y:S01]  /*c300*/  S2R R0, SR_TID.X ;  /* 0x0000000000007919 */ /* 0x001e220000002100 */
[----:B------:R-:W-:Y:S01]  /*c310*/  ISETP.GE.AND P2, PT, R4, UR7, PT ;  /* 0x0000000704007c0c */ /* 0x000fe2000bf46270 */
[----:B------:R-:W4:Y:S04]  /*c320*/  LDL R17, [R1+0xa60] ;  /* 0x000a600001117983 */ /* 0x000f280000100800 */
[----:B---3--:R1:W3:Y:S01]  /*c330*/  @!P6 LDG.E.U8 R16, desc[UR8][R2.64] ;  /* 0x000000080210e981 */ /* 0x0082e2000c1e1100 */
[----:B0-----:R-:W-:-:S04]  /*c340*/  SHF.R.U32.HI R0, RZ, 0x5, R0 ;  /* 0x00000005ff007819 */ /* 0x001fc80000011600 */
[----:B------:R-:W-:-:S04]  /*c350*/  SGXT.U32 R0, R0, 0x2 ;  /* 0x000000020000781a */ /* 0x000fc80000000000 */
[----:B------:R-:W-:Y:S01]  /*c360*/  LOP3.LUT R4, R0, 0xa0, RZ, 0xfc, !PT ;  /* 0x000000a000047812 */ /* 0x000fe200078efcff */
[----:B------:R-:W5:Y:S01]  /*c370*/  LDL R3, [R1+0xa4c] ;  /* 0x000a4c0001037983 */ /* 0x000f620000100800 */
[----:B-1----:R-:W-:Y:S02]  /*c380*/  PRMT R2, RZ, 0x7610, R2 ;  /* 0x00007610ff027816 */ /* 0x002fe40000000002 */
[----:B------:R-:W-:Y:S02]  /*c390*/  ISETP.GE.AND P6, PT, R4, UR7, PT ;  /* 0x0000000704007c0c */ /* 0x000fe4000bfc6270 */
[----:B------:R-:W-:Y:S01]  /*c3a0*/  LOP3.LUT R4, R0, 0xa4, RZ, 0xfc, !PT ;  /* 0x000000a400047812 */ /* 0x000fe200078efcff */
[----:B---3--:R0:W-:Y:S04]  /*c3b0*/  STL [R1+0x34], R16 ;  /* 0x0000341001007387 */ /* 0x0081e80000100800 */
[----:B0-----:R-:W3:Y:S04]  /*c3c0*/  LDL R16, [R1+0xa70] ;  /* 0x000a700001107983 */ /* 0x001ee80000100800 */
[----:B------:R2:W-:Y:S04]  /*c3d0*/  STL.S16 [R1+0xc], R2 ;  /* 0x00000c0201007387 */ /* 0x0005e80000100600 */
[----:B------:R-:W5:Y:S01]  /*c3e0*/  LDL R0, [R1+0xc] ;  /* 0x00000c0001007983 */ /* 0x000f620000100800 */
[----:B--2---:R-:W-:-:S03]  /*c3f0*/  @!P5 IMAD.MOV.U32 R2, RZ, RZ, R6 ;  /* 0x000000ffff02d224 */ /* 0x004fc600078e0006 */
[----:B------:R-:W2:Y:S04]  /*c400*/  LDL R6, [R1+0xa6c] ;  /* 0x000a6c0001067983 */ /* 0x000ea80000100800 */
[----:B-----5:R-:W5:Y:S04]  /*c410*/  @!P5 LDG.E.U8 R0, desc[UR8][R2.64] ;  /* 0x000000080200d981 */ /* 0x020f68000c1e1100 */
[----:B-----5:R0:W-:Y:S04]  /*c420*/  @!P5 STL [R1+0xc], R0 ;  /* 0x00000c000100d387 */ /* 0x0201e80000100800 */
[----:B------:R-:W5:Y:S04]  /*c430*/  LDL R2, [R1+0xa50] ;  /* 0x000a500001027983 */ /* 0x000f680000100800 */
[----:B------:R-:W5:Y:S01]  /*c440*/  LDL R3, [R1+0xa74] ;  /* 0x000a740001037983 */ /* 0x000f620000100800 */
[----:B------:R-:W-:Y:S01]  /*c450*/  PRMT R18, RZ, 0x7610, R18 ;  /* 0x00007610ff127816 */ /* 0x000fe20000000012 */
[----:B0-----:R-:W0:Y:S01]  /*c460*/  S2R R0, SR_TID.X ;  /* 0x0000000000007919 */ /* 0x001e220000002100 */
[----:B-----5:R-:W-:-:S04]  /*c470*/  @!P1 LOP3.LUT R3, R3, R2, RZ, 0x3c, !PT ;  /* 0x0000000203039212 */ /* 0x020fc800078e3cff */
[----:B------:R-:W-:-:S04]  /*c480*/  @!P1 LOP3.LUT R2, R3, R2, RZ, 0x3c, !PT ;  /* 0x0000000203029212 */ /* 0x000fc800078e3cff */
[----:B------:R-:W-:-:S05]  /*c490*/  @!P1 LOP3.LUT R3, R3, R2, RZ, 0x3c, !PT ;  /* 0x0000000203039212 */ /* 0x000fca00078e3cff */
[----:B------:R1:W5:Y:S01]  /*c4a0*/  @!P1 LDG.E.U8 R18, desc[UR8][R2.64] ;  /* 0x0000000802129981 */ /* 0x000362000c1e1100 */
[----:B0-----:R-:W-:-:S04]  /*c4b0*/  SHF.R.U32.HI R0, RZ, 0x5, R0 ;  /* 0x00000005ff007819 */ /* 0x001fc80000011600 */
[----:B------:R-:W-:Y:S02]  /*c4c0*/  SGXT.U32 R0, R0, 0x2 ;  /* 0x000000020000781a */ /* 0x000fe40000000000 */
[----:B------:R-:W-:Y:S02]  /*c4d0*/  ISETP.GE.AND P5, PT, R4, UR7, PT ;  /* 0x0000000704007c0c */ /* 0x000fe4000bfa6270 */
[----:B------:R-:W-:Y:S02]  /*c4e0*/  LOP3.LUT R4, R0, 0xa8, RZ, 0xfc, !PT ;  /* 0x000000a800047812 */ /* 0x000fe400078efcff */
[----:B-1----:R-:W-:Y:S02]  /*c4f0*/  PRMT R2, RZ, 0x7610, R2 ;  /* 0x00007610ff027816 */ /* 0x002fe40000000002 */
[----:B------:R-:W-:Y:S02]  /*c500*/  ISETP.GE.AND P1, PT, R4, UR7, PT ;  /* 0x0000000704007c0c */ /* 0x000fe4000bf26270 */
[----:B------:R-:W-:Y:S01]  /*c510*/  LOP3.LUT R4, R0, 0xac, RZ, 0xfc, !PT ;  /* 0x000000ac00047812 */ /* 0x000fe200078efcff */
[----:B-----5:R0:W-:Y:S04]  /*c520*/  STL [R1+0x8], R18 ;  /* 0x0000081201007387 */ /* 0x0201e80000100800 */
[----:B0-----:R-:W5:Y:S04]  /*c530*/  LDL R18, [R1+0xa8c] ;  /* 0x000a8c0001127983 */ /* 0x001f680000100800 */
[----:B------:R3:W-:Y:S04]  /*c540*/  STL.S16 [R1+0x4], R2 ;  /* 0x0000040201007387 */ /* 0x0007e80000100600 */
[----:B------:R-:W2:Y:S01]  /*c550*/  LDL R0, [R1+0x4] ;  /* 0x0000040001007983 */ /* 0x000ea20000100800 */
[----:B----4-:R-:W-:-:S03]  /*c560*/  @!P3 IMAD.MOV.U32 R3, RZ, RZ, R17 ;  /* 0x000000ffff03b224 */ /* 0x010fc600078e0011 */
[----:B------:R-:W4:Y:S01]  /*c570*/  LDL R17, [R1+0xa78] ;  /* 0x000a780001117983 */ /* 0x000f220000100800 */
[----:B---3--:R-:W-:-:S03]  /*c580*/  @!P3 IMAD.MOV.U32 R2, RZ, RZ, R16 ;  /* 0x000000ffff02b224 */ /* 0x008fc600078e0010 */
[----:B------:R-:W3:Y:S04]  /*c590*/  LDL R16, [R1+0xa88] ;  /* 0x000a880001107983 */ /* 0x000ee80000100800 */
[----:B--2---:R-:W2:Y:S01]  /*c5a0*/  @!P3 LDG.E.U8 R0, desc[UR8][R2.64] ;  /* 0x000000080200b981 */ /* 0x004ea2000c1e1100 */
[----:B------:R-:W-:-:S03]  /*c5b0*/  PRMT R5, RZ, 0x7610, R5 ;  /* 0x00007610ff057816 */ /* 0x000fc60000000005 */
[----:B--2---:R-:W-:Y:S04]  /*c5c0*/  @!P3 STL [R1+0x4], R0 ;  /* 0x000004000100b387 */ /* 0x004fe80000100800 */
[----:B------:R-:W2:Y:S01]  /*c5d0*/  LDL R3, [R1+0xa64] ;  /* 0x000a640001037983 */ /* 0x000ea20000100800 */
[----:B------:R-:W-:Y:S01]  /*c5e0*/  @!P4 IMAD.MOV.U32 R2, RZ, RZ, R6 ;  /* 0x000000ffff02c224 */ /* 0x000fe200078e0006 */
[----:B------:R-:W-:Y:S02]  /*c5f0*/  PRMT R29, RZ, 0x7610, R29 ;  /* 0x00007610ff1d7816 */ /* 0x000fe4000000001d */
[----:B------:R-:W4:Y:S04]  /*c600*/  LDL R6, [R1+0xa7c] ;  /* 0x000a7c0001067983 */ /* 0x000f280000100800 */
[----:B--2---:R5:W2:Y:S04]  /*c610*/  @!P4 LDG.E.U8 R5, desc[UR8][R2.64] ;  /* 0x000000080205c981 */ /* 0x004aa8000c1e1100 */
[----:B------:R-:W3:Y:S01]  /*c620*/  LDL R3, [R1+0xa68] ;  /* 0x000a680001037983 */ /* 0x000ee20000100800 */
[----:B-----5:R-:W-:Y:S01]  /*c630*/  @!P0 IMAD.MOV.U32 R2, RZ, RZ, R18 ;  /* 0x000000ffff028224 */ /* 0x020fe200078e0012 */
[----:B------:R-:W-:-:S02]  /*c640*/  PRMT R28, RZ, 0x7610, R28 ;  /* 0x00007610ff1c7816 */ /* 0x000fc4000000001c */
[----:B--2---:R0:W-:Y:S04]  /*c650*/  STL [R1], R5 ;  /* 0x0000000501007387 */ /* 0x0041e80000100800 */
[----:B---3--:R1:W2:Y:S04]  /*c660*/  @!P0 LDG.E.U8 R29, desc[UR8][R2.64] ;  /* 0x00000008021d8981 */ /* 0x0082a8000c1e1100 */
[----:B0-----:R-:W3:Y:S01]  /*c670*/  LDL R5, [R1+0xa84] ;  /* 0x000a840001057983 */ /* 0x001ee20000100800 */
[----:B-1----:R-:W-:Y:S02]  /*c680*/  @!P2 IMAD.MOV.U32 R2, RZ, RZ, R16 ;  /* 0x000000ffff02a224 */ /* 0x002fe400078e0010 */
[----:B----4-:R-:W-:-:S05]  /*c690*/  @!P2 IMAD.MOV.U32 R3, RZ, RZ, R17 ;  /* 0x000000ffff03a224 */ /* 0x010fca00078e0011 */
[----:B------:R0:W4:Y:S01]  /*c6a0*/  @!P2 LDG.E.U8 R28, desc[UR8][R2.64] ;  /* 0x00000008021ca981 */ /* 0x000122000c1e1100 */
[----:B------:R-:W-:Y:S01]  /*c6b0*/  PRMT R27, RZ, 0x7610, R27 ;  /* 0x00007610ff1b7816 */ /* 0x000fe2000000001b */
[----:B0-----:R-:W-:Y:S02]  /*c6c0*/  @!P6 IMAD.MOV.U32 R3, RZ, RZ, R6 ;  /* 0x000000ffff03e224 */ /* 0x001fe400078e0006 */
[----:B--2---:R0:W-:Y:S01]  /*c6d0*/  STL [R1+0x1034], R29 ;  /* 0x0010341d01007387 */ /* 0x0041e20000100800 */
[----:B---3--:R-:W-:-:S03]  /*c6e0*/  @!P6 IMAD.MOV.U32 R2, RZ, RZ, R5 ;  /* 0x000000ffff02e224 */ /* 0x008fc600078e0005 */
[----:B------:R-:W2:Y:S04]  /*c6f0*/  LDL R17, [R1+0xa90] ;  /* 0x000a900001117983 */ /* 0x000ea80000100800 */
[----:B------:R-:W3:Y:S04]  /*c700*/  LDL R16, [R1+0xa98] ;  /* 0x000a980001107983 */ /* 0x000ee80000100800 */
[----:B0-----:R-:W5:Y:S04]  /*c710*/  LDL R29, [R1+0xa9c] ;  /* 0x000a9c00011d7983 */ /* 0x001f680000100800 */
[----:B----4-:R0:W-:Y:S04]  /*c720*/  STL [R1+0x1014], R28 ;  /* 0x0010141c01007387 */ /* 0x0101e80000100800 */
[----:B------:R5:W4:Y:S01]  /*c730*/  @!P6 LDG.E.U8 R27, desc[UR8][R2.64] ;  /* 0x00000008021be981 */ /* 0x000b22000c1e1100 */
[----:B------:R-:W-:-:S03]  /*c740*/  PRMT R26, RZ, 0x7610, R26 ;  /* 0x00007610ff1a7816 */ /* 0x000fc6000000001a */
[----:B------:R-:W2:Y:S01]  /*c750*/  LDL R18, [R1+0xac4] ;  /* 0x000ac40001127983 */ /* 0x000ea20000100800 */
[----:B------:R-:W-:-:S03]  /*c760*/  PRMT R22, RZ, 0x7610, R22 ;  /* 0x00007610ff167816 */ /* 0x000fc60000000016 */
[----:B0-----:R-:W2:Y:S04]  /*c770*/  LDL R28, [R1+0xaa4] ;  /* 0x000aa400011c7983 */ /* 0x001ea80000100800 */
[----:B------:R-:W3:Y:S04]  /*c780*/  LDL R3, [R1+0xa80] ;  /* 0x000a800001037983 */ /* 0x000ee80000100800 */
[----:B------:R-:W2:Y:S04]  /*c790*/  LDL R6, [R1+0xaa8] ;  /* 0x000aa80001067983 */ /* 0x000ea80000100800 */
[----:B------:R-:W2:Y:S01]  /*c7a0*/  LDL R5, [R1+0xacc] ;  /* 0x000acc0001057983 */ /* 0x000ea20000100800 */
[----:B------:R-:W0:Y:S01]  /*c7b0*/  S2R R0, SR_TID.X ;  /* 0x0000000000007919 */ /* 0x000e220000002100 */
[----:B-----5:R-:W-:-:S02]  /*c7c0*/  @!P5 IMAD.MOV.U32 R2, RZ, RZ, R29 ;  /* 0x000000ffff02d224 */ /* 0x020fc400078e001d */
[----:B----4-:R-:W-:Y:S04]  /*c7d0*/  STL [R1+0x1058], R27 ;  /* 0x0010581b01007387 */ /* 0x010fe80000100800 */
[----:B---3--:R1:W3:Y:S02]  /*c7e0*/  @!P5 LDG.E.U8 R26, desc[UR8][R2.64] ;  /* 0x00000008021ad981 */ /* 0x0082e4000c1e1100 */
[----:B-1----:R-:W-:Y:S02]  /*c7f0*/  @!P1 IMAD.MOV.U32 R2, RZ, RZ, R16 ;  /* 0x000000ffff029224 */ /* 0x002fe400078e0010 */
[----:B--2---:R-:W-:Y:S01]  /*c800*/  @!P1 IMAD.MOV.U32 R3, RZ, RZ, R17 ;  /* 0x000000ffff039224 */ /* 0x004fe200078e0011 */
[----:B------:R-:W2:Y:S04]  /*c810*/  LDL R16, [R1+0xad4] ;  /* 0x000ad40001107983 */ /* 0x000ea80000100800 */
[----:B------:R1:W4:Y:S04]  /*c820*/  @!P1 LDG.E.U8 R22, desc[UR8][R2.64] ;  /* 0x0000000802169981 */ /* 0x000328000c1e1100 */
[----:B------:R-:W5:Y:S01]  /*c830*/  LDL R17, [R1+0xaac] ;  /* 0x000aac0001117983 */ /* 0x000f620000100800 */
[----:B0-----:R-:W-:-:S04]  /*c840*/  SHF.R.U32.HI R0, RZ, 0x5, R0 ;  /* 0x00000005ff007819 */ /* 0x001fc80000011600 */
[----:B------:R-:W-:Y:S02]  /*c850*/  SGXT.U32 R0, R0, 0x2 ;  /* 0x000000020000781a */ /* 0x000fe40000000000 */
[----:B------:R-:W-:Y:S02]  /*c860*/  ISETP.GE.AND P3, PT, R4, UR7, PT ;  /* 0x0000000704007c0c */ /* 0x000fe4000bf66270 */
[----:B------:R-:W-:-:S04]  /*c870*/  LOP3.LUT R4, R0, 0xb0, RZ, 0xfc, !PT ;  /* 0x000000b000047812 */ /* 0x000fc800078efcff */
[----:B------:R-:W-:Y:S02]  /*c880*/  ISETP.GE.AND P4, PT, R4, UR7, PT ;  /* 0x0000000704007c0c */ /* 0x000fe4000bf86270 */
[----:B------:R-:W-:-:S04]  /*c890*/  LOP3.LUT R4, R0, 0xb4, RZ, 0xfc, !PT ;  /* 0x000000b400047812 */ /* 0x000fc800078efcff */
[----:B------:R-:W-:Y:S02]  /*c8a0*/  ISETP.GE.AND P0, PT, R4, UR7, PT ;  /* 0x0000000704007c0c */ /* 0x000fe4000bf06270 */
[----:B------:R-:W-:Y:S02]  /*c8b0*/  LOP3.LUT R4, R0, 0xb8, RZ, 0xfc, !PT ;  /* 0x000000b800047812 */ /* 0x000fe400078efcff */
[----:B------:R-:W-:Y:S02]  /*c8c0*/  PRMT R20, RZ, 0x7610, R20 ;  /* 0x00007610ff147816 */ /* 0x000fe40000000014 */
[----:B------:R-:W-:Y:S01]  /*c8d0*/  ISETP.GE.AND P2, PT, R4, UR7, PT ;  /* 0x0000000704007c0c */ /* 0x000fe2000bf46270 */
[----:B-1----:R-:W-:Y:S02]  /*c8e0*/  @!P4 IMAD.MOV.U32 R2, RZ, RZ, R18 ;  /* 0x000000ffff02c224 */ /* 0x002fe400078e0012 */
[----:B------:R-:W-:Y:S01]  /*c8f0*/  @!P4 IMAD.MOV.U32 R3, RZ, RZ, R28 ;  /* 0x000000ffff03c224 */ /* 0x000fe200078e001c */
[----:B------:R-:W-:-:S04]  /*c900*/  PRMT R12, RZ, 0x7610, R12 ;  /* 0x00007610ff0c7816 */ /* 0x000fc8000000000c */
[----:B------:R0:W3:Y:S01]  /*c910*/  @!P4 LDG.E.U8 R20, desc[UR8][R2.64] ;  /* 0x000000080214c981 */ /* 0x0000e2000c1e1100 */
[----:B------:R-:W-:Y:S01]  /*c920*/  PRMT R7, RZ, 0x7610, R7 ;  /* 0x00007610ff077816 */ /* 0x000fe20000000007 */
[----:B0-----:R-:W-:Y:S02]  /*c930*/  @!P0 IMAD.MOV.U32 R2, RZ, RZ, R5 ;  /* 0x000000ffff028224 */ /* 0x001fe400078e0005 */
[----:B------:R-:W-:-:S05]  /*c940*/  @!P0 IMAD.MOV.U32 R3, RZ, RZ, R6 ;  /* 0x000000ffff038224 */ /* 0x000fca00078e0006 */
[----:B------:R2:W3:Y:S02]  /*c950*/  @!P0 LDG.E.U8 R12, desc[UR8][R2.64] ;  /* 0x00000008020c8981 */ /* 0x0004e4000c1e1100 */
[----:B--2---:R-:W-:Y:S02]  /*c960*/  @!P2 IMAD.MOV.U32 R2, RZ, RZ, R16 ;  /* 0x000000ffff02a224 */ /* 0x004fe400078e0010 */
[----:B----4-:R0:W-:Y:S04]  /*c970*/  STL [R1+0x1038], R22 ;  /* 0x0010381601007387 */ /* 0x0101e80000100800 */
[----:B------:R-:W2:Y:S01]  /*c980*/  LDL R29, [R1+0xab8] ;  /* 0x000ab800011d7983 */ /* 0x000ea20000100800 */
[----:B-----5:R-:W-:-:S03]  /*c990*/  @!P2 IMAD.MOV.U32 R3, RZ, RZ, R17 ;  /* 0x000000ffff03a224 */ /* 0x020fc600078e0011 */
[----:B------:R-:W4:Y:S04]  /*c9a0*/  LDL R28, [R1+0xae4] ;  /* 0x000ae400011c7983 */ /* 0x000f280000100800 */
[----:B------:R-:W5:Y:S04]  /*c9b0*/  LDL R5, [R1+0xab4] ;  /* 0x000ab40001057983 */ /* 0x000f680000100800 */
[----:B------:R-:W3:Y:S04]  /*c9c0*/  LDL R6, [R1+0xaa0] ;  /* 0x000aa00001067983 */ /* 0x000ee80000100800 */
[----:B------:R2:W3:Y:S04]  /*c9d0*/  @!P2 LDG.E.U8 R7, desc[UR8][R2.64] ;  /* 0x000000080207a981 */ /* 0x0004e8000c1e1100 */
[----:B0-----:R-:W3:Y:S04]  /*c9e0*/  LDL R22, [R1+0xac0] ;  /* 0x000ac00001167983 */ /* 0x001ee80000100800 */
[----:B------:R-:W3:Y:S04]  /*c9f0*/  LDL R16, [R1+0xaec] ;  /* 0x000aec0001107983 */ /* 0x000ee80000100800 */
[----:B------:R-:W3:Y:S01]  /*ca00*/  LDL R18, [R1+0xad8] ;  /* 0x000ad80001127983 */ /* 0x000ee20000100800 */
[----:B------:R-:W-:-:S02]  /*ca10*/  LOP3.LUT R4, R0, 0xc0, RZ, 0xfc, !PT ;  /* 0x000000c000047812 */ /* 0x000fc400078efcff */
[----:B------:R-:W-:Y:S01]  /*ca20*/  ISETP.GE.AND P4, PT, R0, UR7, PT ;  /* 0x0000000700007c0c */ /* 0x000fe2000bf86270 */
[----:B------:R-:W3:Y:S01]  /*ca30*/  LDL R17, [R1+0xb04] ;  /* 0x000b040001117983 */ /* 0x000ee20000100800 */
[----:B------:R-:W-:Y:S02]  /*ca40*/  ISETP.GE.AND P6, PT, R4, UR7, PT ;  /* 0x0000000704007c0c */ /* 0x000fe4000bfc6270 */
[----:B------:R-:W-:-:S04]  /*ca50*/  LOP3.LUT R4, R0, 0xc4, RZ, 0xfc, !PT ;  /* 0x000000c400047812 */ /* 0x000fc800078efcff */
[----:B------:R-:W-:Y:S02]  /*ca60*/  ISETP.GE.AND P5, PT, R4, UR7, PT ;  /* 0x0000000704007c0c */ /* 0x000fe4000bfa6270 */
[----:B------:R-:W-:-:S04]  /*ca70*/  LOP3.LUT R4, R0, 0xc8, RZ, 0xfc, !PT ;  /* 0x000000c800047812 */ /* 0x000fc800078efcff */
[----:B------:R-:W-:Y:S02]  /*ca80*/  ISETP.GE.AND P1, PT, R4, UR7, PT ;  /* 0x0000000704007c0c */ /* 0x000fe4000bf26270 */
[----:B------:R-:W-:-:S04]  /*ca90*/  LOP3.LUT R4, R0, 0xd0, RZ, 0xfc, !PT ;  /* 0x000000d000047812 */ /* 0x000fc800078efcff */
[----:B------:R-:W-:Y:S02]  /*caa0*/  ISETP.GE.AND P0, PT, R4, UR7, PT ;  /* 0x0000000704007c0c */ /* 0x000fe4000bf06270 */
[----:B------:R-:W-:Y:S02]  /*cab0*/  LOP3.LUT R4, R0, 0xe0, RZ, 0xfc, !PT ;  /* 0x000000e000047812 */ /* 0x000fe400078efcff */
[----:B------:R-:W-:Y:S02]  /*cac0*/  PRMT R9, RZ, 0x7610, R9 ;  /* 0x00007610ff097816 */ /* 0x000fe40000000009 */
[----:B------:R-:W-:Y:S02]  /*cad0*/  ISETP.GE.AND P2, PT, R4, UR7, PT ;  /* 0x0000000704007c0c */ /* 0x000fe4000bf46270 */
[----:B------:R-:W-:Y:S02]  /*cae0*/  LOP3.LUT R4, R0, 0xf0, RZ, 0xfc, !PT ;  /* 0x000000f000047812 */ /* 0x000fe400078efcff */
[----:B------:R-:W-:Y:S01]  /*caf0*/  PRMT R27, RZ, 0x7610, R27 ;  /* 0x00007610ff1b7816 */ /* 0x000fe2000000001b */
[----:B--2---:R-:W-:-:S02]  /*cb00*/  @!P6 IMAD.MOV.U32 R3, RZ, RZ, R29 ;  /* 0x000000ffff03e224 */ /* 0x004fc400078e001d */
[----:B----4-:R-:W-:-:S05]  /*cb10*/  @!P6 IMAD.MOV.U32 R2, RZ, RZ, R28 ;  /* 0x000000ffff02e224 */ /* 0x010fca00078e001c */
[----:B------:R0:W2:Y:S01]  /*cb20*/  @!P6 LDG.E.U8 R9, desc[UR8][R2.64] ;  /* 0x000000080209e981 */ /* 0x0000a2000c1e1100 */
[----:B------:R-:W-:Y:S01]  /*cb30*/  ISETP.GE.AND P6, PT, R4, UR7, PT ;  /* 0x0000000704007c0c */ /* 0x000fe2000bfc6270 */
[----:B-----5:R-:W-:Y:S02]  /*cb40*/  @!P4 IMAD.MOV.U32 R4, RZ, RZ, R5 ;  /* 0x000000ffff04c224 */ /* 0x020fe400078e0005 */
[----:B---3--:R-:W-:Y:S01]  /*cb50*/  @!P4 IMAD.MOV.U32 R5, RZ, RZ, R6 ;  /* 0x000000ffff05c224 */ /* 0x008fe200078e0006 */
[----:B------:R1:W-:Y:S04]  /*cb60*/  STL [R1+0x103c], R7 ;  /* 0x00103c0701007387 */ /* 0x0003e80000100800 */
[----:B------:R-:W3:Y:S01]  /*cb70*/  LDL R6, [R1+0xb2c] ;  /* 0x000b2c0001067983 */ /* 0x000ee20000100800 */
[----:B0-----:R-:W-:-:S03]  /*cb80*/  PRMT R2, RZ, 0x7610, R2 ;  /* 0x00007610ff027816 */ /* 0x001fc60000000002 */
[----:B------:R0:W4:Y:S04]  /*cb90*/  @!P4 LDG.E.U8 R27, desc[UR8][R4.64] ;  /* 0x00000008041bc981 */ /* 0x000128000c1e1100 */
[----:B-1----:R-:W5:Y:S01]  /*cba0*/  LDL R7, [R1+0xaf8] ;  /* 0x000af80001077983 */ /* 0x002f620000100800 */
[----:B------:R-:W-:Y:S02]  /*cbb0*/  PRMT R15, RZ, 0x7610, R15 ;  /* 0x00007610ff0f7816 */ /* 0x000fe4000000000f */
[----:B------:R-:W-:Y:S01]  /*cbc0*/  LOP3.LUT R3, R0, 0xd4, RZ, 0xfc, !PT ;  /* 0x000000d400037812 */ /* 0x000fe200078efcff */
[----:B------:R-:W2:Y:S01]  /*cbd0*/  LDL R28, [R1+0xb24] ;  /* 0x000b2400011c7983 */ /* 0x000ea20000100800 */
[----:B0-----:R-:W-:Y:S02]  /*cbe0*/  @!P5 IMAD.MOV.U32 R4, RZ, RZ, R16 ;  /* 0x000000ffff04d224 */ /* 0x001fe400078e0010 */
[----:B------:R-:W-:Y:S01]  /*cbf0*/  @!P5 IMAD.MOV.U32 R5, RZ, RZ, R22 ;  /* 0x000000ffff05d224 */ /* 0x000fe200078e0016 */
[----:B------:R-:W4:Y:S04]  /*cc00*/  LDL R16, [R1+0xb44] ;  /* 0x000b440001107983 */ /* 0x000f280000100800 */
[----:B------:R-:W2:Y:S04]  /*cc10*/  LDL R22, [R1+0xb18] ;  /* 0x000b180001167983 */ /* 0x000ea80000100800 */
[----:B------:R0:W2:Y:S01]  /*cc20*/  @!P5 LDG.E.U8 R2, desc[UR8][R4.64] ;  /* 0x000000080402d981 */ /* 0x0000a2000c1e1100 */
[----:B------:R-:W-:-:S02]  /*cc30*/  PRMT R14, RZ, 0x7610, R14 ;  /* 0x00007610ff0e7816 */ /* 0x000fc4000000000e */
[----:B------:R-:W-:Y:S01]  /*cc40*/  PRMT R13, RZ, 0x7610, R13 ;  /* 0x00007610ff0d7816 */ /* 0x000fe2000000000d */
[----:B------:R-:W2:Y:S01]  /*cc50*/  LDL R29, [R1+0xb34] ;  /* 0x000b3400011d7983 */ /* 0x000ea20000100800 */
[----:B0-----:R-:W-:-:S03]  /*cc60*/  @!P0 IMAD.MOV.U32 R5, RZ, RZ, R18 ;  /* 0x000000ffff058224 */ /* 0x001fc600078e0012 */
[----:B------:R-:W2:Y:S01]  /*cc70*/  LDL R18, [R1+0xae0] ;  /* 0x000ae00001127983 */ /* 0x000ea20000100800 */
[----:B------:R-:W-:-:S03]  /*cc80*/  @!P0 IMAD.MOV.U32 R4, RZ, RZ, R17 ;  /* 0x000000ffff048224 */ /* 0x000fc600078e0011 */
[----:B------:R-:W2:Y:S01]  /*cc90*/  LDL R17, [R1+0xb0c] ;  /* 0x000b0c0001117983 */ /* 0x000ea20000100800 */
[----:B------:R-:W-:-:S03]  /*cca0*/  ISETP.GE.AND P4, PT, R3, UR7, PT ;  /* 0x0000000703007c0c */ /* 0x000fc6000bf86270 */
[----:B------:R3:W2:Y:S02]  /*ccb0*/  @!P0 LDG.E.U8 R15, desc[UR8][R4.64] ;  /* 0x00000008040f8981 */ /* 0x0006a4000c1e1100 */
[----:B---3--:R-:W-:Y:S02]  /*ccc0*/  @!P2 IMAD.MOV.U32 R4, RZ, RZ, R6 ;  /* 0x000000ffff04a224 */ /* 0x008fe400078e0006 */
[----:B------:R-:W3:Y:S01]  /*ccd0*/  LDL R6, [R1+0xb28] ;  /* 0x000b280001067983 */ /* 0x000ee20000100800 */
[----:B-----5:R-:W-:-:S03]  /*cce0*/  @!P2 IMAD.MOV.U32 R5, RZ, RZ, R7 ;  /* 0x000000ffff05a224 */ /* 0x020fc600078e0007 */
[----:B------:R-:W5:Y:S04]  /*ccf0*/  LDL R7, [R1+0xb00] ;  /* 0x000b000001077983 */ /* 0x000f680000100800 */
[----:B------:R4:W5:Y:S02]  /*cd00*/  @!P2 LDG.E.U8 R14, desc[UR8][R4.64] ;  /* 0x00000008040ea981 */ /* 0x000964000c1e1100 */
[----:B----4-:R-:W-:Y:S02]  /*cd10*/  @!P6 IMAD.MOV.U32 R4, RZ, RZ, R16 ;  /* 0x000000ffff04e224 */ /* 0x010fe400078e0010 */
[----:B--2---:R-:W-:Y:S01]  /*cd20*/  @!P6 IMAD.MOV.U32 R5, RZ, RZ, R22 ;  /* 0x000000ffff05e224 */ /* 0x004fe200078e0016 */
[----:B------:R-:W2:Y:S04]  /*cd30*/  LDL R16, [R1+0xb40] ;  /* 0x000b400001107983 */ /* 0x000ea80000100800 */
[----:B------:R0:W4:Y:S04]  /*cd40*/  @!P6 LDG.E.U8 R13, desc[UR8][R4.64] ;  /* 0x00000008040de981 */ /* 0x000128000c1e1100 */
[----:B------:R-:W4:Y:S01]  /*cd50*/  LDL R22, [R1+0xac8] ;  /* 0x000ac80001167983 */ /* 0x000f220000100800 */
[----:B0-----:R-:W-:-:S03]  /*cd60*/  @!P4 IMAD.MOV.U32 R5, RZ, RZ, R18 ;  /* 0x000000ffff05c224 */ /* 0x001fc600078e0012 */
[----:B------:R-:W4:Y:S01]  /*cd70*/  LDL R18, [R1+0xaf4] ;  /* 0x000af40001127983 */ /* 0x000f220000100800 */
[----:B------:R-:W-:-:S04]  /*cd80*/  LOP3.LUT R3, R0, 0xe4, RZ, 0xfc, !PT ;  /* 0x000000e400037812 */ /* 0x000fc800078efcff */
[----:B------:R-:W-:Y:S02]  /*cd90*/  ISETP.GE.AND P0, PT, R3, UR7, PT ;  /* 0x0000000703007c0c */ /* 0x000fe4000bf06270 */
[----:B------:R-:W-:-:S04]  /*cda0*/  LOP3.LUT R3, R0, 0xcc, RZ, 0xfc, !PT ;  /* 0x000000cc00037812 */ /* 0x000fc800078efcff */
[----:B------:R-:W-:Y:S02]  /*cdb0*/  ISETP.GE.AND P2, PT, R3, UR7, PT ;  /* 0x0000000703007c0c */ /* 0x000fe4000bf46270 */
[C---:B------:R-:W-:Y:S01]  /*cdc0*/  LOP3.LUT R3, R0.reuse, 0xf4, RZ, 0xfc, !PT ;  /* 0x000000f400037812 */ /* 0x040fe200078efcff */
[----:B------:R-:W-:Y:S01]  /*cdd0*/  @!P4 IMAD.MOV.U32 R4, RZ, RZ, R17 ;  /* 0x000000ffff04c224 */ /* 0x000fe200078e0011 */
[----:B------:R-:W-:Y:S01]  /*cde0*/  PRMT R11, RZ, 0x7610, R11 ;  /* 0x00007610ff0b7816 */ /* 0x000fe2000000000b */
[----:B------:R-:W4:Y:S01]  /*cdf0*/  LDL R17, [R1+0xae8] ;  /* 0x000ae80001117983 */ /* 0x000f220000100800 */
[----:B------:R-:W-:Y:S02]  /*ce00*/  ISETP.GE.AND P5, PT, R3, UR7, PT ;  /* 0x0000000703007c0c */ /* 0x000fe4000bfa6270 */
[----:B------:R-:W-:Y:S02]  /*ce10*/  PRMT R10, RZ, 0x7610, R10 ;  /* 0x00007610ff0a7816 */ /* 0x000fe4000000000a */
[----:B------:R3:W4:Y:S01]  /*ce20*/  @!P4 LDG.E.U8 R11, desc[UR8][R4.64] ;  /* 0x00000008040bc981 */ /* 0x000722000c1e1100 */
[----:B------:R-:W-:-:S02]  /*ce30*/  LOP3.LUT R3, R0, 0xd8, RZ, 0xfc, !PT ;  /* 0x000000d800037812 */ /* 0x000fc400078efcff */
[----:B------:R-:W-:Y:S02]  /*ce40*/  PRMT R8, RZ, 0x7610, R8 ;  /* 0x00007610ff087816 */ /* 0x000fe40000000008 */
[----:B------:R-:W-:Y:S02]  /*ce50*/  ISETP.GE.AND P4, PT, R3, UR7, PT ;  /* 0x0000000703007c0c */ /* 0x000fe4000bf86270 */
[----:B------:R-:W-:Y:S01]  /*ce60*/  LOP3.LUT R3, R0, 0xe8, RZ, 0xfc, !PT ;  /* 0x000000e800037812 */ /* 0x000fe200078efcff */
[----:B---3--:R-:W-:Y:S02]  /*ce70*/  @!P0 IMAD.MOV.U32 R4, RZ, RZ, R6 ;  /* 0x000000ffff048224 */ /* 0x008fe400078e0006 */
[----:B-----5:R-:W-:Y:S02]  /*ce80*/  @!P0 IMAD.MOV.U32 R5, RZ, RZ, R7 ;  /* 0x000000ffff058224 */ /* 0x020fe400078e0007 */
[----:B------:R-:W3:Y:S04]  /*ce90*/  LDL R7, [R1+0xb14] ;  /* 0x000b140001077983 */ /* 0x000ee80000100800 */
[----:B------:R0:W5:Y:S01]  /*cea0*/  @!P0 LDG.E.U8 R10, desc[UR8][R4.64] ;  /* 0x00000008040a8981 */ /* 0x000162000c1e1100 */
[----:B------:R-:W-:-:S02]  /*ceb0*/  ISETP.GE.AND P0, PT, R3, UR7, PT ;  /* 0x0000000703007c0c */ /* 0x000fc4000bf06270 */
[----:B------:R-:W-:Y:S01]  /*cec0*/  PRMT R3, RZ, 0x7610, R3 ;  /* 0x00007610ff037816 */ /* 0x000fe20000000003 */
[----:B0-----:R-:W-:Y:S02]  /*ced0*/  @!P5 IMAD.MOV.U32 R5, RZ, RZ, R28 ;  /* 0x000000ffff05d224 */ /* 0x001fe400078e001c */
[----:B--2---:R-:W-:Y:S01]  /*cee0*/  @!P5 IMAD.MOV.U32 R4, RZ, RZ, R16 ;  /* 0x000000ffff04d224 */ /* 0x004fe200078e0010 */
[----:B------:R-:W-:Y:S01]  /*cef0*/  LOP3.LUT R6, R0, 0xdc, RZ, 0xfc, !PT ;  /* 0x000000dc00067812 */ /* 0x000fe200078efcff */
[----:B------:R-:W2:Y:S04]  /*cf00*/  LDL R28, [R1+0xb20] ;  /* 0x000b2000011c7983 */ /* 0x000ea80000100800 */
[----:B------:R4:W5:Y:S02]  /*cf10*/  @!P5 LDG.E.U8 R8, desc[UR8][R4.64] ;  /* 0x000000080408d981 */ /* 0x000964000c1e1100 */
[----:B----4-:R-:W-:-:S02]  /*cf20*/  @!P1 IMAD.MOV.U32 R4, RZ, RZ, R18 ;  /* 0x000000ffff049224 */ /* 0x010fc400078e0012 */
[----:B------:R-:W-:Y:S01]  /*cf30*/  @!P1 IMAD.MOV.U32 R5, RZ, RZ, R22 ;  /* 0x000000ffff059224 */ /* 0x000fe200078e0016 */
[----:B------:R-:W-:Y:S01]  /*cf40*/  LOP3.LUT R16, R0, 0xf8, RZ, 0xfc, !PT ;  /* 0x000000f800107812 */ /* 0x000fe200078efcff */
[----:B------:R-:W4:Y:S04]  /*cf50*/  LDL R22, [R1+0xb3c] ;  /* 0x000b3c0001167983 */ /* 0x000f280000100800 */
[----:B------:R-:W2:Y:S01]  /*cf60*/  @!P1 LDG.E.U8 R3, desc[UR8][R4.64] ;  /* 0x0000000804039981 */ /* 0x000ea2000c1e1100 */
[----:B------:R-:W-:Y:S02]  /*cf70*/  ISETP.GE.AND P5, PT, R6, UR7, PT ;  /* 0x0000000706007c0c */ /* 0x000fe4000bfa6270 */
[----:B------:R-:W-:Y:S02]  /*cf80*/  PRMT R6, RZ, 0x7610, R6 ;  /* 0x00007610ff067816 */ /* 0x000fe40000000006 */
[----:B------:R-:W-:Y:S01]  /*cf90*/  ISETP.GE.AND P1, PT, R16, UR7, PT ;  /* 0x0000000710007c0c */ /* 0x000fe2000bf26270 */
[----:B---3--:R-:W-:-:S05]  /*cfa0*/  @!P4 IMAD.MOV.U32 R16, RZ, RZ, R7 ;  /* 0x000000ffff10c224 */ /* 0x008fca00078e0007 */
[----:B------:R0:W3:Y:S04]  /*cfb0*/  @!P4 LDG.E.U8 R6, desc[UR8][R16.64] ;  /* 0x000000081006c981 */ /* 0x0000e8000c1e1100 */
[----:B--2---:R1:W-:Y:S04]  /*cfc0*/  STL [R1+0x1040], R3 ;  /* 0x0010400301007387 */ /* 0x0043e80000100800 */
[----:B------:R-:W2:Y:S01]  /*cfd0*/  LDL R17, [R1+0xb08] ;  /* 0x000b080001117983 */ /* 0x000ea20000100800 */
[----:B------:R-:W-:Y:S01]  /*cfe0*/  PRMT R5, RZ, 0x7610, R5 ;  /* 0x00007610ff057816 */ /* 0x000fe20000000005 */
[----:B0-----:R-:W-:Y:S01]  /*cff0*/  @!P0 IMAD.MOV.U32 R16, RZ, RZ, R29 ;  /* 0x000000ffff108224 */ /* 0x001fe200078e001d */
[----:B------:R-:W-:Y:S01]  /*d000*/  LOP3.LUT R4, R0, 0xec, RZ, 0xfc, !PT ;  /* 0x000000ec00047812 */ /* 0x000fe200078efcff */
[----:B------:R-:W5:Y:S03]  /*d010*/  LDL R7, [R1+0xa94] ;  /* 0x000a940001077983 */ /* 0x000f660000100800 */
[----:B------:R-:W-:Y:S01]  /*d020*/  ISETP.GE.AND P4, PT, R4, UR7, PT ;  /* 0x0000000704007c0c */ /* 0x000fe2000bf86270 */
[----:B-1----:R-:W5:Y:S01]  /*d030*/  LDL R3, [R1+0xabc] ;  /* 0x000abc0001037983 */ /* 0x002f620000100800 */
[----:B------:R-:W-:-:S03]  /*d040*/  PRMT R4, RZ, 0x7610, R4 ;  /* 0x00007610ff047816 */ /* 0x000fc60000000004 */
[----:B--2---:R4:W2:Y:S02]  /*d050*/  @!P0 LDG.E.U8 R5, desc[UR8][R16.64] ;  /* 0x0000000810058981 */ /* 0x0048a4000c1e1100 */
[----:B----4-:R-:W-:Y:S02]  /*d060*/  @!P1 IMAD.MOV.U32 R16, RZ, RZ, R22 ;  /* 0x000000ffff109224 */ /* 0x010fe400078e0016 */
[----:B------:R-:W-:-:S05]  /*d070*/  @!P1 IMAD.MOV.U32 R17, RZ, RZ, R28 ;  /* 0x000000ffff119224 */ /* 0x000fca00078e001c */
[----:B------:R5:W4:Y:S01]  /*d080*/  @!P1 LDG.E.U8 R4, desc[UR8][R16.64] ;  /* 0x0000000810049981 */ /* 0x000b22000c1e1100 */
[----:B------:R-:W-:-:S03]  /*d090*/  LOP3.LUT R18, R0, 0xbc, RZ, 0xfc, !PT ;  /* 0x000000bc00127812 */ /* 0x000fc600078efcff */
[----:B---3--:R0:W-:Y:S01]  /*d0a0*/  STL [R1+0x1044], R6 ;  /* 0x0010440601007387 */ /* 0x0081e20000100800 */
[----:B------:R-:W-:Y:S02]  /*d0b0*/  ISETP.GE.AND P0, PT, R18, UR7, PT ;  /* 0x0000000712007c0c */ /* 0x000fe4000bf06270 */
[----:B------:R-:W-:Y:S01]  /*d0c0*/  PRMT R18, RZ, 0x7610, R18 ;  /* 0x00007610ff127816 */ /* 0x000fe20000000012 */
[----:B-----5:R-:W-:Y:S02]  /*d0d0*/  @!P3 IMAD.MOV.U32 R16, RZ, RZ, R3 ;  /* 0x000000ffff10b224 */ /* 0x020fe400078e0003 */
[----:B------:R-:W-:-:S05]  /*d0e0*/  @!P3 IMAD.MOV.U32 R17, RZ, RZ, R7 ;  /* 0x000000ffff11b224 */ /* 0x000fca00078e0007 */
[----:B------:R1:W3:Y:S01]  /*d0f0*/  @!P3 LDG.E.U8 R18, desc[UR8][R16.64] ;  /* 0x000000081012b981 */ /* 0x0002e2000c1e1100 */
[----:B------:R-:W-:-:S04]  /*d100*/  LOP3.LUT R0, R0, 0xfc, RZ, 0xfc, !PT ;  /* 0x000000fc00007812 */ /* 0x000fc800078efcff */
[----:B------:R-:W-:Y:S01]  /*d110*/  ISETP.GE.AND P1, PT, R0, UR7, PT ;  /* 0x0000000700007c0c */ /* 0x000fe2000bf26270 */
[----:B--2---:R2:W-:Y:S04]  /*d120*/  STL [R1+0x1048], R5 ;  /* 0x0010480501007387 */ /* 0x0045e80000100800 */
[----:B------:R-:W1:Y:S04]  /*d130*/  LDL R29, [R1+0xafc] ;  /* 0x000afc00011d7983 */ /* 0x000e680000100800 */
[----:B------:R-:W5:Y:S04]  /*d140*/  LDL R28, [R1+0xab0] ;  /* 0x000ab000011c7983 */ /* 0x000f680000100800 */
[----:B------:R-:W3:Y:S04]  /*d150*/  LDL R22, [R1+0xadc] ;  /* 0x000adc0001167983 */ /* 0x000ee80000100800 */
[----:B----4-:R4:W-:Y:S04]  /*d160*/  STL [R1+0x104c], R4 ;  /* 0x00104c0401007387 */ /* 0x0109e80000100800 */
[----:B------:R-:W5:Y:S04]  /*d170*/  LDL R17, [R1+0xad0] ;  /* 0x000ad00001117983 */ /* 0x000f680000100800 */
[----:B------:R-:W3:Y:S04]  /*d180*/  LDL R7, [R1+0xaf0] ;  /* 0x000af00001077983 */ /* 0x000ee80000100800 */
[----:B0-----:R-:W3:Y:S04]  /*d190*/  LDL R6, [R1+0xb1c] ;  /* 0x000b1c0001067983 */ /* 0x001ee80000100800 */
[----:B--2---:R-:W2:Y:S04]  /*d1a0*/  LDL R5, [R1+0xb10] ;  /* 0x000b100001057983 */ /* 0x004ea80000100800 */
[----:B----4-:R-:W4:Y:S04]  /*d1b0*/  LDL R4, [R1+0xb48] ;  /* 0x000b480001047983 */ /* 0x010f280000100800 */
[----:B------:R-:W2:Y:S04]  /*d1c0*/  LDL R3, [R1+0xb30] ;  /* 0x000b300001037983 */ /* 0x000ea80000100800 */
[----:B------:R-:W2:Y:S01]  /*d1d0*/  LDL R0, [R1+0xb38] ;  /* 0x000b380001007983 */ /* 0x000ea20000100800 */
[----:B------:R-:W-:-:S02]  /*d1e0*/  PRMT R19, RZ, 0x7610, R19 ;  /* 0x00007610ff137816 */ /* 0x000fc40000000013 */
[----:B------:R-:W-:Y:S02]  /*d1f0*/  PRMT R21, RZ, 0x7610, R21 ;  /* 0x00007610ff157816 */ /* 0x000fe40000000015 */
[----:B------:R-:W-:Y:S02]  /*d200*/  PRMT R23, RZ, 0x7610, R23 ;  /* 0x00007610ff177816 */ /* 0x000fe40000000017 */
[----:B------:R-:W-:Y:S02]  /*d210*/  PRMT R24, RZ, 0x7610, R24 ;  /* 0x00007610ff187816 */ /* 0x000fe40000000018 */
[----:B------:R-:W-:Y:S01]  /*d220*/  PRMT R25, RZ, 0x7610, R25 ;  /* 0x00007610ff197816 */ /* 0x000fe20000000019 */
[----:B-1----:R-:W-:-:S05]  /*d230*/  @!P2 IMAD.MOV.U32 R16, RZ, RZ, R29 ;  /* 0x000000ffff10a224 */ /* 0x002fca00078e001d */
[----:B-----5:R3:W5:Y:S02]  /*d240*/  @!P2 LDG.E.U8 R19, desc[UR8][R16.64] ;  /* 0x000000081013a981 */ /* 0x020764000c1e1100 */
[----:B---3--:R-:W-:Y:S02]  /*d250*/  @!P0 IMAD.MOV.U32 R16, RZ, RZ, R22 ;  /* 0x000000ffff108224 */ /* 0x008fe400078e0016 */
[----:B------:R-:W-:-:S05]  /*d260*/  @!P0 IMAD.MOV.U32 R17, RZ, RZ, R28 ;  /* 0x000000ffff118224 */ /* 0x000fca00078e001c */
[----:B------:R0:W3:Y:S02]  /*d270*/  @!P0 LDG.E.U8 R21, desc[UR8][R16.64] ;  /* 0x0000000810158981 */ /* 0x0000e4000c1e1100 */
[----:B0-----:R-:W-:Y:S02]  /*d280*/  @!P5 IMAD.MOV.U32 R16, RZ, RZ, R6 ;  /* 0x000000ffff10d224 */ /* 0x001fe400078e0006 */
[----:B------:R-:W-:-:S05]  /*d290*/  @!P5 IMAD.MOV.U32 R17, RZ, RZ, R7 ;  /* 0x000000ffff11d224 */ /* 0x000fca00078e0007 */
[----:B------:R4:W3:Y:S02]  /*d2a0*/  @!P5 LDG.E.U8 R23, desc[UR8][R16.64] ;  /* 0x000000081017d981 */ /* 0x0008e4000c1e1100 */
[----:B----4-:R-:W-:Y:S02]  /*d2b0*/  @!P4 IMAD.MOV.U32 R16, RZ, RZ, R4 ;  /* 0x000000ffff10c224 */ /* 0x010fe400078e0004 */
[----:B--2---:R-:W-:-:S05]  /*d2c0*/  @!P4 IMAD.MOV.U32 R17, RZ, RZ, R5 ;  /* 0x000000ffff11c224 */ /* 0x004fca00078e0005 */
[----:B------:R0:W2:Y:S02]  /*d2d0*/  @!P4 LDG.E.U8 R24, desc[UR8][R16.64] ;  /* 0x000000081018c981 */ /* 0x0000a4000c1e1100 */
[----:B0-----:R-:W-:Y:S02]  /*d2e0*/  @!P1 IMAD.MOV.U32 R16, RZ, RZ, R0 ;  /* 0x000000ffff109224 */ /* 0x001fe400078e0000 */
[----:B------:R-:W-:-:S05]  /*d2f0*/  @!P1 IMAD.MOV.U32 R17, RZ, RZ, R3 ;  /* 0x000000ffff119224 */ /* 0x000fca00078e0003 */
[----:B------:R0:W4:Y:S01]  /*d300*/  @!P1 LDG.E.U8 R25, desc[UR8][R16.64] ;  /* 0x0000000810199981 */ /* 0x000122000c1e1100 */
[----:B------:R-:W0:Y:S03]  /*d310*/  S2R R29, SR_TID.X ;  /* 0x00000000001d7919 */ /* 0x000e260000002100 */
[----:B------:R-:W-:Y:S01]  /*d320*/  STL [R1+0x1018], R18 ;  /* 0x0010181201007387 */ /* 0x000fe20000100800 */
[C---:B0-----:R-:W-:Y:S02]  /*d330*/  LOP3.LUT R16, R29.reuse, 0x3, RZ, 0xc0, !PT ;  /* 0x000000031d107812 */ /* 0x041fe400078ec0ff */
[----:B------:R-:W-:Y:S02]  /*d340*/  SHF.R.U32.HI R17, RZ, 0x2, R29 ;  /* 0x00000002ff117819 */ /* 0x000fe4000001161d */
[C---:B------:R-:W-:Y:S01]  /*d350*/  LOP3.LUT R3, R29.reuse, 0x60, RZ, 0xc0, !PT ;  /* 0x000000601d037812 */ /* 0x040fe200078ec0ff */
[----:B------:R-:W-:Y:S01]  /*d360*/  IMAD R16, R16, 0x88, RZ ;  /* 0x0000008810107824 */ /* 0x000fe200078e02ff */
[----:B------:R-:W-:-:S02]  /*d370*/  LOP3.LUT R0, R29, 0x7, RZ, 0xc0, !PT ;  /* 0x000000071d007812 */ /* 0x000fc400078ec0ff */
[----:B------:R-:W-:-:S03]  /*d380*/  SGXT.U32 R17, R17, 0x3 ;  /* 0x000000031111781a */ /* 0x000fc60000000000 */
[----:B------:R-:W-:Y:S01]  /*d390*/  IMAD R0, R0, 0x4, R3 ;  /* 0x0000000400007824 */ /* 0x000fe200078e0203 */
[----:B------:R-:W-:Y:S02]  /*d3a0*/  LOP3.LUT R0, R16, R17, RZ, 0xfc, !PT ;  /* 0x0000001110007212 */ /* 0x000fe400078efcff */
[----:B------:R-:W-:Y:S01]  /*d3b0*/  LOP3.LUT R4, R29, 0x7f, RZ, 0xc0, !PT ;  /* 0x0000007f1d047812 */ /* 0x000fe200078ec0ff */
[----:B------:R-:W0:Y:S01]  /*d3c0*/  S2UR UR6, SR_CgaCtaId ;  /* 0x00000000000679c3 */ /* 0x000e220000008800 */
[----:B------:R-:W-:Y:S02]  /*d3d0*/  UMOV UR5, 0x400 ;  /* 0x0000040000057882 */ /* 0x000fe40000000000 */
[----:B0-----:R-:W-:-:S05]  /*d3e0*/  ULEA UR5, UR6, UR5, 0x18 ;  /* 0x0000000506057291 */ /* 0x001fca000f8ec03f */
[----:B------:R-:W-:Y:S06]  /*d3f0*/  BAR.SYNC.DEFER_BLOCKING 0x0 ;  /* 0x0000000000007b1d */ /* 0x000fec0000010000 */
[----:B------:R-:W-:Y:S04]  /*d400*/  STS.U8 [R4+UR5], R27 ;  /* 0x0000001b04007988 */ /* 0x000fe80008000005 */
[----:B-----5:R-:W-:Y:S04]  /*d410*/  STL [R1+0x101c], R19 ;  /* 0x00101c1301007387 */ /* 0x020fe80000100800 */
[----:B---3--:R-:W-:Y:S04]  /*d420*/  STL [R1+0x1020], R21 ;  /* 0x0010201501007387 */ /* 0x008fe80000100800 */
[----:B------:R0:W-:Y:S04]  /*d430*/  STL [R1+0x1024], R23 ;  /* 0x0010241701007387 */ /* 0x0001e80000100800 */
[----:B--2---:R-:W-:Y:S04]  /*d440*/  STL [R1+0x1028], R24 ;  /* 0x0010281801007387 */ /* 0x004fe80000100800 */
[----:B----4-:R1:W-:Y:S04]  /*d450*/  STL [R1+0x102c], R25 ;  /* 0x00102c1901007387 */ /* 0x0103e80000100800 */
[----:B0-----:R-:W2:Y:S04]  /*d460*/  LDL.LU R23, [R1+0x30] ;  /* 0x0000300001177983 */ /* 0x001ea80000300800 */
[----:B------:R-:W3:Y:S04]  /*d470*/  LDL.LU R21, [R1+0x2c] ;  /* 0x00002c0001157983 */ /* 0x000ee80000300800 */
[----:B------:R-:W4:Y:S04]  /*d480*/  LDL.LU R19, [R1+0x28] ;  /* 0x0000280001137983 */ /* 0x000f280000300800 */
[----:B------:R-:W5:Y:S04]  /*d490*/  LDL.LU R18, [R1+0x24] ;  /* 0x0000240001127983 */ /* 0x000f680000300800 */
[----:B------:R-:W5:Y:S04]  /*d4a0*/  LDL.LU R28, [R1+0x20] ;  /* 0x00002000011c7983 */ /* 0x000f680000300800 */
[----:B-1----:R-:W5:Y:S04]  /*d4b0*/  LDL.LU R25, [R1+0x18] ;  /* 0x0000180001197983 */ /* 0x002f680000300800 */
[----:B------:R-:W5:Y:S04]  /*d4c0*/  LDL.LU R5, [R1+0x14] ;  /* 0x0000140001057983 */ /* 0x000f680000300800 */
[----:B------:R-:W5:Y:S04]  /*d4d0*/  LDL.LU R6, [R1+0x4] ;  /* 0x0000040001067983 */ /* 0x000f680000300800 */
[----:B------:R-:W5:Y:S04]  /*d4e0*/  LDL.LU R3, [R1+0x94] ;  /* 0x0000940001037983 */ /* 0x000f680000300800 */
[----:B------:R-:W5:Y:S04]  /*d4f0*/  LDL.LU R7, [R1+0x88] ;  /* 0x0000880001077983 */ /* 0x000f680000300800 */
[----:B------:R-:W5:Y:S04]  /*d500*/  LDL.LU R22, [R1+0x7c] ;  /* 0x00007c0001167983 */ /* 0x000f680000300800 */
[----:B------:R-:W5:Y:S04]  /*d510*/  LDL.LU R29, [R1+0x70] ;  /* 0x00007000011d7983 */ /* 0x000f680000300800 */
[----:B------:R-:W5:Y:S04]  /*d520*/  LDL.LU R16, [R1+0x1c] ;  /* 0x00001c0001107983 */ /* 0x000f680000300800 */
[----:B------:R-:W-:Y:S04]  /*d530*/  STL [R1+0xeb8], R0 ;  /* 0x000eb80001007387 */ /* 0x000fe80000100800 */
        /* <DEDUP_REMOVED lines=43> */
[----:B------:R0:W-:Y:S04]  /*d7f0*/  STL [R1+0x1030], R0 ;  /* 0x0010300001007387 */ /* 0x0001e80000100800 */
        /* <DEDUP_REMOVED lines=45> */
[----:B------:R-:W5:Y:S01]  /*dad0*/  LDL.LU R27, [R1+0x1058] ;  /* 0x00105800011b7983 */ /* 0x000f620000300800 */
[----:B0-----:R-:W0:Y:S01]  /*dae0*/  S2R R0, SR_TID.X ;  /* 0x0000000000007919 */ /* 0x001e220000002100 */
[----:B-1----:R-:W1:Y:S01]  /*daf0*/  S2R R17, SR_TID.X ;  /* 0x0000000000117919 */ /* 0x002e620000002100 */
[----:B------:R-:W-:Y:S01]  /*db00*/  LOP3.LUT R24, R4, 0x80, RZ, 0xfc, !PT ;  /* 0x0000008004187812 */ /* 0x000fe200078efcff */
[----:B--2---:R2:W-:Y:S04]  /*db10*/  STS.U8 [R4+UR5+0x200], R23 ;  /* 0x0002001704007988 */ /* 0x0045e80008000005 */
[----:B---3--:R3:W-:Y:S01]  /*db20*/  STS.U8 [R4+UR5+0x400], R21 ;  /* 0x0004001504007988 */ /* 0x0087e20008000005 */
[----:B------:R-:W-:-:S03]  /*db30*/  ISETP.GE.AND P1, PT, R24, UR7, PT ;  /* 0x0000000718007c0c */ /* 0x000fc6000bf26270 */
[----:B----4-:R-:W-:Y:S04]  /*db40*/  STS.U8 [R4+UR5+0x600], R19 ;  /* 0x0006001304007988 */ /* 0x010fe80008000005 */
[----:B-----5:R-:W-:Y:S04]  /*db50*/  STS.U8 [R4+UR5+0x800], R18 ;  /* 0x0008001204007988 */ /* 0x020fe80008000005 */
[----:B------:R-:W-:Y:S04]  /*db60*/  STS.U8 [R4+UR5+0xa00], R28 ;  /* 0x000a001c04007988 */ /* 0x000fe80008000005 */
[----:B------:R4:W-:Y:S01]  /*db70*/  STS.U8 [R4+UR5+0xc00], R16 ;  /* 0x000c001004007988 */ /* 0x0009e20008000005 */
[----:B0-----:R-:W-:-:S03]  /*db80*/  LOP3.LUT R0, R0, 0x7, RZ, 0xc0, !PT ;  /* 0x0000000700007812 */ /* 0x001fc600078ec0ff */
[----:B------:R-:W5:Y:S04]  /*db90*/  LDL.LU R24, [R1+0x64] ;  /* 0x0000640001187983 */ /* 0x000f680000300800 */
[----:B------:R-:W-:Y:S01]  /*dba0*/  STS.U8 [R4+UR5+0xe00], R25 ;  /* 0x000e001904007988 */ /* 0x000fe20008000005 */
[----:B------:R-:W-:Y:S02]  /*dbb0*/  IMAD.SHL.U32 R0, R0, 0x10, RZ ;  /* 0x0000001000007824 */ /* 0x000fe400078e00ff */
[----:B-1----:R-:W-:Y:S01]  /*dbc0*/  IMAD.SHL.U32 R17, R17, 0x2, RZ ;  /* 0x0000000211117824 */ /* 0x002fe200078e00ff */
[----:B--2---:R-:W2:Y:S04]  /*dbd0*/  LDL.LU R23, [R1+0x58] ;  /* 0x0000580001177983 */ /* 0x004ea80000300800 */
[----:B------:R-:W-:Y:S04]  /*dbe0*/  STS.U8 [R4+UR5+0x1000], R5 ;  /* 0x0010000504007988 */ /* 0x000fe80008000005 */
[----:B---3--:R-:W3:Y:S04]  /*dbf0*/  LDL.LU R21, [R1+0x4c] ;  /* 0x00004c0001157983 */ /* 0x008ee80000300800 */
[----:B------:R-:W-:Y:S01]  /*dc00*/  STS.U8 [R4+UR5+0x1200], R6 ;  /* 0x0012000604007988 */ /* 0x000fe20008000005 */
[----:B----4-:R-:W-:-:S03]  /*dc10*/  LOP3.LUT R16, R4, 0x8, RZ, 0x3c, !PT ;  /* 0x0000000804107812 */ /* 0x010fc600078e3cff */
[----:B------:R-:W4:Y:S01]  /*dc20*/  LDL.LU R19, [R1+0x40] ;  /* 0x0000400001137983 */ /* 0x000f220000300800 */
[----:B------:R-:W-:-:S03]  /*dc30*/  LOP3.LUT R0, R0, 0x30, R17, 0x78, !PT ;  /* 0x0000003000007812 */ /* 0x000fc600078e7811 */
[----:B------:R-:W4:Y:S04]  /*dc40*/  LDL.LU R18, [R1+0x34] ;  /* 0x0000340001127983 */ /* 0x000f280000300800 */
[----:B------:R-:W4:Y:S04]  /*dc50*/  LDL.LU R28, [R1] ;  /* 0x00000000011c7983 */ /* 0x000f280000300800 */
[----:B------:R-:W-:Y:S04]  /*dc60*/  STS.U8 [R4+UR5+0x1400], R27 ;  /* 0x0014001b04007988 */ /* 0x000fe80008000005 */
[----:B------:R-:W-:Y:S04]  /*dc70*/  STS.U8 [R4+UR5+0x1600], R20 ;  /* 0x0016001404007988 */ /* 0x000fe80008000005 */
[----:B------:R-:W-:Y:S04]  /*dc80*/  STS.U8 [R4+UR5+0x1800], R9 ;  /* 0x0018000904007988 */ /* 0x000fe80008000005 */
[----:B------:R0:W-:Y:S04]  /*dc90*/  STL [R1+0x1054], R27 ;  /* 0x0010541b01007387 */ /* 0x0001e80000100800 */
[----:B------:R-:W-:Y:S04]  /*dca0*/  STS.U8 [R4+UR5+0x1a00], R15 ;  /* 0x001a000f04007988 */ /* 0x000fe80008000005 */
[----:B------:R-:W-:Y:S04]  /*dcb0*/  STS.U8 [R4+UR5+0x1c00], R14 ;  /* 0x001c000e04007988 */ /* 0x000fe80008000005 */
[----:B0-----:R-:W4:Y:S04]  /*dcc0*/  LDL.LU R27, [R1+0x90] ;  /* 0x00009000011b7983 */ /* 0x001f280000300800 */
[----:B------:R0:W-:Y:S04]  /*dcd0*/  STS.U8 [R4+UR5+0x1e00], R13 ;  /* 0x001e000d04007988 */ /* 0x0001e80008000005 */
[----:B------:R-:W4:Y:S04]  /*dce0*/  LDL.LU R17, [R1+0x84] ;  /* 0x0000840001117983 */ /* 0x000f280000300800 */
[----:B------:R1:W-:Y:S04]  /*dcf0*/  STS.U8 [R16+UR5+0x80], R3 ;  /* 0x0000800310007988 */ /* 0x0003e80008000005 */
[----:B0-----:R-:W4:Y:S04]  /*dd00*/  LDL.LU R4, [R1+0x78] ;  /* 0x0000780001047983 */ /* 0x001f280000300800 */
[----:B------:R-:W4:Y:S04]  /*dd10*/  LDL.LU R5, [R1+0x6c] ;  /* 0x00006c0001057983 */ /* 0x000f280000300800 */
[----:B------:R-:W4:Y:S04]  /*dd20*/  LDL.LU R6, [R1+0x60] ;  /* 0x0000600001067983 */ /* 0x000f280000300800 */
[----:B------:R0:W-:Y:S04]  /*dd30*/  STS.U8 [R16+UR5+0x280], R7 ;  /* 0x0002800710007988 */ /* 0x0001e80008000005 */
[----:B-1----:R-:W4:Y:S04]  /*dd40*/  LDL.LU R3, [R1+0x54] ;  /* 0x0000540001037983 */ /* 0x002f280000300800 */
[----:B------:R1:W-:Y:S04]  /*dd50*/  STS.U8 [R16+UR5+0x480], R22 ;  /* 0x0004801610007988 */ /* 0x0003e80008000005 */
[----:B0-----:R-:W4:Y:S04]  /*dd60*/  LDL.LU R7, [R1+0x48] ;  /* 0x0000480001077983 */ /* 0x001f280000300800 */
[----:B------:R0:W-:Y:S04]  /*dd70*/  STS.U8 [R16+UR5+0x680], R29 ;  /* 0x0006801d10007988 */ /* 0x0001e80008000005 */
[----:B-1----:R-:W4:Y:S04]  /*dd80*/  LDL.LU R22, [R1+0x3c] ;  /* 0x00003c0001167983 */ /* 0x002f280000300800 */
[----:B0-----:R-:W4:Y:S04]  /*dd90*/  LDL.LU R29, [R1+0xc] ;  /* 0x00000c00011d7983 */ /* 0x001f280000300800 */
[----:B------:R0:W-:Y:S04]  /*dda0*/  STS.U8 [R16+UR5+0x1880], R2 ;  /* 0x0018800210007988 */ /* 0x0001e80008000005 */
[----:B------:R-:W4:Y:S04]  /*ddb0*/  LDL.LU R0, [R1+0x8c] ;  /* 0x00008c0001007983 */ /* 0x000f280000300800 */
[----:B-----5:R1:W-:Y:S01]  /*ddc0*/  STS.U8 [R16+UR5+0x880], R24 ;  /* 0x0008801810007988 */ /* 0x0203e20008000005 */
[----:B0-----:R-:W0:Y:S03]  /*ddd0*/  S2R R2, SR_TID.X ;  /* 0x0000000000027919 */ /* 0x001e260000002100 */
[----:B------:R-:W5:Y:S04]  /*dde0*/  LDL.LU R25, [R1+0x80] ;  /* 0x0000800001197983 */ /* 0x000f680000300800 */
[----:B--2---:R2:W-:Y:S04]  /*ddf0*/  STS.U8 [R16+UR5+0xa80], R23 ;  /* 0x000a801710007988 */ /* 0x0045e80008000005 */
[----:B-1----:R-:W5:Y:S04]  /*de00*/  LDL.LU R24, [R1+0x68] ;  /* 0x0000680001187983 */ /* 0x002f680000300800 */
[----:B---3--:R1:W-:Y:S04]  /*de10*/  STS.U8 [R16+UR5+0xc80], R21 ;  /* 0x000c801510007988 */ /* 0x0083e80008000005 */
[----:B--2---:R-:W2:Y:S04]  /*de20*/  LDL.LU R23, [R1+0x5c] ;  /* 0x00005c0001177983 */ /* 0x004ea80000300800 */
[----:B----4-:R3:W-:Y:S04]  /*de30*/  STS.U8 [R16+UR5+0xe80], R19 ;  /* 0x000e801310007988 */ /* 0x0107e80008000005 */
[----:B-1----:R-:W4:Y:S01]  /*de40*/  LDL.LU R21, [R1+0x50] ;  /* 0x0000500001157983 */ /* 0x002f220000300800 */
[----:B0-----:R-:W-:-:S03]  /*de50*/  LOP3.LUT R2, R2, 0x7f, RZ, 0xc0, !PT ;  /* 0x0000007f02027812 */ /* 0x001fc600078ec0ff */
[----:B------:R0:W-:Y:S01]  /*de60*/  STS.U8 [R16+UR5+0x1080], R18 ;  /* 0x0010801210007988 */ /* 0x0001e20008000005 */
[----:B------:R-:W-:-:S03]  /*de70*/  LOP3.LUT R2, R2, 0x10, RZ, 0x3c, !PT ;  /* 0x0000001002027812 */ /* 0x000fc600078e3cff */
[----:B---3--:R-:W3:Y:S04]  /*de80*/  LDL.LU R19, [R1+0x44] ;  /* 0x0000440001137983 */ /* 0x008ee80000300800 */
[----:B------:R1:W-:Y:S04]  /*de90*/  STS.U8 [R16+UR5+0x1280], R28 ;  /* 0x0012801c10007988 */ /* 0x0003e80008000005 */
[----:B0-----:R-:W3:Y:S04]  /*dea0*/  LDL.LU R18, [R1+0x38] ;  /* 0x0000380001127983 */ /* 0x001ee80000300800 */
[----:B------:R-:W-:Y:S04]  /*deb0*/  STS.U8 [R16+UR5+0x1480], R26 ;  /* 0x0014801a10007988 */ /* 0x000fe80008000005 */
[----:B------:R-:W-:Y:S04]  /*dec0*/  STS.U8 [R16+UR5+0x1680], R12 ;  /* 0x0016800c10007988 */ /* 0x000fe80008000005 */
[----:B------:R-:W-:Y:S04]  /*ded0*/  STS.U8 [R16+UR5+0x1a80], R11 ;  /* 0x001a800b10007988 */ /* 0x000fe80008000005 */
[----:B------:R-:W-:Y:S04]  /*dee0*/  STS.U8 [R16+UR5+0x1c80], R10 ;  /* 0x001c800a10007988 */ /* 0x000fe80008000005 */
[----:B------:R-:W-:Y:S04]  /*def0*/  STS.U8 [R16+UR5+0x1e80], R8 ;  /* 0x001e800810007988 */ /* 0x000fe80008000005 */
[----:B-1----:R-:W3:Y:S04]  /*df00*/  LDL.LU R28, [R1+0x8] ;  /* 0x00000800011c7983 */ /* 0x002ee80000300800 */
[----:B------:R0:W-:Y:S04]  /*df10*/  STS.U8 [R2+UR5+0x100], R27 ;  /* 0x0001001b02007988 */ /* 0x0001e80008000005 */
[----:B------:R1:W-:Y:S04]  /*df20*/  STS.U8 [R2+UR5+0x300], R17 ;  /* 0x0003001102007988 */ /* 0x0003e80008000005 */
[----:B0-----:R-:W3:Y:S04]  /*df30*/  LDL.LU R27, [R1+0x1054] ;  /* 0x00105400011b7983 */ /* 0x001ee80000300800 */
[----:B------:R0:W-:Y:S04]  /*df40*/  STS.U8 [R2+UR5+0x500], R4 ;  /* 0x0005000402007988 */ /* 0x0001e80008000005 */
[----:B-1----:R-:W3:Y:S04]  /*df50*/  LDL.LU R17, [R1+0x1050] ;  /* 0x0010500001117983 */ /* 0x002ee80000300800 */
[----:B------:R1:W-:Y:S04]  /*df60*/  STS.U8 [R2+UR5+0x700], R5 ;  /* 0x0007000502007988 */ /* 0x0003e80008000005 */
[----:B0-----:R-:W5:Y:S04]  /*df70*/  LDL.LU R4, [R1+0x104c] ;  /* 0x00104c0001047983 */ /* 0x001f680000300800 */
[----:B------:R0:W-:Y:S04]  /*df80*/  STS.U8 [R2+UR5+0x900], R6 ;  /* 0x0009000602007988 */ /* 0x0001e80008000005 */
[----:B-1----:R-:W2:Y:S04]  /*df90*/  LDL.LU R5, [R1+0x1048] ;  /* 0x0010480001057983 */ /* 0x002ea80000300800 */
[----:B------:R1:W-:Y:S04]  /*dfa0*/  STS.U8 [R2+UR5+0xb00], R3 ;  /* 0x000b000302007988 */ /* 0x0003e80008000005 */
[----:B0-----:R-:W4:Y:S04]  /*dfb0*/  LDL.LU R6, [R1+0x1044] ;  /* 0x0010440001067983 */ /* 0x001f280000300800 */
[----:B------:R0:W-:Y:S04]  /*dfc0*/  STS.U8 [R2+UR5+0xd00], R7 ;  /* 0x000d000702007988 */ /* 0x0001e80008000005 */
[----:B-1----:R-:W3:Y:S04]  /*dfd0*/  LDL.LU R3, [R1+0x1040] ;  /* 0x0010400001037983 */ /* 0x002ee80000300800 */
[----:B------:R1:W-:Y:S04]  /*dfe0*/  STS.U8 [R2+UR5+0xf00], R22 ;  /* 0x000f001602007988 */ /* 0x0003e80008000005 */
[----:B0-----:R-:W5:Y:S04]  /*dff0*/  LDL.LU R7, [R1+0x103c] ;  /* 0x00103c0001077983 */ /* 0x001f680000300800 */
[----:B------:R0:W-:Y:S04]  /*e000*/  STS.U8 [R2+UR5+0x1100], R29 ;  /* 0x0011001d02007988 */ /* 0x0001e80008000005 */
[----:B-1----:R-:W2:Y:S04]  /*e010*/  LDL.LU R22, [R1+0x1038] ;  /* 0x0010380001167983 */ /* 0x002ea80000300800 */
[----:B0-----:R-:W4:Y:S04]  /*e020*/  LDL.LU R29, [R1+0x1034] ;  /* 0x00103400011d7983 */ /* 0x001f280000300800 */
[----:B----4-:R-:W-:Y:S04]  /*e030*/  STS.U8 [R2+UR5+0x1300], R29 ;  /* 0x0013001d02007988 */ /* 0x010fe80008000005 */
[----:B--2---:R-:W-:Y:S04]  /*e040*/  STS.U8 [R2+UR5+0x1500], R22 ;  /* 0x0015001602007988 */ /* 0x004fe80008000005 */
[----:B-----5:R-:W-:Y:S04]  /*e050*/  STS.U8 [R2+UR5+0x1700], R7 ;  /* 0x0017000702007988 */ /* 0x020fe80008000005 */
[----:B---3--:R0:W-:Y:S04]  /*e060*/  STS.U8 [R2+UR5+0x1900], R3 ;  /* 0x0019000302007988 */ /* 0x0081e80008000005 */
[----:B0-----:R-:W2:Y:S04]  /*e070*/  LDL.LU R3, [R1+0x74] ;  /* 0x0000740001037983 */ /* 0x001ea80000300800 */
[----:B------:R-:W-:Y:S04]  /*e080*/  STS.U8 [R2+UR5+0x1b00], R6 ;  /* 0x001b000602007988 */ /* 0x000fe80008000005 */
[----:B------:R-:W-:Y:S04]  /*e090*/  STS.U8 [R2+UR5+0x1d00], R5 ;  /* 0x001d000502007988 */ /* 0x000fe80008000005 */
[----:B------:R0:W-:Y:S02]  /*e0a0*/  STS.U8 [R2+UR5+0x1f00], R4 ;  /* 0x001f000402007988 */ /* 0x0001e40008000005 */
[----:B0-----:R-:W0:Y:S02]  /*e0b0*/  S2R R2, SR_TID.X ;  /* 0x0000000000027919 */ /* 0x001e240000002100 */
[----:B0-----:R-:W-:-:S04]  /*e0c0*/  LOP3.LUT R2, R2, 0x7f, RZ, 0xc0, !PT ;  /* 0x0000007f02027812 */ /* 0x001fc800078ec0ff */
[----:B------:R-:W-:-:S05]  /*e0d0*/  LOP3.LUT R2, R2, 0x18, RZ, 0x3c, !PT ;  /* 0x0000001802027812 */ /* 0x000fca00078e3cff */
[----:B------:R0:W-:Y:S04]  /*e0e0*/  STS.U8 [R2+UR5+0x180], R0 ;  /* 0x0001800002007988 */ /* 0x0001e80008000005 */
[----:B------:R1:W-:Y:S04]  /*e0f0*/  STS.U8 [R2+UR5+0x380], R25 ;  /* 0x0003801902007988 */ /* 0x0003e80008000005 */
[----:B------:R-:W-:Y:S04]  /*e100*/  STS.U8 [R2+UR5+0x780], R24 ;  /* 0x0007801802007988 */ /* 0x000fe80008000005 */
[----:B------:R-:W-:Y:S04]  /*e110*/  STS.U8 [R2+UR5+0x980], R23 ;  /* 0x0009801702007988 */ /* 0x000fe80008000005 */
[----:B------:R-:W-:Y:S04]  /*e120*/  STS.U8 [R2+UR5+0xb80], R21 ;  /* 0x000b801502007988 */ /* 0x000fe80008000005 */
[----:B0-----:R-:W3:Y:S04]  /*e130*/  LDL.LU R0, [R1+0x1030] ;  /* 0x0010300001007983 */ /* 0x001ee80000300800 */
[----:B-1----:R-:W4:Y:S04]  /*e140*/  LDL.LU R25, [R1+0x102c] ;  /* 0x00102c0001197983 */ /* 0x002f280000300800 */
[----:B--2---:R0:W-:Y:S02]  /*e150*/  STS.U8 [R2+UR5+0x580], R3 ;  /* 0x0005800302007988 */ /* 0x0041e40008000005 */
[----:B0-----:R-:W0:Y:S02]  /*e160*/  S2R R2, SR_TID.X ;  /* 0x0000000000027919 */ /* 0x001e240000002100 */
[----:B------:R-:W2:Y:S04]  /*e170*/  LDL R3, [R1+0x558] ;  /* 0x0005580001037983 */ /* 0x000ea80000100800 */
[----:B------:R-:W5:Y:S04]  /*e180*/  LDL.LU R24, [R1+0x1028] ;  /* 0x0010280001187983 */ /* 0x000f680000300800 */
[----:B------:R-:W3:Y:S04]  /*e190*/  LDL.LU R23, [R1+0x1024] ;  /* 0x0010240001177983 */ /* 0x000ee80000300800 */
[----:B------:R-:W2:Y:S01]  /*e1a0*/  LDL.LU R21, [R1+0x1020] ;  /* 0x0010200001157983 */ /* 0x000ea20000300800 */
[----:B0-----:R-:W-:-:S04]  /*e1b0*/  LOP3.LUT R2, R2, 0x7f, RZ, 0xc0, !PT ;  /* 0x0000007f02027812 */ /* 0x001fc800078ec0ff */
[----:B------:R-:W-:Y:S02]  /*e1c0*/  ISETP.GE.AND P0, PT, R2, UR7, PT ;  /* 0x0000000702007c0c */ /* 0x000fe4000bf06270 */
[----:B------:R-:W0:Y:S02]  /*e1d0*/  S2R R2, SR_TID.X ;  /* 0x0000000000027919 */ /* 0x000e240000002100 */
[----:B0-----:R-:W-:-:S04]  /*e1e0*/  LOP3.LUT R2, R2, 0x7f, RZ, 0xc0, !PT ;  /* 0x0000007f02027812 */ /* 0x001fc800078ec0ff */
[----:B------:R-:W-:-:S05]  /*e1f0*/  LOP3.LUT R2, R2, 0x18, RZ, 0x3c, !PT ;  /* 0x0000001802027812 */ /* 0x000fca00078e3cff */
[----:B------:R0:W-:Y:S04]  /*e200*/  STS.U8 [R2+UR5+0xd80], R19 ;  /* 0x000d801302007988 */ /* 0x0001e80008000005 */
[----:B------:R1:W-:Y:S04]  /*e210*/  STS.U8 [R2+UR5+0xf80], R18 ;  /* 0x000f801202007988 */ /* 0x0003e80008000005 */
[----:B------:R4:W-:Y:S04]  /*e220*/  STS.U8 [R2+UR5+0x1180], R28 ;  /* 0x0011801c02007988 */ /* 0x0009e80008000005 */
[----:B0-----:R-:W2:Y:S04]  /*e230*/  LDL.LU R19, [R1+0x101c] ;  /* 0x00101c0001137983 */ /* 0x001ea80000300800 */
[----:B-1----:R-:W2:Y:S04]  /*e240*/  LDL.LU R18, [R1+0x1018] ;  /* 0x0010180001127983 */ /* 0x002ea80000300800 */
[----:B----4-:R-:W4:Y:S04]  /*e250*/  LDL.LU R28, [R1+0x1014] ;  /* 0x00101400011c7983 */ /* 0x010f280000300800 */
[----:B------:R-:W-:Y:S04]  /*e260*/  STS.U8 [R2+UR5+0x1f80], R25 ;  /* 0x001f801902007988 */ /* 0x000fe80008000005 */
[----:B-----5:R-:W-:Y:S04]  /*e270*/  STS.U8 [R2+UR5+0x1d80], R24 ;  /* 0x001d801802007988 */ /* 0x020fe80008000005 */
[----:B---3--:R-:W-:Y:S04]  /*e280*/  STS.U8 [R2+UR5+0x1b80], R23 ;  /* 0x001b801702007988 */ /* 0x008fe80008000005 */
[----:B--2---:R-:W-:Y:S04]  /*e290*/  STS.U8 [R2+UR5+0x1780], R21 ;  /* 0x0017801502007988 */ /* 0x004fe80008000005 */
[----:B------:R-:W-:Y:S04]  /*e2a0*/  STS.U8 [R2+UR5+0x1980], R19 ;  /* 0x0019801302007988 */ /* 0x000fe80008000005 */
[----:B------:R-:W-:Y:S04]  /*e2b0*/  STS.U8 [R2+UR5+0x1580], R18 ;  /* 0x0015801202007988 */ /* 0x000fe80008000005 */
[----:B----4-:R0:W-:Y:S04]  /*e2c0*/  STS.U8 [R2+UR5+0x1380], R28 ;  /* 0x0013801c02007988 */ /* 0x0101e80008000005 */
[----:B0-----:R-:W2:Y:S01]  /*e2d0*/  LDL R2, [R1+0x554] ;  /* 0x0005540001027983 */ /* 0x001ea20000100800 */
[----:B------:R-:W-:Y:S01]  /*e2e0*/  PRMT R17, RZ, 0x7610, R17 ;  /* 0x00007610ff117816 */ /* 0x000fe20000000011 */
[----:B------:R-:W-:Y:S01]  /*e2f0*/  BAR.SYNC.DEFER_BLOCKING 0x0 ;  /* 0x0000000000007b1d */ /* 0x000fe20000010000 */
[----:B--2---:R-:W-:-:S04]  /*e300*/  @!P0 LOP3.LUT R3, R3, R2, RZ, 0x3c, !PT ;  /* 0x0000000203038212 */ /* 0x004fc800078e3cff */
[----:B------:R-:W-:-:S04]  /*e310*/  @!P0 LOP3.LUT R2, R3, R2, RZ, 0x3c, !PT ;  /* 0x0000000203028212 */ /* 0x000fc800078e3cff */
[----:B------:R-:W-:-:S05]  /*e320*/  @!P0 LOP3.LUT R3, R3, R2, RZ, 0x3c, !PT ;  /* 0x0000000203038212 */ /* 0x000fca00078e3cff */
[----:B------:R-:W2:Y:S04]  /*e330*/  @!P0 LDG.E.U8 R17, desc[UR8][R2.64] ;  /* 0x0000000802118981 */ /* 0x000ea8000c1e1100 */
[----:B--2---:R0:W-:Y:S04]  /*e340*/  STL [R1+0x290], R17 ;  /* 0x0002901101007387 */ /* 0x0041e80000100800 */
[----:B0-----:R-:W2:Y:S04]  /*e350*/  LDL.LU R17, [R1+0x1010] ;  /* 0x0010100001117983 */ /* 0x001ea80000300800 */
[----:B------:R-:W3:Y:S04]  /*e360*/  LDL R2, [R1+0x54c] ;  /* 0x00054c0001027983 */ /* 0x000ee80000100800 */
[----:B------:R-:W3:Y:S01]  /*e370*/  LDL R3, [R1+0x550] ;  /* 0x0005500001037983 */ /* 0x000ee20000100800 */
[----:B------:R-:W-:-:S02]  /*e380*/  PRMT R0, RZ, 0x7610, R0 ;  /* 0x00007610ff007816 */ /* 0x000fc40000000000 */
[----:B---3--:R-:W-:-:S04]  /*e390*/  @!P1 LOP3.LUT R3, R3, R2, RZ, 0x3c, !PT ;  /* 0x0000000203039212 */ /* 0x008fc800078e3cff */
[----:B------:R-:W-:-:S04]  /*e3a0*/  @!P1 LOP3.LUT R2, R3, R2, RZ, 0x3c, !PT ;  /* 0x0000000203029212 */ /* 0x000fc800078e3cff */
[----:B------:R-:W-:-:S05]  /*e3b0*/  @!P1 LOP3.LUT R3, R3, R2, RZ, 0x3c, !PT ;  /* 0x0000000203039212 */ /* 0x000fca00078e3cff */
[----:B------:R-:W3:Y:S04]  /*e3c0*/  @!P1 LDG.E.U8 R0, desc[UR8][R2.64] ;  /* 0x0000000802009981 */ /* 0x000ee8000c1e1100 */
[----:B---3--:R0:W-:Y:S04]  /*e3d0*/  STL [R1+0x288], R0 ;  /* 0x0002880001007387 */ /* 0x0081e80000100800 */
[----:B0-----:R-:W3:Y:S04]  /*e3e0*/  LDL.LU R0, [R1+0x100c] ;  /* 0x00100c0001007983 */ /* 0x001ee80000300800 */
[----:B------:R-:W4:Y:S04]  /*e3f0*/  LDL R2, [R1+0x588] ;  /* 0x0005880001027983 */ /* 0x000f280000100800 */
[----:B------:R-:W4:Y:S01]  /*e400*/  LDL R3, [R1+0x58c] ;  /* 0x00058c0001037983 */ /* 0x000f220000100800 */
[----:B--2---:R-:W-:-:S02]  /*e410*/  PRMT R17, RZ, 0x7610, R17 ;  /* 0x00007610ff117816 */ /* 0x004fc40000000011 */
[----:B----4-:R-:W-:-:S04]  /*e420*/  @!P0 LOP3.LUT R3, R3, R2, RZ, 0x3c, !PT ;  /* 0x0000000203038212 */ /* 0x010fc800078e3cff */
[----:B------:R-:W-:-:S04]  /*e430*/  @!P0 LOP3.LUT R2, R3, R2, RZ, 0x3c, !PT ;  /* 0x0000000203028212 */ /* 0x000fc800078e3cff */
[----:B------:R-:W-:-:S05]  /*e440*/  @!P0 LOP3.LUT R3, R3, R2, RZ, 0x3c, !PT ;  /* 0x0000000203038212 */ /* 0x000fca00078e3cff */
[----:B------:R-:W2:Y:S04]  /*e450*/  @!P0 LDG.E.U8 R17, desc[UR8][R2.64] ;  /* 0x0000000802118981 */ /* 0x000ea8000c1e1100 */
[----:B--2---:R0:W-:Y:S04]  /*e460*/  STL [R1+0x23c], R17 ;  /* 0x00023c1101007387 */ /* 0x0041e80000100800 */
[----:B0-----:R-:W2:Y:S04]  /*e470*/  LDL.LU R17, [R1+0x1008] ;  /* 0x0010080001117983 */ /* 0x001ea80000300800 */
[----:B------:R-:W4:Y:S04]  /*e480*/  LDL R2, [R1+0x584] ;  /* 0x0005840001027983 */ /* 0x000f280000100800 */
[----:B------:R-:W4:Y:S01]  /*e490*/  LDL R3, [R1+0x590] ;  /* 0x0005900001037983 */ /* 0x000f220000100800 */
[----:B---3--:R-:W-:-:S02]  /*e4a0*/  PRMT R0, RZ, 0x7610, R0 ;  /* 0x00007610ff007816 */ /* 0x008fc40000000000 */
[----:B----4-:R-:W-:-:S04]  /*e4b0*/  @!P1 LOP3.LUT R3, R3, R2, RZ, 0x3c, !PT ;  /* 0x0000000203039212 */ /* 0x010fc800078e3cff */
        /* <DEDUP_REMOVED lines=691> */
[----:B------:R-:W-:-:S02]  /*10ff0*/  PRMT R28, RZ, 0x7610, R28 ;  /* 0x00007610ff1c7816 */ /* 0x000fc4000000001c */
[----:B----4-:R-:W-:-:S04]  /*11000*/  @!P0 LOP3.LUT R3, R3, R2, RZ, 0x3c, !PT ;  /* 0x0000000203038212 */ /* 0x010fc800078e3cff */
[----:B------:R-:W-:-:S04]  /*11010*/  @!P0 LOP3.LUT R2, R3, R2, RZ, 0x3c, !PT ;  /* 0x0000000203028212 */ /* 0x000fc800078e3cff */
[----:B------:R-:W-:-:S05]  /*11020*/  @!P0 LOP3.LUT R3, R3, R2, RZ, 0x3c, !PT ;  /* 0x0000000203038212 */ /* 0x000fca00078e3cff */
[----:B------:R0:W4:Y:S04]  /*11030*/  @!P0 LDG.E.U8 R28, desc[UR8][R2.64] ;  /* 0x00000008021c8981 */ /* 0x000128000c1e1100 */
[----:B------:R-:W0:Y:S04]  /*11040*/  LDL R2, [R1+0x6f0] ;  /* 0x0006f00001027983 */ /* 0x000e280000100800 */
[----:B------:R-:W0:Y:S01]  /*11050*/  LDL R3, [R1+0x6f4] ;  /* 0x0006f40001037983 */ /* 0x000e220000100800 */
[----:B--2---:R-:W-:Y:S02]  /*11060*/  PRMT R17, RZ, 0x7610, R17 ;  /* 0x00007610ff117816 */ /* 0x004fe40000000011 */
[----:B0-----:R-:W-:-:S04]  /*11070*/  @!P1 LOP3.LUT R3, R3, R2, RZ, 0x3c, !PT ;  /* 0x0000000203039212 */ /* 0x001fc800078e3cff */
[----:B------:R-:W-:-:S04]  /*11080*/  @!P1 LOP3.LUT R2, R3, R2, RZ, 0x3c, !PT ;  /* 0x0000000203029212 */ /* 0x000fc800078e3cff */
[----:B------:R-:W-:-:S05]  /*11090*/  @!P1 LOP3.LUT R3, R3, R2, RZ, 0x3c, !PT ;  /* 0x0000000203039212 */ /* 0x000fca00078e3cff */
[----:B------:R-:W2:Y:S04]  /*110a0*/  @!P1 LDG.E.U8 R17, desc[UR8][R2.64] ;  /* 0x0000000802119981 */ /* 0x000ea8000c1e1100 */
[----:B----4-:R0:W-:Y:S04]  /*110b0*/  STL [R1+0xd0], R28 ;  /* 0x0000d01c01007387 */ /* 0x0101e80000100800 */
[----:B0-----:R-:W4:Y:S04]  /*110c0*/  LDL R28, [R1+0x6cc] ;  /* 0x0006cc00011c7983 */ /* 0x001f280000100800 */
[----:B--2---:R0:W-:Y:S04]  /*110d0*/  STL [R1+0xcc], R17 ;  /* 0x0000cc1101007387 */ /* 0x0041e80000100800 */
[----:B0-----:R-:W2:Y:S04]  /*110e0*/  LDL.LU R17, [R1+0xed0] ;  /* 0x000ed00001117983 */ /* 0x001ea80000300800 */
[----:B------:R-:W5:Y:S04]  /*110f0*/  LDL R2, [R1+0x6e8] ;  /* 0x0006e80001027983 */ /* 0x000f680000100800 */
[----:B------:R-:W5:Y:S01]  /*11100*/  LDL R3, [R1+0x6ec] ;  /* 0x0006ec0001037983 */ /* 0x000f620000100800 */
[----:B---3--:R-:W-:-:S02]  /*11110*/  PRMT R0, RZ, 0x7610, R0 ;  /* 0x00007610ff007816 */ /* 0x008fc40000000000 */
[----:B-----5:R-:W-:-:S04]  /*11120*/  @!P0 LOP3.LUT R3, R3, R2, RZ, 0x3c, !PT ;  /* 0x0000000203038212 */ /* 0x020fc800078e3cff */
[----:B------:R-:W-:-:S04]  /*11130*/  @!P0 LOP3.LUT R2, R3, R2, RZ, 0x3c, !PT ;  /* 0x0000000203028212 */ /* 0x000fc800078e3cff */
[----:B------:R-:W-:-:S05]  /*11140*/  @!P0 LOP3.LUT R3, R3, R2, RZ, 0x3c, !PT ;  /* 0x0000000203038212 */ /* 0x000fca00078e3cff */
[----:B------:R-:W3:Y:S04]  /*11150*/  @!P0 LDG.E.U8 R0, desc[UR8][R2.64] ;  /* 0x0000000802008981 */ /* 0x000ee8000c1e1100 */
[----:B---3--:R0:W-:Y:S04]  /*11160*/  STL [R1+0x10], R0 ;  /* 0x0000100001007387 */ /* 0x0081e80000100800 */
[----:B0-----:R-:W3:Y:S04]  /*11170*/  LDL.LU R0, [R1+0xecc] ;  /* 0x000ecc0001007983 */ /* 0x001ee80000300800 */
[----:B------:R-:W5:Y:S04]  /*11180*/  LDL R2, [R1+0x6e0] ;  /* 0x0006e00001027983 */ /* 0x000f680000100800 */
[----:B------:R-:W5:Y:S01]  /*11190*/  LDL R3, [R1+0x6e4] ;  /* 0x0006e40001037983 */ /* 0x000f620000100800 */
[----:B--2---:R-:W-:-:S02]  /*111a0*/  PRMT R17, RZ, 0x7610, R17 ;  /* 0x00007610ff117816 */ /* 0x004fc40000000011 */
[----:B-----5:R-:W-:-:S04]  /*111b0*/  @!P1 LOP3.LUT R3, R3, R2, RZ, 0x3c, !PT ;  /* 0x0000000203039212 */ /* 0x020fc800078e3cff */
[----:B------:R-:W-:-:S04]  /*111c0*/  @!P1 LOP3.LUT R2, R3, R2, RZ, 0x3c, !PT ;  /* 0x0000000203029212 */ /* 0x000fc800078e3cff */
[----:B------:R-:W-:-:S05]  /*111d0*/  @!P1 LOP3.LUT R3, R3, R2, RZ, 0x3c, !PT ;  /* 0x0000000203039212 */ /* 0x000fca00078e3cff */
[----:B------:R-:W2:Y:S04]  /*111e0*/  @!P1 LDG.E.U8 R17, desc[UR8][R2.64] ;  /* 0x0000000802119981 */ /* 0x000ea8000c1e1100 */
        /* <DEDUP_REMOVED lines=13> */
[----:B------:R-:W-:-:S02]  /*112c0*/  PRMT R27, RZ, 0x7610, R27 ;  /* 0x00007610ff1b7816 */ /* 0x000fc4000000001b */
[----:B-----5:R-:W-:-:S04]  /*112d0*/  @!P1 LOP3.LUT R3, R3, R2, RZ, 0x3c, !PT ;  /* 0x0000000203039212 */ /* 0x020fc800078e3cff */
[----:B------:R-:W-:-:S04]  /*112e0*/  @!P1 LOP3.LUT R2, R3, R2, RZ, 0x3c, !PT ;  /* 0x0000000203029212 */ /* 0x000fc800078e3cff */
[----:B------:R-:W-:-:S05]  /*112f0*/  @!P1 LOP3.LUT R3, R3, R2, RZ, 0x3c, !PT ;  /* 0x0000000203039212 */ /* 0x000fca00078e3cff */
[----:B------:R4:W5:Y:S04]  /*11300*/  @!P1 LDG.E.U8 R27, desc[UR8][R2.64] ;  /* 0x00000008021b9981 */ /* 0x000968000c1e1100 */
[----:B------:R-:W3:Y:S01]  /*11310*/  LDL R3, [R1+0x6c8] ;  /* 0x0006c80001037983 */ /* 0x000ee20000100800 */
[----:B--2---:R-:W-:Y:S01]  /*11320*/  PRMT R17, RZ, 0x7610, R17 ;  /* 0x00007610ff117816 */ /* 0x004fe20000000011 */
[----:B----4-:R-:W-:-:S05]  /*11330*/  @!P0 IMAD.MOV.U32 R2, RZ, RZ, R28 ;  /* 0x000000ffff028224 */ /* 0x010fca00078e001c */
[----:B---3--:R-:W2:Y:S04]  /*11340*/  @!P0 LDG.E.U8 R17, desc[UR8][R2.64] ;  /* 0x0000000802118981 */ /* 0x008ea8000c1e1100 */
[----:B-----5:R-:W-:Y:S04]  /*11350*/  STL [R1+0xea0], R27 ;  /* 0x000ea01b01007387 */ /* 0x020fe80000100800 */
[----:B------:R-:W3:Y:S04]  /*11360*/  LDL R28, [R1+0x6a4] ;  /* 0x0006a400011c7983 */ /* 0x000ee80000100800 */
[----:B--2---:R0:W-:Y:S04]  /*11370*/  STL [R1+0xa4], R17 ;  /* 0x0000a41101007387 */ /* 0x0041e80000100800 */
[----:B0-----:R-:W2:Y:S04]  /*11380*/  LDL.LU R17, [R1+0xec0] ;  /* 0x000ec00001117983 */ /* 0x001ea80000300800 */
[----:B------:R-:W4:Y:S04]  /*11390*/  LDL R2, [R1+0x6c0] ;  /* 0x0006c00001027983 */ /* 0x000f280000100800 */
[----:B------:R-:W4:Y:S01]  /*113a0*/  LDL R3, [R1+0x6c4] ;  /* 0x0006c40001037983 */ /* 0x000f220000100800 */
[----:B------:R-:W-:-:S02]  /*113b0*/  PRMT R0, RZ, 0x7610, R0 ;  /* 0x00007610ff007816 */ /* 0x000fc40000000000 */
[----:B----4-:R-:W-:-:S04]  /*113c0*/  @!P1 LOP3.LUT R3, R3, R2, RZ, 0x3c, !PT ;  /* 0x0000000203039212 */ /* 0x010fc800078e3cff */
[----:B------:R-:W-:-:S04]  /*113d0*/  @!P1 LOP3.LUT R2, R3, R2, RZ, 0x3c, !PT ;  /* 0x0000000203029212 */ /* 0x000fc800078e3cff */
[----:B------:R-:W-:-:S05]  /*113e0*/  @!P1 LOP3.LUT R3, R3, R2, RZ, 0x3c, !PT ;  /* 0x0000000203039212 */ /* 0x000fca00078e3cff */
[----:B------:R-:W4:Y:S04]  /*113f0*/  @!P1 LDG.E.U8 R0, desc[UR8][R2.64] ;  /* 0x0000000802009981 */ /* 0x000f28000c1e1100 */
[----:B----4-:R0:W-:Y:S04]  /*11400*/  STL [R1+0xa0], R0 ;  /* 0x0000a00001007387 */ /* 0x0101e80000100800 */
[----:B0-----:R-:W4:Y:S04]  /*11410*/  LDL.LU R0, [R1+0xebc] ;  /* 0x000ebc0001007983 */ /* 0x001f280000300800 */
[----:B------:R-:W5:Y:S04]  /*11420*/  LDL R2, [R1+0x6b8] ;  /* 0x0006b80001027983 */ /* 0x000f680000100800 */
[----:B------:R-:W5:Y:S01]  /*11430*/  LDL R3, [R1+0x6bc] ;  /* 0x0006bc0001037983 */ /* 0x000f620000100800 */
[----:B------:R-:W-:-:S02]  /*11440*/  PRMT R29, RZ, 0x7610, R29 ;  /* 0x00007610ff1d7816 */ /* 0x000fc4000000001d */
[----:B-----5:R-:W-:-:S04]  /*11450*/  @!P0 LOP3.LUT R3, R3, R2, RZ, 0x3c, !PT ;  /* 0x0000000203038212 */ /* 0x020fc800078e3cff */
[----:B------:R-:W-:-:S04]  /*11460*/  @!P0 LOP3.LUT R2, R3, R2, RZ, 0x3c, !PT ;  /* 0x0000000203028212 */ /* 0x000fc800078e3cff */
[----:B------:R-:W-:-:S05]  /*11470*/  @!P0 LOP3.LUT R3, R3, R2, RZ, 0x3c, !PT ;  /* 0x0000000203038212 */ /* 0x000fca00078e3cff */
[----:B------:R-:W5:Y:S04]  /*11480*/  @!P0 LDG.E.U8 R29, desc[UR8][R2.64] ;  /* 0x00000008021d8981 */ /* 0x000f68000c1e1100 */
[----:B------:R-:W3:Y:S04]  /*11490*/  LDL R2, [R1+0x6b0] ;  /* 0x0006b00001027983 */ /* 0x000ee80000100800 */
[----:B------:R-:W3:Y:S01]  /*114a0*/  LDL R3, [R1+0x6b4] ;  /* 0x0006b40001037983 */ /* 0x000ee20000100800 */
[----:B------:R-:W-:-:S03]  /*114b0*/  PRMT R13, RZ, 0x7610, R13 ;  /* 0x00007610ff0d7816 */ /* 0x000fc6000000000d */
[----:B-----5:R0:W-:Y:S01]  /*114c0*/  STL [R1+0x9c], R29 ;  /* 0x00009c1d01007387 */ /* 0x0201e20000100800 */
[----:B----4-:R-:W-:-:S03]  /*114d0*/  PRMT R0, RZ, 0x7610, R0 ;  /* 0x00007610ff007816 */ /* 0x010fc60000000000 */
[----:B0-----:R-:W4:Y:S01]  /*114e0*/  LDL R29, [R1+0x694] ;  /* 0x00069400011d7983 */ /* 0x001f220000100800 */
[----:B---3--:R-:W-:-:S04]  /*114f0*/  @!P1 LOP3.LUT R3, R3, R2, RZ, 0x3c, !PT ;  /* 0x0000000203039212 */ /* 0x008fc800078e3cff */
[----:B------:R-:W-:-:S04]  /*11500*/  @!P1 LOP3.LUT R2, R3, R2, RZ, 0x3c, !PT ;  /* 0x0000000203029212 */ /* 0x000fc800078e3cff */
[----:B------:R-:W-:-:S05]  /*11510*/  @!P1 LOP3.LUT R3, R3, R2, RZ, 0x3c, !PT ;  /* 0x0000000203039212 */ /* 0x000fca00078e3cff */
[----:B------:R0:W3:Y:S04]  /*11520*/  @!P1 LDG.E.U8 R13, desc[UR8][R2.64] ;  /* 0x00000008020d9981 */ /* 0x0000e8000c1e1100 */
[----:B------:R-:W0:Y:S04]  /*11530*/  LDL R2, [R1+0x6a8] ;  /* 0x0006a80001027983 */ /* 0x000e280000100800 */
[----:B------:R-:W0:Y:S02]  /*11540*/  LDL R3, [R1+0x6ac] ;  /* 0x0006ac0001037983 */ /* 0x000e240000100800 */
[----:B0-----:R-:W-:-:S04]  /*11550*/  @!P0 LOP3.LUT R3, R3, R2, RZ, 0x3c, !PT ;  /* 0x0000000203038212 */ /* 0x001fc800078e3cff */
[----:B------:R-:W-:-:S04]  /*11560*/  @!P0 LOP3.LUT R2, R3, R2, RZ, 0x3c, !PT ;  /* 0x0000000203028212 */ /* 0x000fc800078e3cff */
[----:B------:R-:W-:-:S05]  /*11570*/  @!P0 LOP3.LUT R3, R3, R2, RZ, 0x3c, !PT ;  /* 0x0000000203038212 */ /* 0x000fca00078e3cff */
[----:B------:R-:W5:Y:S04]  /*11580*/  @!P0 LDG.E.U8 R0, desc[UR8][R2.64] ;  /* 0x0000000802008981 */ /* 0x000f68000c1e1100 */
[----:B---3--:R0:W-:Y:S04]  /*11590*/  STL [R1+0x98], R13 ;  /* 0x0000980d01007387 */ /* 0x0081e80000100800 */
[----:B0-----:R-:W3:Y:S04]  /*115a0*/  LDL R13, [R1+0x68c] ;  /* 0x00068c00010d7983 */ /* 0x001ee80000100800 */
[----:B-----5:R0:W-:Y:S04]  /*115b0*/  STL [R1+0x94], R0 ;  /* 0x0000940001007387 */ /* 0x0201e80000100800 */
[----:B0-----:R-:W5:Y:S04]  /*115c0*/  LDL.LU R0, [R1+0xeb8] ;  /* 0x000eb80001007983 */ /* 0x001f680000300800 */
[----:B------:R-:W4:Y:S01]  /*115d0*/  LDL R3, [R1+0x6a0] ;  /* 0x0006a00001037983 */ /* 0x000f220000100800 */
[----:B--2---:R-:W-:Y:S01]  /*115e0*/  PRMT R17, RZ, 0x7610, R17 ;  /* 0x00007610ff117816 */ /* 0x004fe20000000011 */
[----:B------:R-:W-:-:S02]  /*115f0*/  @!P1 IMAD.MOV.U32 R2, RZ, RZ, R28 ;  /* 0x000000ffff029224 */ /* 0x000fc400078e001c */
[----:B------:R-:W2:Y:S04]  /*11600*/  LDL R28, [R1+0x684] ;  /* 0x00068400011c7983 */ /* 0x000ea80000100800 */
[----:B----4-:R-:W4:Y:S04]  /*11610*/  @!P1 LDG.E.U8 R17, desc[UR8][R2.64] ;  /* 0x0000000802119981 */ /* 0x010f28000c1e1100 */
[----:B----4-:R0:W-:Y:S04]  /*11620*/  STL [R1+0x90], R17 ;  /* 0x0000901101007387 */ /* 0x0101e80000100800 */
[----:B0-----:R-:W4:Y:S04]  /*11630*/  LDL.LU R17, [R1+0xeb4] ;  /* 0x000eb40001117983 */ /* 0x001f280000300800 */
[----:B------:R-:W3:Y:S04]  /*11640*/  LDL R2, [R1+0x698] ;  /* 0x0006980001027983 */ /* 0x000ee80000100800 */
[----:B------:R-:W3:Y:S01]  /*11650*/  LDL R3, [R1+0x69c] ;  /* 0x00069c0001037983 */ /* 0x000ee20000100800 */
[----:B------:R-:W-:-:S02]  /*11660*/  PRMT R12, RZ, 0x7610, R12 ;  /* 0x00007610ff0c7816 */ /* 0x000fc4000000000c */
[----:B---3--:R-:W-:-:S04]  /*11670*/  @!P0 LOP3.LUT R3, R3, R2, RZ, 0x3c, !PT ;  /* 0x0000000203038212 */ /* 0x008fc800078e3cff */
[----:B------:R-:W-:-:S04]  /*11680*/  @!P0 LOP3.LUT R2, R3, R2, RZ, 0x3c, !PT ;  /* 0x0000000203028212 */ /* 0x000fc800078e3cff */
[----:B------:R-:W-:-:S05]  /*11690*/  @!P0 LOP3.LUT R3, R3, R2, RZ, 0x3c, !PT ;  /* 0x0000000203038212 */ /* 0x000fca00078e3cff */
[----:B------:R0:W3:Y:S04]  /*116a0*/  @!P0 LDG.E.U8 R12, desc[UR8][R2.64] ;  /* 0x00000008020c8981 */ /* 0x0000e8000c1e1100 */
[----:B------:R-:W5:Y:S01]  /*116b0*/  LDL R3, [R1+0x690] ;  /* 0x0006900001037983 */ /* 0x000f620000100800 */
[----:B------:R-:W-:Y:S01]  /*116c0*/  PRMT R5, RZ, 0x7610, R5 ;  /* 0x00007610ff057816 */ /* 0x000fe20000000005 */
[----:B0-----:R-:W-:Y:S02]  /*116d0*/  @!P1 IMAD.MOV.U32 R2, RZ, RZ, R29 ;  /* 0x000000ffff029224 */ /* 0x001fe400078e001d */
[----:B---3--:R0:W-:Y:S01]  /*116e0*/  STL [R1+0x8c], R12 ;  /* 0x00008c0c01007387 */ /* 0x0081e20000100800 */
[----:B------:R-:W-:-:S03]  /*116f0*/  PRMT R11, RZ, 0x7610, R11 ;  /* 0x00007610ff0b7816 */ /* 0x000fc6000000000b */
[----:B------:R-:W3:Y:S04]  /*11700*/  LDL R29, [R1+0x670] ;  /* 0x00067000011d7983 */ /* 0x000ee80000100800 */
[----:B-----5:R1:W5:Y:S04]  /*11710*/  @!P1 LDG.E.U8 R5, desc[UR8][R2.64] ;  /* 0x0000000802059981 */ /* 0x020368000c1e1100 */
[----:B0-----:R-:W4:Y:S04]  /*11720*/  LDL R12, [R1+0x67c] ;  /* 0x00067c00010c7983 */ /* 0x001f280000100800 */
[----:B------:R-:W2:Y:S01]  /*11730*/  LDL R3, [R1+0x688] ;  /* 0x0006880001037983 */ /* 0x000ea20000100800 */
[----:B-1----:R-:W-:-:S03]  /*11740*/  @!P0 IMAD.MOV.U32 R2, RZ, RZ, R13 ;  /* 0x000000ffff028224 */ /* 0x002fc600078e000d */
[----:B-----5:R0:W-:Y:S01]  /*11750*/  STL [R1+0x88], R5 ;  /* 0x0000880501007387 */ /* 0x0201e20000100800 */
[----:B------:R-:W-:-:S03]  /*11760*/  PRMT R27, RZ, 0x7610, R27 ;  /* 0x00007610ff1b7816 */ /* 0x000fc6000000001b */
[----:B------:R-:W5:Y:S04]  /*11770*/  LDL R13, [R1+0x668] ;  /* 0x00066800010d7983 */ /* 0x000f680000100800 */
[----:B--2---:R1:W2:Y:S04]  /*11780*/  @!P0 LDG.E.U8 R11, desc[UR8][R2.64] ;  /* 0x00000008020b8981 */ /* 0x0042a8000c1e1100 */
[----:B0-----:R-:W3:Y:S04]  /*11790*/  LDL R5, [R1+0x674] ;  /* 0x0006740001057983 */ /* 0x001ee80000100800 */
[----:B------:R-:W4:Y:S01]  /*117a0*/  LDL R3, [R1+0x680] ;  /* 0x0006800001037983 */ /* 0x000f220000100800 */
[----:B-1----:R-:W-:-:S03]  /*117b0*/  @!P1 IMAD.MOV.U32 R2, RZ, RZ, R28 ;  /* 0x000000ffff029224 */ /* 0x002fc600078e001c */
[----:B--2---:R0:W-:Y:S01]  /*117c0*/  STL [R1+0x84], R11 ;  /* 0x0000840b01007387 */ /* 0x0041e20000100800 */
[----:B------:R-:W-:-:S03]  /*117d0*/  PRMT R6, RZ, 0x7610, R6 ;  /* 0x00007610ff067816 */ /* 0x000fc60000000006 */
[----:B------:R-:W2:Y:S04]  /*117e0*/  LDL R28, [R1+0x660] ;  /* 0x00066000011c7983 */ /* 0x000ea80000100800 */
[----:B----4-:R1:W4:Y:S04]  /*117f0*/  @!P1 LDG.E.U8 R27, desc[UR8][R2.64] ;  /* 0x00000008021b9981 */ /* 0x010328000c1e1100 */
[----:B0-----:R-:W5:Y:S04]  /*11800*/  LDL R11, [R1+0x66c] ;  /* 0x00066c00010b7983 */ /* 0x001f680000100800 */
[----:B------:R-:W3:Y:S01]  /*11810*/  LDL R3, [R1+0x678] ;  /* 0x0006780001037983 */ /* 0x000ee20000100800 */
[----:B-1----:R-:W-:Y:S01]  /*11820*/  @!P0 IMAD.MOV.U32 R2, RZ, RZ, R12 ;  /* 0x000000ffff028224 */ /* 0x002fe200078e000c */
[----:B------:R-:W-:-:S02]  /*11830*/  PRMT R4, RZ, 0x7610, R4 ;  /* 0x00007610ff047816 */ /* 0x000fc40000000004 */
[----:B----4-:R0:W-:Y:S01]  /*11840*/  STL [R1+0x80], R27 ;  /* 0x0000801b01007387 */ /* 0x0101e20000100800 */
[----:B------:R-:W-:Y:S02]  /*11850*/  PRMT R24, RZ, 0x7610, R24 ;  /* 0x00007610ff187816 */ /* 0x000fe40000000018 */
[----:B------:R-:W-:Y:S01]  /*11860*/  PRMT R22, RZ, 0x7610, R22 ;  /* 0x00007610ff167816 */ /* 0x000fe20000000016 */
[----:B------:R-:W4:Y:S04]  /*11870*/  LDL R12, [R1+0x658] ;  /* 0x00065800010c7983 */ /* 0x000f280000100800 */
[----:B0-----:R-:W4:Y:S04]  /*11880*/  LDL R27, [R1+0x664] ;  /* 0x00066400011b7983 */ /* 0x001f280000100800 */
[----:B---3--:R0:W3:Y:S02]  /*11890*/  @!P0 LDG.E.U8 R6, desc[UR8][R2.64] ;  /* 0x0000000802068981 */ /* 0x0080e4000c1e1100 */
[----:B0-----:R-:W-:-:S02]  /*118a0*/  @!P1 IMAD.MOV.U32 R2, RZ, RZ, R5 ;  /* 0x000000ffff029224 */ /* 0x001fc400078e0005 */
[----:B------:R-:W-:-:S05]  /*118b0*/  @!P1 IMAD.MOV.U32 R3, RZ, RZ, R29 ;  /* 0x000000ffff039224 */ /* 0x000fca00078e001d */
[----:B------:R5:W3:Y:S02]  /*118c0*/  @!P1 LDG.E.U8 R4, desc[UR8][R2.64] ;  /* 0x0000000802049981 */ /* 0x000ae4000c1e1100 */
[----:B-----5:R-:W-:Y:S02]  /*118d0*/  @!P0 IMAD.MOV.U32 R2, RZ, RZ, R11 ;  /* 0x000000ffff028224 */ /* 0x020fe400078e000b */
[----:B------:R-:W-:-:S05]  /*118e0*/  @!P0 IMAD.MOV.U32 R3, RZ, RZ, R13 ;  /* 0x000000ffff038224 */ /* 0x000fca00078e000d */
[----:B------:R2:W5:Y:S02]  /*118f0*/  @!P0 LDG.E.U8 R24, desc[UR8][R2.64] ;  /* 0x0000000802188981 */ /* 0x000564000c1e1100 */
[----:B--2---:R-:W-:Y:S02]  /*11900*/  @!P1 IMAD.MOV.U32 R3, RZ, RZ, R28 ;  /* 0x000000ffff039224 */ /* 0x004fe400078e001c */
[----:B----4-:R-:W-:Y:S01]  /*11910*/  @!P1 IMAD.MOV.U32 R2, RZ, RZ, R27 ;  /* 0x000000ffff029224 */ /* 0x010fe200078e001b */
[----:B---3--:R0:W-:Y:S04]  /*11920*/  STL [R1+0x7c], R6 ;  /* 0x00007c0601007387 */ /* 0x0081e80000100800 */
[----:B------:R1:W2:Y:S04]  /*11930*/  @!P1 LDG.E.U8 R22, desc[UR8][R2.64] ;  /* 0x0000000802169981 */ /* 0x0002a8000c1e1100 */
[----:B------:R-:W3:Y:S04]  /*11940*/  LDL R5, [R1+0x650] ;  /* 0x0006500001057983 */ /* 0x000ee80000100800 */
[----:B0-----:R-:W4:Y:S04]  /*11950*/  LDL R6, [R1+0x65c] ;  /* 0x00065c0001067983 */ /* 0x001f280000100800 */
[----:B------:R0:W-:Y:S04]  /*11960*/  STL [R1+0x78], R4 ;  /* 0x0000780401007387 */ /* 0x0001e80000100800 */
[----:B------:R-:W3:Y:S04]  /*11970*/  LDL R13, [R1+0x648] ;  /* 0x00064800010d7983 */ /* 0x000ee80000100800 */
[----:B------:R-:W3:Y:S04]  /*11980*/  LDL R11, [R1+0x64c] ;  /* 0x00064c00010b7983 */ /* 0x000ee80000100800 */
[----:B0-----:R-:W3:Y:S01]  /*11990*/  LDL R4, [R1+0x654] ;  /* 0x0006540001047983 */ /* 0x001ee20000100800 */
[----:B-1----:R-:W-:-:S03]  /*119a0*/  @!P0 IMAD.MOV.U32 R3, RZ, RZ, R12 ;  /* 0x000000ffff038224 */ /* 0x002fc600078e000c */
[----:B-----5:R-:W-:Y:S01]  /*119b0*/  STL [R1+0xea4], R24 ;  /* 0x000ea41801007387 */ /* 0x020fe20000100800 */
[----:B------:R-:W-:-:S03]  /*119c0*/  PRMT R20, RZ, 0x7610, R20 ;  /* 0x00007610ff147816 */ /* 0x000fc60000000014 */
[----:B--2---:R-:W-:Y:S04]  /*119d0*/  STL [R1+0xea8], R22 ;  /* 0x000ea81601007387 */ /* 0x004fe80000100800 */
[----:B------:R-:W2:Y:S01]  /*119e0*/  LDL R12, [R1+0x640] ;  /* 0x00064000010c7983 */ /* 0x000ea20000100800 */
[----:B----4-:R-:W-:-:S03]  /*119f0*/  @!P0 IMAD.MOV.U32 R2, RZ, RZ, R6 ;  /* 0x000000ffff028224 */ /* 0x010fc600078e0006 */
[----:B------:R-:W4:Y:S04]  /*11a00*/  LDL R6, [R1+0x644] ;  /* 0x0006440001067983 */ /* 0x000f280000100800 */
[----:B------:R3:W5:Y:S01]  /*11a10*/  @!P0 LDG.E.U8 R20, desc[UR8][R2.64] ;  /* 0x0000000802148981 */ /* 0x000762000c1e1100 */
[----:B------:R-:W-:Y:S02]  /*11a20*/  PRMT R18, RZ, 0x7610, R18 ;  /* 0x00007610ff127816 */ /* 0x000fe40000000012 */
[----:B------:R-:W-:Y:S01]  /*11a30*/  PRMT R10, RZ, 0x7610, R10 ;  /* 0x00007610ff0a7816 */ /* 0x000fe2000000000a */
[----:B---3--:R-:W-:Y:S02]  /*11a40*/  @!P1 IMAD.MOV.U32 R3, RZ, RZ, R5 ;  /* 0x000000ffff039224 */ /* 0x008fe400078e0005 */
[----:B------:R-:W-:-:S05]  /*11a50*/  @!P1 IMAD.MOV.U32 R2, RZ, RZ, R4 ;  /* 0x000000ffff029224 */ /* 0x000fca00078e0004 */
[----:B------:R0:W3:Y:S02]  /*11a60*/  @!P1 LDG.E.U8 R18, desc[UR8][R2.64] ;  /* 0x0000000802129981 */ /* 0x0000e4000c1e1100 */
[----:B0-----:R-:W-:Y:S02]  /*11a70*/  @!P0 IMAD.MOV.U32 R2, RZ, RZ, R11 ;  /* 0x000000ffff028224 */ /* 0x001fe400078e000b */
[----:B------:R-:W-:-:S05]  /*11a80*/  @!P0 IMAD.MOV.U32 R3, RZ, RZ, R13 ;  /* 0x000000ffff038224 */ /* 0x000fca00078e000d */
[----:B------:R2:W3:Y:S01]  /*11a90*/  @!P0 LDG.E.U8 R10, desc[UR8][R2.64] ;  /* 0x00000008020a8981 */ /* 0x0004e2000c1e1100 */
[----:B------:R-:W-:Y:S01]  /*11aa0*/  PRMT R7, RZ, 0x7610, R7 ;  /* 0x00007610ff077816 */ /* 0x000fe20000000007 */
[----:B--2---:R-:W-:Y:S02]  /*11ab0*/  @!P1 IMAD.MOV.U32 R3, RZ, RZ, R12 ;  /* 0x000000ffff039224 */ /* 0x004fe400078e000c */
[----:B----4-:R-:W-:-:S05]  /*11ac0*/  @!P1 IMAD.MOV.U32 R2, RZ, RZ, R6 ;  /* 0x000000ffff029224 */ /* 0x010fca00078e0006 */
[----:B------:R-:W2:Y:S04]  /*11ad0*/  @!P1 LDG.E.U8 R7, desc[UR8][R2.64] ;  /* 0x0000000802079981 */ /* 0x000ea8000c1e1100 */
[----:B-----5:R0:W-:Y:S04]  /*11ae0*/  STL [R1+0xeac], R20 ;  /* 0x000eac1401007387 */ /* 0x0201e80000100800 */
[----:B------:R-:W4:Y:S04]  /*11af0*/  LDL R5, [R1+0x638] ;  /* 0x0006380001057983 */ /* 0x000f280000100800 */
[----:B------:R-:W5:Y:S04]  /*11b00*/  LDL R4, [R1+0x63c] ;  /* 0x00063c0001047983 */ /* 0x000f680000100800 */
[----:B---3--:R1:W-:Y:S04]  /*11b10*/  STL [R1+0xe98], R18 ;  /* 0x000e981201007387 */ /* 0x0083e80000100800 */
[----:B0-----:R-:W3:Y:S04]  /*11b20*/  LDL R20, [R1+0x630] ;  /* 0x0006300001147983 */ /* 0x001ee80000100800 */
[----:B------:R-:W3:Y:S04]  /*11b30*/  LDL R11, [R1+0x628] ;  /* 0x00062800010b7983 */ /* 0x000ee80000100800 */
[----:B-1----:R-:W3:Y:S04]  /*11b40*/  LDL R18, [R1+0x634] ;  /* 0x0006340001127983 */ /* 0x002ee80000100800 */
[----:B------:R0:W-:Y:S04]  /*11b50*/  STL [R1+0x64], R10 ;  /* 0x0000640a01007387 */ /* 0x0001e80000100800 */
[----:B------:R-:W3:Y:S04]  /*11b60*/  LDL R13, [R1+0x620] ;  /* 0x00062000010d7983 */ /* 0x000ee80000100800 */
[----:B------:R-:W3:Y:S04]  /*11b70*/  LDL R12, [R1+0x624] ;  /* 0x00062400010c7983 */ /* 0x000ee80000100800 */
[----:B0-----:R-:W3:Y:S04]  /*11b80*/  LDL R10, [R1+0x62c] ;  /* 0x00062c00010a7983 */ /* 0x001ee80000100800 */
[----:B------:R-:W3:Y:S04]  /*11b90*/  LDL R6, [R1+0x61c] ;  /* 0x00061c0001067983 */ /* 0x000ee80000100800 */
[----:B--2---:R0:W-:Y:S04]  /*11ba0*/  STL [R1+0x5c], R7 ;  /* 0x00005c0701007387 */ /* 0x0041e80000100800 */
[----:B0-----:R-:W2:Y:S01]  /*11bb0*/  LDL R7, [R1+0x618] ;  /* 0x0006180001077983 */ /* 0x001ea20000100800 */
[----:B----4-:R-:W-:-:S02]  /*11bc0*/  @!P0 IMAD.MOV.U32 R3, RZ, RZ, R5 ;  /* 0x000000ffff038224 */ /* 0x010fc400078e0005 */
[----:B-----5:R-:W-:Y:S01]  /*11bd0*/  @!P0 IMAD.MOV.U32 R2, RZ, RZ, R4 ;  /* 0x000000ffff028224 */ /* 0x020fe200078e0004 */
[----:B------:R-:W4:Y:S04]  /*11be0*/  LDL R5, [R1+0x610] ;  /* 0x0006100001057983 */ /* 0x000f280000100800 */
[----:B------:R-:W4:Y:S01]  /*11bf0*/  LDL R4, [R1+0x614] ;  /* 0x0006140001047983 */ /* 0x000f220000100800 */
[----:B------:R-:W-:Y:S02]  /*11c00*/  PRMT R22, RZ, 0x7610, R22 ;  /* 0x00007610ff167816 */ /* 0x000fe40000000016 */
[----:B------:R-:W-:-:S04]  /*11c10*/  PRMT R15, RZ, 0x7610, R15 ;  /* 0x00007610ff0f7816 */ /* 0x000fc8000000000f */
[----:B------:R3:W5:Y:S01]  /*11c20*/  @!P0 LDG.E.U8 R22, desc[UR8][R2.64] ;  /* 0x0000000802168981 */ /* 0x000762000c1e1100 */
[----:B------:R-:W-:Y:S01]  /*11c30*/  PRMT R14, RZ, 0x7610, R14 ;  /* 0x00007610ff0e7816 */ /* 0x000fe2000000000e */
[----:B---3--:R-:W-:Y:S02]  /*11c40*/  @!P1 IMAD.MOV.U32 R2, RZ, RZ, R18 ;  /* 0x000000ffff029224 */ /* 0x008fe400078e0012 */
[----:B------:R-:W-:-:S05]  /*11c50*/  @!P1 IMAD.MOV.U32 R3, RZ, RZ, R20 ;  /* 0x000000ffff039224 */ /* 0x000fca00078e0014 */
[----:B------:R0:W3:Y:S01]  /*11c60*/  @!P1 LDG.E.U8 R15, desc[UR8][R2.64] ;  /* 0x00000008020f9981 */ /* 0x0000e2000c1e1100 */
[----:B------:R-:W-:Y:S01]  /*11c70*/  PRMT R9, RZ, 0x7610, R9 ;  /* 0x00007610ff097816 */ /* 0x000fe20000000009 */
[----:B0-----:R-:W-:Y:S02]  /*11c80*/  @!P0 IMAD.MOV.U32 R2, RZ, RZ, R10 ;  /* 0x000000ffff028224 */ /* 0x001fe400078e000a */
[----:B------:R-:W-:Y:S01]  /*11c90*/  @!P0 IMAD.MOV.U32 R3, RZ, RZ, R11 ;  /* 0x000000ffff038224 */ /* 0x000fe200078e000b */
[----:B------:R-:W5:Y:S04]  /*11ca0*/  LDL R10, [R1+0x60c] ;  /* 0x00060c00010a7983 */ /* 0x000f680000100800 */
[----:B------:R0:W3:Y:S04]  /*11cb0*/  @!P0 LDG.E.U8 R14, desc[UR8][R2.64] ;  /* 0x00000008020e8981 */ /* 0x0000e8000c1e1100 */
[----:B------:R-:W3:Y:S01]  /*11cc0*/  LDL R11, [R1+0x608] ;  /* 0x00060800010b7983 */ /* 0x000ee20000100800 */
[----:B0-----:R-:W-:-:S02]  /*11cd0*/  @!P1 IMAD.MOV.U32 R2, RZ, RZ, R12 ;  /* 0x000000ffff029224 */ /* 0x001fc400078e000c */
[----:B------:R-:W-:Y:S01]  /*11ce0*/  @!P1 IMAD.MOV.U32 R3, RZ, RZ, R13 ;  /* 0x000000ffff039224 */ /* 0x000fe200078e000d */
[----:B------:R-:W3:Y:S04]  /*11cf0*/  LDL R12, [R1+0x5fc] ;  /* 0x0005fc00010c7983 */ /* 0x000ee80000100800 */
[----:B------:R0:W3:Y:S01]  /*11d00*/  @!P1 LDG.E.U8 R9, desc[UR8][R2.64] ;  /* 0x0000000802099981 */ /* 0x0000e2000c1e1100 */
[----:B------:R-:W-:-:S03]  /*11d10*/  PRMT R8, RZ, 0x7610, R8 ;  /* 0x00007610ff087816 */ /* 0x000fc60000000008 */
[----:B------:R-:W3:Y:S01]  /*11d20*/  LDL R13, [R1+0x5f8] ;  /* 0x0005f800010d7983 */ /* 0x000ee20000100800 */
[----:B0-----:R-:W-:-:S03]  /*11d30*/  @!P0 IMAD.MOV.U32 R2, RZ, RZ, R6 ;  /* 0x000000ffff028224 */ /* 0x001fc600078e0006 */
[----:B------:R-:W3:Y:S01]  /*11d40*/  LDL R6, [R1+0x604] ;  /* 0x0006040001067983 */ /* 0x000ee20000100800 */
[----:B------:R-:W-:Y:S01]  /*11d50*/  PRMT R16, RZ, 0x7610, R16 ;  /* 0x00007610ff107816 */ /* 0x000fe20000000010 */
[----:B--2---:R-:W-:Y:S02]  /*11d60*/  @!P0 IMAD.MOV.U32 R3, RZ, RZ, R7 ;  /* 0x000000ffff038224 */ /* 0x004fe400078e0007 */
[----:B------:R-:W2:Y:S04]  /*11d70*/  LDL R7, [R1+0x600] ;  /* 0x0006000001077983 */ /* 0x000ea80000100800 */
[----:B------:R0:W2:Y:S04]  /*11d80*/  @!P0 LDG.E.U8 R8, desc[UR8][R2.64] ;  /* 0x0000000802088981 */ /* 0x0000a8000c1e1100 */
[----:B----4-:R5:W4:Y:S01]  /*11d90*/  @!P1 LDG.E.U8 R16, desc[UR8][R4.64] ;  /* 0x0000000804109981 */ /* 0x010b22000c1e1100 */
[----:B0-----:R-:W-:-:S02]  /*11da0*/  PRMT R2, RZ, 0x7610, R2 ;  /* 0x00007610ff027816 */ /* 0x001fc40000000002 */
[----:B------:R-:W-:Y:S01]  /*11db0*/  PRMT R3, RZ, 0x7610, R3 ;  /* 0x00007610ff037816 */ /* 0x000fe20000000003 */
[----:B-----5:R-:W-:Y:S02]  /*11dc0*/  @!P0 IMAD.MOV.U32 R4, RZ, RZ, R10 ;  /* 0x000000ffff048224 */ /* 0x020fe400078e000a */
[----:B---3--:R-:W-:-:S05]  /*11dd0*/  @!P0 IMAD.MOV.U32 R5, RZ, RZ, R11 ;  /* 0x000000ffff058224 */ /* 0x008fca00078e000b */
[----:B------:R0:W3:Y:S02]  /*11de0*/  @!P0 LDG.E.U8 R2, desc[UR8][R4.64] ;  /* 0x0000000804028981 */ /* 0x0000e4000c1e1100 */
[----:B0-----:R-:W-:Y:S02]  /*11df0*/  PRMT R4, RZ, 0x7610, R4 ;  /* 0x00007610ff047816 */ /* 0x001fe40000000004 */
[----:B------:R0:W-:Y:S04]  /*11e00*/  STL [R1+0x40], R9 ;  /* 0x0000400901007387 */ /* 0x0001e80000100800 */
[----:B0-----:R-:W5:Y:S04]  /*11e10*/  LDL R9, [R1+0x5f0] ;  /* 0x0005f00001097983 */ /* 0x001f680000100800 */
[----:B--2---:R0:W2:Y:S02]  /*11e20*/  @!P1 LDG.E.U8 R3, desc[UR8][R6.64] ;  /* 0x0000000806039981 */ /* 0x0040a4000c1e1100 */
[----:B0-----:R-:W-:-:S02]  /*11e30*/  @!P0 IMAD.MOV.U32 R6, RZ, RZ, R12 ;  /* 0x000000ffff068224 */ /* 0x001fc400078e000c */
[----:B------:R-:W-:Y:S01]  /*11e40*/  @!P0 IMAD.MOV.U32 R7, RZ, RZ, R13 ;  /* 0x000000ffff078224 */ /* 0x000fe200078e000d */
[----:B------:R0:W-:Y:S04]  /*11e50*/  STL [R1+0x3c], R8 ;  /* 0x00003c0801007387 */ /* 0x0001e80000100800 */
[----:B------:R1:W5:Y:S04]  /*11e60*/  @!P0 LDG.E.U8 R4, desc[UR8][R6.64] ;  /* 0x0000000806048981 */ /* 0x000368000c1e1100 */
[----:B0-----:R-:W5:Y:S04]  /*11e70*/  LDL R8, [R1+0x5f4] ;  /* 0x0005f40001087983 */ /* 0x001f680000100800 */
[----:B----4-:R-:W-:Y:S04]  /*11e80*/  STL [R1+0xe6c], R16 ;  /* 0x000e6c1001007387 */ /* 0x010fe80000100800 */
[----:B------:R0:W-:Y:S04]  /*11e90*/  STL [R1+0x44], R14 ;  /* 0x0000440e01007387 */ /* 0x0001e80000100800 */
[----:B------:R-:W4:Y:S04]  /*11ea0*/  LDL R11, [R1+0x5ec] ;  /* 0x0005ec00010b7983 */ /* 0x000f280000100800 */
[----:B0-----:R-:W4:Y:S04]  /*11eb0*/  LDL R14, [R1+0x5e8] ;  /* 0x0005e800010e7983 */ /* 0x001f280000100800 */
[----:B------:R-:W-:Y:S01]  /*11ec0*/  STL [R1+0x54], R22 ;  /* 0x0000541601007387 */ /* 0x000fe20000100800 */
[----:B------:R-:W-:-:S03]  /*11ed0*/  PRMT R5, RZ, 0x7610, R5 ;  /* 0x00007610ff057816 */ /* 0x000fc60000000005 */
[----:B---3--:R0:W-:Y:S04]  /*11ee0*/  STL [R1+0xe70], R2 ;  /* 0x000e700201007387 */ /* 0x0081e80000100800 */
[----:B------:R-:W-:Y:S04]  /*11ef0*/  STL [R1+0x4c], R15 ;  /* 0x00004c0f01007387 */ /* 0x000fe80000100800 */
[----:B------:R-:W3:Y:S04]  /*11f00*/  LDL R10, [R1+0x5e0] ;  /* 0x0005e000010a7983 */ /* 0x000ee80000100800 */
[----:B0-----:R-:W3:Y:S01]  /*11f10*/  LDL R2, [R1+0x5e4] ;  /* 0x0005e40001027983 */ /* 0x001ee20000100800 */
[----:B-1----:R-:W-:-:S03]  /*11f20*/  PRMT R6, RZ, 0x7610, R6 ;  /* 0x00007610ff067816 */ /* 0x002fc60000000006 */
[----:B--2---:R-:W-:Y:S04]  /*11f30*/  STL [R1+0xe74], R3 ;  /* 0x000e740301007387 */ /* 0x004fe80000100800 */
[----:B-----5:R0:W-:Y:S04]  /*11f40*/  STL [R1+0xe78], R4 ;  /* 0x000e780401007387 */ /* 0x0201e80000100800 */
[----:B------:R-:W2:Y:S04]  /*11f50*/  LDL R13, [R1+0x5d8] ;  /* 0x0005d800010d7983 */ /* 0x000ea80000100800 */
[----:B------:R-:W5:Y:S04]  /*11f60*/  LDL R12, [R1+0x5dc] ;  /* 0x0005dc00010c7983 */ /* 0x000f680000100800 */
[----:B------:R4:W5:Y:S02]  /*11f70*/  @!P1 LDG.E.U8 R5, desc[UR8][R8.64] ;  /* 0x0000000808059981 */ /* 0x000964000c1e1100 */
[----:B----4-:R-:W-:-:S02]  /*11f80*/  @!P0 IMAD.MOV.U32 R8, RZ, RZ, R11 ;  /* 0x000000ffff088224 */ /* 0x010fc400078e000b */
[----:B------:R-:W-:-:S05]  /*11f90*/  @!P0 IMAD.MOV.U32 R9, RZ, RZ, R14 ;  /* 0x000000ffff098224 */ /* 0x000fca00078e000e */
[----:B------:R1:W4:Y:S01]  /*11fa0*/  @!P0 LDG.E.U8 R6, desc[UR8][R8.64] ;  /* 0x0000000808068981 */ /* 0x000322000c1e1100 */
[----:B------:R-:W-:Y:S02]  /*11fb0*/  PRMT R7, RZ, 0x7610, R7 ;  /* 0x00007610ff077816 */ /* 0x000fe40000000007 */
[----:B-1----:R-:W-:Y:S01]  /*11fc0*/  PRMT R8, RZ, 0x7610, R8 ;  /* 0x00007610ff087816 */ /* 0x002fe20000000008 */
[----:B---3--:R-:W-:Y:S02]  /*11fd0*/  @!P1 IMAD.MOV.U32 R11, RZ, RZ, R10 ;  /* 0x000000ffff0b9224 */ /* 0x008fe400078e000a */
[----:B------:R-:W-:-:S05]  /*11fe0*/  @!P1 IMAD.MOV.U32 R10, RZ, RZ, R2 ;  /* 0x000000ffff0a9224 */ /* 0x000fca00078e0002 */
[----:B------:R2:W3:Y:S02]  /*11ff0*/  @!P1 LDG.E.U8 R7, desc[UR8][R10.64] ;  /* 0x000000080a079981 */ /* 0x0004e4000c1e1100 */
[----:B--2---:R-:W-:Y:S02]  /*12000*/  @!P0 IMAD.MOV.U32 R11, RZ, RZ, R13 ;  /* 0x000000ffff0b8224 */ /* 0x004fe400078e000d */
[----:B-----5:R-:W-:Y:S01]  /*12010*/  @!P0 IMAD.MOV.U32 R10, RZ, RZ, R12 ;  /* 0x000000ffff0a8224 */ /* 0x020fe200078e000c */
[----:B------:R1:W-:Y:S04]  /*12020*/  STL [R1+0xe7c], R5 ;  /* 0x000e7c0501007387 */ /* 0x0003e80000100800 */
[----:B0-----:R-:W2:Y:S04]  /*12030*/  LDL R4, [R1+0x5d4] ;  /* 0x0005d40001047983 */ /* 0x001ea80000100800 */
[----:B------:R0:W5:Y:S04]  /*12040*/  @!P0 LDG.E.U8 R8, desc[UR8][R10.64] ;  /* 0x000000080a088981 */ /* 0x000168000c1e1100 */
[----:B-1----:R-:W3:Y:S04]  /*12050*/  LDL R5, [R1+0x5d0] ;  /* 0x0005d00001057983 */ /* 0x002ee80000100800 */
[----:B----4-:R1:W-:Y:S04]  /*12060*/  STL [R1+0xeb0], R6 ;  /* 0x000eb00601007387 */ /* 0x0103e80000100800 */
[----:B------:R-:W4:Y:S04]  /*12070*/  LDL R15, [R1+0x5c8] ;  /* 0x0005c800010f7983 */ /* 0x000f280000100800 */
[----:B------:R-:W4:Y:S04]  /*12080*/  LDL R14, [R1+0x5cc] ;  /* 0x0005cc00010e7983 */ /* 0x000f280000100800 */
[----:B------:R-:W4:Y:S04]  /*12090*/  LDL R3, [R1+0x5c0] ;  /* 0x0005c00001037983 */ /* 0x000f280000100800 */
[----:B------:R-:W4:Y:S04]  /*120a0*/  LDL R2, [R1+0x5c4] ;  /* 0x0005c40001027983 */ /* 0x000f280000100800 */
[----:B------:R-:W4:Y:S04]  /*120b0*/  LDL R16, [R1+0x5b8] ;  /* 0x0005b80001107983 */ /* 0x000f280000100800 */
[----:B-1----:R-:W4:Y:S01]  /*120c0*/  LDL R6, [R1+0x5bc] ;  /* 0x0005bc0001067983 */ /* 0x002f220000100800 */
[----:B------:R-:W-:-:S02]  /*120d0*/  PRMT R9, RZ, 0x7610, R9 ;  /* 0x00007610ff097816 */ /* 0x000fc40000000009 */
[----:B0-----:R-:W-:Y:S02]  /*120e0*/  PRMT R10, RZ, 0x7610, R10 ;  /* 0x00007610ff0a7816 */ /* 0x001fe4000000000a */
[----:B------:R-:W-:Y:S01]  /*120f0*/  PRMT R11, RZ, 0x7610, R11 ;  /* 0x00007610ff0b7816 */ /* 0x000fe2000000000b */
[----:B--2---:R-:W-:Y:S01]  /*12100*/  @!P1 IMAD.MOV.U32 R12, RZ, RZ, R4 ;  /* 0x000000ffff0c9224 */ /* 0x004fe200078e0004 */
[----:B-----5:R-:W-:Y:S01]  /*12110*/  STL [R1+0xe94], R8 ;  /* 0x000e940801007387 */ /* 0x020fe20000100800 */
[----:B---3--:R-:W-:-:S03]  /*12120*/  @!P1 IMAD.MOV.U32 R13, RZ, RZ, R5 ;  /* 0x000000ffff0d9224 */ /* 0x008fc600078e0005 */
[----:B------:R-:W2:Y:S04]  /*12130*/  LDL R4, [R1+0x5b4] ;  /* 0x0005b40001047983 */ /* 0x000ea80000100800 */
[----:B------:R-:W3:Y:S04]  /*12140*/  LDL R5, [R1+0x5b0] ;  /* 0x0005b00001057983 */ /* 0x000ee80000100800 */
[----:B------:R4:W5:Y:S02]  /*12150*/  @!P1 LDG.E.U8 R9, desc[UR8][R12.64] ;  /* 0x000000080c099981 */ /* 0x000964000c1e1100 */
[----:B----4-:R-:W-:-:S02]  /*12160*/  @!P0 IMAD.MOV.U32 R12, RZ, RZ, R14 ;  /* 0x000000ffff0c8224 */ /* 0x010fc400078e000e */
[----:B------:R-:W-:Y:S02]  /*12170*/  @!P0 IMAD.MOV.U32 R13, RZ, RZ, R15 ;  /* 0x000000ffff0d8224 */ /* 0x000fe400078e000f */
[----:B------:R-:W-:Y:S02]  /*12180*/  @!P1 IMAD.MOV.U32 R14, RZ, RZ, R2 ;  /* 0x000000ffff0e9224 */ /* 0x000fe400078e0002 */
[----:B------:R-:W-:Y:S01]  /*12190*/  @!P1 IMAD.MOV.U32 R15, RZ, RZ, R3 ;  /* 0x000000ffff0f9224 */ /* 0x000fe200078e0003 */
[----:B------:R0:W4:Y:S04]  /*121a0*/  @!P0 LDG.E.U8 R10, desc[UR8][R12.64] ;  /* 0x000000080c0a8981 */ /* 0x000128000c1e1100 */
[----:B------:R1:W4:Y:S01]  /*121b0*/  @!P1 LDG.E.U8 R11, desc[UR8][R14.64] ;  /* 0x000000080e0b9981 */ /* 0x000322000c1e1100 */
[----:B0-----:R-:W-:Y:S01]  /*121c0*/  PRMT R12, RZ, 0x7610, R12 ;  /* 0x00007610ff0c7816 */ /* 0x001fe2000000000c */
[----:B-1----:R-:W-:-:S02]  /*121d0*/  @!P0 IMAD.MOV.U32 R14, RZ, RZ, R6 ;  /* 0x000000ffff0e8224 */ /* 0x002fc400078e0006 */
[----:B------:R-:W-:-:S05]  /*121e0*/  @!P0 IMAD.MOV.U32 R15, RZ, RZ, R16 ;  /* 0x000000ffff0f8224 */ /* 0x000fca00078e0010 */
[----:B------:R2:W4:Y:S01]  /*121f0*/  @!P0 LDG.E.U8 R12, desc[UR8][R14.64] ;  /* 0x000000080e0c8981 */ /* 0x000522000c1e1100 */
[----:B------:R-:W-:Y:S01]  /*12200*/  PRMT R13, RZ, 0x7610, R13 ;  /* 0x00007610ff0d7816 */ /* 0x000fe2000000000d */
[----:B--2---:R-:W-:Y:S02]  /*12210*/  @!P1 IMAD.MOV.U32 R14, RZ, RZ, R4 ;  /* 0x000000ffff0e9224 */ /* 0x004fe400078e0004 */
[----:B---3--:R-:W-:-:S05]  /*12220*/  @!P1 IMAD.MOV.U32 R15, RZ, RZ, R5 ;  /* 0x000000ffff0f9224 */ /* 0x008fca00078e0005 */
[----:B------:R-:W2:Y:S04]  /*12230*/  @!P1 LDG.E.U8 R13, desc[UR8][R14.64] ;  /* 0x000000080e0d9981 */ /* 0x000ea8000c1e1100 */
[----:B-----5:R0:W-:Y:S04]  /*12240*/  STL [R1+0xe9c], R9 ;  /* 0x000e9c0901007387 */ /* 0x0201e80000100800 */
[----:B------:R-:W3:Y:S04]  /*12250*/  LDL R3, [R1+0x5a8] ;  /* 0x0005a80001037983 */ /* 0x000ee80000100800 */
[----:B------:R-:W5:Y:S04]  /*12260*/  LDL R2, [R1+0x5ac] ;  /* 0x0005ac0001027983 */ /* 0x000f680000100800 */
[----:B------:R-:W5:Y:S04]  /*12270*/  LDL R18, [R1+0x5a0] ;  /* 0x0005a00001127983 */ /* 0x000f680000100800 */
[----:B------:R-:W5:Y:S04]  /*12280*/  LDL R16, [R1+0x5a4] ;  /* 0x0005a40001107983 */ /* 0x000f680000100800 */
[----:B----4-:R1:W-:Y:S04]  /*12290*/  STL [R1+0xe84], R12 ;  /* 0x000e840c01007387 */ /* 0x0103e80000100800 */
[----:B0-----:R-:W4:Y:S04]  /*122a0*/  LDL R9, [R1+0x59c] ;  /* 0x00059c0001097983 */ /* 0x001f280000100800 */
[----:B------:R-:W4:Y:S04]  /*122b0*/  LDL R8, [R1+0x56c] ;  /* 0x00056c0001087983 */ /* 0x000f280000100800 */
[----:B-1----:R-:W4:Y:S04]  /*122c0*/  LDL R12, [R1+0x598] ;  /* 0x00059800010c7983 */ /* 0x002f280000100800 */
[----:B------:R-:W4:Y:S01]  /*122d0*/  LDL R6, [R1+0x594] ;  /* 0x0005940001067983 */ /* 0x000f220000100800 */
[----:B------:R-:W-:-:S02]  /*122e0*/  PRMT R17, RZ, 0x7610, R17 ;  /* 0x00007610ff117816 */ /* 0x000fc40000000011 */
[----:B------:R-:W-:Y:S02]  /*122f0*/  PRMT R19, RZ, 0x7610, R19 ;  /* 0x00007610ff137816 */ /* 0x000fe40000000013 */
[----:B------:R-:W-:Y:S01]  /*12300*/  PRMT R21, RZ, 0x7610, R21 ;  /* 0x00007610ff157816 */ /* 0x000fe20000000015 */
[----:B--2---:R-:W-:Y:S04]  /*12310*/  STL [R1+0xe88], R13 ;  /* 0x000e880d01007387 */ /* 0x004fe80000100800 */
[----:B------:R-:W2:Y:S04]  /*12320*/  LDL R5, [R1+0x564] ;  /* 0x0005640001057983 */ /* 0x000ea80000100800 */
[----:B------:R-:W2:Y:S01]  /*12330*/  LDL R4, [R1+0x568] ;  /* 0x0005680001047983 */ /* 0x000ea20000100800 */
[----:B---3--:R-:W-:-:S03]  /*12340*/  @!P0 IMAD.MOV.U32 R15, RZ, RZ, R3 ;  /* 0x000000ffff0f8224 */ /* 0x008fc600078e0003 */
[----:B------:R-:W3:Y:S01]  /*12350*/  LDL R3, [R1+0x55c] ;  /* 0x00055c0001037983 */ /* 0x000ee20000100800 */
[----:B-----5:R-:W-:-:S03]  /*12360*/  @!P0 IMAD.MOV.U32 R14, RZ, RZ, R2 ;  /* 0x000000ffff0e8224 */ /* 0x020fc600078e0002 */
[----:B------:R-:W5:Y:S04]  /*12370*/  LDL R2, [R1+0x560] ;  /* 0x0005600001027983 */ /* 0x000f680000100800 */
[----:B------:R0:W5:Y:S02]  /*12380*/  @!P0 LDG.E.U8 R17, desc[UR8][R14.64] ;  /* 0x000000080e118981 */ /* 0x000164000c1e1100 */
[----:B0-----:R-:W-:Y:S02]  /*12390*/  @!P1 IMAD.MOV.U32 R14, RZ, RZ, R16 ;  /* 0x000000ffff0e9224 */ /* 0x001fe400078e0010 */
[----:B------:R-:W-:-:S05]  /*123a0*/  @!P1 IMAD.MOV.U32 R15, RZ, RZ, R18 ;  /* 0x000000ffff0f9224 */ /* 0x000fca00078e0012 */
[----:B------:R4:W5:Y:S02]  /*123b0*/  @!P1 LDG.E.U8 R19, desc[UR8][R14.64] ;  /* 0x000000080e139981 */ /* 0x000964000c1e1100 */
[----:B----4-:R-:W-:Y:S02]  /*123c0*/  @!P0 IMAD.MOV.U32 R14, RZ, RZ, R9 ;  /* 0x000000ffff0e8224 */ /* 0x010fe400078e0009 */
[----:B------:R-:W-:-:S05]  /*123d0*/  @!P0 IMAD.MOV.U32 R15, RZ, RZ, R12 ;  /* 0x000000ffff0f8224 */ /* 0x000fca00078e000c */
[----:B------:R0:W4:Y:S01]  /*123e0*/  @!P0 LDG.E.U8 R21, desc[UR8][R14.64] ;  /* 0x000000080e158981 */ /* 0x000122000c1e1100 */
[----:B------:R-:W-:Y:S02]  /*123f0*/  PRMT R23, RZ, 0x7610, R23 ;  /* 0x00007610ff177816 */ /* 0x000fe40000000017 */
[----:B------:R-:W-:Y:S01]  /*12400*/  PRMT R25, RZ, 0x7610, R25 ;  /* 0x00007610ff197816 */ /* 0x000fe20000000019 */
[----:B0-----:R-:W-:Y:S02]  /*12410*/  @!P1 IMAD.MOV.U32 R14, RZ, RZ, R6 ;  /* 0x000000ffff0e9224 */ /* 0x001fe400078e0006 */
[----:B------:R-:W-:Y:S01]  /*12420*/  @!P1 IMAD.MOV.U32 R15, RZ, RZ, R8 ;  /* 0x000000ffff0f9224 */ /* 0x000fe200078e0008 */
[----:B------:R-:W-:-:S04]  /*12430*/  LOP3.LUT R28, R0, 0x8, RZ, 0x3c, !PT ;  /* 0x00000008001c7812 */ /* 0x000fc800078e3cff */
[----:B------:R2:W4:Y:S02]  /*12440*/  @!P1 LDG.E.U8 R23, desc[UR8][R14.64] ;  /* 0x000000080e179981 */ /* 0x000524000c1e1100 */
[----:B--2---:R-:W-:Y:S02]  /*12450*/  @!P0 IMAD.MOV.U32 R15, RZ, RZ, R5 ;  /* 0x000000ffff0f8224 */ /* 0x004fe400078e0005 */
[----:B------:R-:W-:Y:S02]  /*12460*/  @!P0 IMAD.MOV.U32 R14, RZ, RZ, R4 ;  /* 0x000000ffff0e8224 */ /* 0x000fe400078e0004 */
[----:B------:R-:W0:Y:S04]  /*12470*/  LDS.U8 R4, [R28+UR5] ;  /* 0x000000051c047984 */ /* 0x000e280008000000 */
[----:B------:R3:W2:Y:S02]  /*12480*/  @!P0 LDG.E.U8 R25, desc[UR8][R14.64] ;  /* 0x000000080e198981 */ /* 0x0006a4000c1e1100 */
[----:B---3--:R-:W-:-:S02]  /*12490*/  @!P1 IMAD.MOV.U32 R15, RZ, RZ, R3 ;  /* 0x000000ffff0f9224 */ /* 0x008fc400078e0003 */
[----:B------:R-:W1:Y:S01]  /*124a0*/  LDS.U8 R3, [R28+UR5+0x20] ;  /* 0x000020051c037984 */ /* 0x000e620008000000 */
[----:B-----5:R-:W-:-:S03]  /*124b0*/  @!P1 IMAD.MOV.U32 R14, RZ, RZ, R2 ;  /* 0x000000ffff0e9224 */ /* 0x020fc600078e0002 */
[----:B------:R-:W3:Y:S04]  /*124c0*/  LDS.U8 R2, [R28+UR5+0x40] ;  /* 0x000040051c027984 */ /* 0x000ee80008000000 */
[----:B------:R-:W-:Y:S04]  /*124d0*/  STL [R1+0xe8c], R17 ;  /* 0x000e8c1101007387 */ /* 0x000fe80000100800 */
[----:B------:R-:W-:Y:S04]  /*124e0*/  STL [R1+0xe90], R19 ;  /* 0x000e901301007387 */ /* 0x000fe80000100800 */
[----:B----4-:R-:W-:Y:S04]  /*124f0*/  STL [R1+0xe80], R21 ;  /* 0x000e801501007387 */ /* 0x010fe80000100800 */
[----:B0-----:R-:W-:Y:S04]  /*12500*/  STL [R1+0x28], R4 ;  /* 0x0000280401007387 */ /* 0x001fe80000100800 */
[----:B------:R-:W0:Y:S04]  /*12510*/  LDS.U8 R4, [R28+UR5+0x60] ;  /* 0x000060051c047984 */ /* 0x000e280008000000 */
[----:B-1----:R-:W-:Y:S04]  /*12520*/  STL [R1+0x24], R3 ;  /* 0x0000240301007387 */ /* 0x002fe80000100800 */
[----:B------:R-:W1:Y:S04]  /*12530*/  LDS.U8 R3, [R28+UR5+0x200] ;  /* 0x000200051c037984 */ /* 0x000e680008000000 */
[----:B---3--:R-:W-:Y:S04]  /*12540*/  STL [R1+0xbc], R2 ;  /* 0x0000bc0201007387 */ /* 0x008fe80000100800 */
[----:B------:R-:W3:Y:S04]  /*12550*/  LDS.U8 R2, [R28+UR5+0x220] ;  /* 0x000220051c027984 */ /* 0x000ee80008000000 */
        /* <DEDUP_REMOVED lines=113> */
[----:B------:R-:W3:Y:S01]  /*12c70*/  LDS.U8 R2, [R28+UR5+0x1e40] ;  /* 0x001e40051c027984 */ /* 0x000ee20008000000 */
[----:B------:R-:W-:-:S06]  /*12c80*/  PRMT R26, RZ, 0x7610, R26 ;  /* 0x00007610ff1a7816 */ /* 0x000fcc000000001a */
[----:B------:R4:W5:Y:S02]  /*12c90*/  @!P1 LDG.E.U8 R26, desc[UR8][R14.64] ;  /* 0x000000080e1a9981 */ /* 0x000964000c1e1100 */
[C---:B----4-:R-:W-:Y:S02]  /*12ca0*/  LOP3.LUT R14, R0.reuse, 0x10, RZ, 0x3c, !PT ;  /* 0x00000010000e7812 */ /* 0x050fe400078e3cff */
[----:B------:R-:W-:Y:S04]  /*12cb0*/  LDS.U8 R15, [R0+UR5+0x200] ;  /* 0x00020005000f7984 */ /* 0x000fe80008000000 */
[----:B0-----:R-:W-:Y:S04]  /*12cc0*/  STL [R1+0xb78], R4 ;  /* 0x000b780401007387 */ /* 0x001fe80000100800 */
[----:B------:R-:W0:Y:S04]  /*12cd0*/  LDS.U8 R4, [R28+UR5+0x1e60] ;  /* 0x001e60051c047984 */ /* 0x000e280008000000 */
[----:B-1----:R-:W-:Y:S04]  /*12ce0*/  STL [R1+0xb74], R3 ;  /* 0x000b740301007387 */ /* 0x002fe80000100800 */
[----:B------:R-:W1:Y:S04]  /*12cf0*/  LDS.U8 R3, [R14+UR5] ;  /* 0x000000050e037984 */ /* 0x000e680008000000 */
[----:B---3--:R-:W-:Y:S04]  /*12d00*/  STL [R1+0xbbc], R2 ;  /* 0x000bbc0201007387 */ /* 0x008fe80000100800 */
[----:B------:R-:W3:Y:S01]  /*12d10*/  LDS.U8 R2, [R14+UR5+0x20] ;  /* 0x000020050e027984 */ /* 0x000ee20008000000 */
[----:B------:R-:W-:-:S03]  /*12d20*/  LOP3.LUT R29, R0, 0x18, RZ, 0x3c, !PT ;  /* 0x00000018001d7812 */ /* 0x000fc600078e3cff */
[----:B------:R-:W-:Y:S04]  /*12d30*/  LDS.U8 R28, [R0+UR5+0x20] ;  /* 0x00002005001c7984 */ /* 0x000fe80008000000 */
[----:B------:R-:W-:Y:S04]  /*12d40*/  LDS.U8 R8, [R29+UR5+0x1860] ;  /* 0x001860051d087984 */ /* 0x000fe80008000000 */
[----:B------:R-:W-:Y:S04]  /*12d50*/  LDS.U8 R6, [R29+UR5+0x1a00] ;  /* 0x001a00051d067984 */ /* 0x000fe80008000000 */
[----:B------:R-:W-:Y:S04]  /*12d60*/  LDS.U8 R9, [R29+UR5+0x1e00] ;  /* 0x001e00051d097984 */ /* 0x000fe80008000000 */
        /* <DEDUP_REMOVED lines=125> */
[----:B------:R-:W3:Y:S04]  /*13540*/  LDS.U8 R2, [R0+UR5] ;  /* 0x0000000500027984 */ /* 0x000ee80008000000 */
[----:B------:R-:W-:Y:S04]  /*13550*/  LDS.U8 R14, [R0+UR5+0x220] ;  /* 0x00022005000e7984 */ /* 0x000fe80008000000 */
[----:B0-----:R-:W-:Y:S04]  /*13560*/  STL [R1+0xbc0], R4 ;  /* 0x000bc00401007387 */ /* 0x001fe80000100800 */
[----:B------:R-:W-:Y:S04]  /*13570*/  LDS.U8 R4, [R0+UR5+0x240] ;  /* 0x0002400500047984 */ /* 0x000fe80008000000 */
[----:B-1----:R-:W-:Y:S04]  /*13580*/  STL [R1+0xbb0], R3 ;  /* 0x000bb00301007387 */ /* 0x002fe80000100800 */
[----:B------:R-:W0:Y:S04]  /*13590*/  LDS.U8 R3, [R0+UR5+0x40] ;  /* 0x0000400500037984 */ /* 0x000e280008000000 */
[----:B---3--:R-:W-:Y:S04]  /*135a0*/  STL [R1], R2 ;  /* 0x0000000201007387 */ /* 0x008fe80000100800 */
[----:B------:R-:W1:Y:S04]  /*135b0*/  LDS.U8 R2, [R0+UR5+0x60] ;  /* 0x0000600500027984 */ /* 0x000e680008000000 */
[----:B0-----:R-:W-:Y:S04]  /*135c0*/  STL [R1+0xc4], R3 ;  /* 0x0000c40301007387 */ /* 0x001fe80000100800 */
[----:B------:R-:W0:Y:S04]  /*135d0*/  LDS.U8 R3, [R0+UR5+0x260] ;  /* 0x0002600500037984 */ /* 0x000e280008000000 */
[----:B-1----:R-:W-:Y:S04]  /*135e0*/  STL [R1+0xc0], R2 ;  /* 0x0000c00201007387 */ /* 0x002fe80000100800 */
[----:B------:R-:W1:Y:S04]  /*135f0*/  LDS.U8 R2, [R0+UR5+0x400] ;  /* 0x0004000500027984 */ /* 0x000e680008000000 */
[----:B------:R-:W-:Y:S04]  /*13600*/  STL [R1+0xf0], R4 ;  /* 0x0000f00401007387 */ /* 0x000fe80000100800 */
        /* <DEDUP_REMOVED lines=109> */
[----:B------:R-:W-:Y:S04]  /*13ce0*/  LDS.U8 R4, [R29+UR5+0x400] ;  /* 0x000400051d047984 */ /* 0x000fe80008000000 */
[----:B0-----:R-:W-:Y:S04]  /*13cf0*/  STL [R1+0xb94], R3 ;  /* 0x000b940301007387 */ /* 0x001fe80000100800 */
[----:B------:R-:W0:Y:S04]  /*13d00*/  LDS.U8 R3, [R29+UR5] ;  /* 0x000000051d037984 */ /* 0x000e280008000000 */
        /* <DEDUP_REMOVED lines=8> */
[----:B---3--:R-:W-:Y:S01]  /*13d90*/  STL [R1+0x170], R0 ;  /* 0x0001700001007387 */ /* 0x008fe20000100800 */
[----:B------:R-:W3:Y:S03]  /*13da0*/  S2R R17, SR_TID.X ;  /* 0x0000000000117919 */ /* 0x000ee60000002100 */
[----:B------:R-:W-:Y:S04]  /*13db0*/  LDS.U8 R0, [R29+UR5+0x220] ;  /* 0x000220051d007984 */ /* 0x000fe80008000000 */
[----:B0-----:R-:W-:Y:S04]  /*13dc0*/  STL [R1+0x16c], R3 ;  /* 0x00016c0301007387 */ /* 0x001fe80000100800 */
[----:B------:R-:W0:Y:S04]  /*13dd0*/  LDS.U8 R3, [R29+UR5+0x240] ;  /* 0x000240051d037984 */ /* 0x000e280008000000 */
[----:B-1----:R-:W-:Y:S04]  /*13de0*/  STL [R1+0x2c], R2 ;  /* 0x00002c0201007387 */ /* 0x002fe80000100800 */
[----:B------:R-:W1:Y:S04]  /*13df0*/  LDS.U8 R2, [R29+UR5+0x260] ;  /* 0x000260051d027984 */ /* 0x000e680008000000 */
[----:B0-----:R-:W-:Y:S04]  /*13e00*/  STL [R1+0x198], R3 ;  /* 0x0001980301007387 */ /* 0x001fe80000100800 */
[----:B------:R-:W0:Y:S04]  /*13e10*/  LDS.U8 R3, [R29+UR5+0x420] ;  /* 0x000420051d037984 */ /* 0x000e280008000000 */
[----:B-1----:R-:W-:Y:S04]  /*13e20*/  STL [R1+0x194], R2 ;  /* 0x0001940201007387 */ /* 0x002fe80000100800 */
[----:B------:R-:W1:Y:S04]  /*13e30*/  LDS.U8 R2, [R29+UR5+0x440] ;  /* 0x000440051d027984 */ /* 0x000e680008000000 */
[----:B------:R-:W-:Y:S04]  /*13e40*/  STL [R1+0x250], R4 ;  /* 0x0002500401007387 */ /* 0x000fe80000100800 */
[----:B------:R-:W4:Y:S04]  /*13e50*/  LDS.U8 R4, [R29+UR5+0x460] ;  /* 0x000460051d047984 */ /* 0x000f280008000000 */
[----:B0-----:R-:W-:Y:S04]  /*13e60*/  STL [R1+0x24c], R3 ;  /* 0x00024c0301007387 */ /* 0x001fe80000100800 */
[----:B------:R-:W0:Y:S04]  /*13e70*/  LDS.U8 R3, [R29+UR5+0x600] ;  /* 0x000600051d037984 */ /* 0x000e280008000000 */
[----:B-1----:R-:W-:Y:S04]  /*13e80*/  STL [R1+0x2c0], R2 ;  /* 0x0002c00201007387 */ /* 0x002fe80000100800 */
[----:B------:R-:W1:Y:S04]  /*13e90*/  LDS.U8 R2, [R29+UR5+0x620] ;  /* 0x000620051d027984 */ /* 0x000e680008000000 */
[----:B----4-:R-:W-:Y:S04]  /*13ea0*/  STL [R1+0x2bc], R4 ;  /* 0x0002bc0401007387 */ /* 0x010fe80000100800 */
        /* <DEDUP_REMOVED lines=73> */
[----:B------:R-:W2:Y:S04]  /*14340*/  LDL.LU R5, [R1+0x23c] ;  /* 0x00023c0001057983 */ /* 0x000ea80000300800 */
[----:B0-----:R0:W-:Y:S04]  /*14350*/  STL [R1+0x510], R3 ;  /* 0x0005100301007387 */ /* 0x0011e80000100800 */
[----:B0-----:R-:W5:Y:S04]  /*14360*/  LDL.LU R3, [R1+0x238] ;  /* 0x0002380001037983 */ /* 0x001f680000300800 */
[----:B-1----:R0:W-:Y:S04]  /*14370*/  STL [R1+0x50c], R2 ;  /* 0x00050c0201007387 */ /* 0x0021e80000100800 */
[----:B0-----:R-:W5:Y:S04]  /*14380*/  LDL.LU R2, [R1+0x1d4] ;  /* 0x0001d40001027983 */ /* 0x001f680000300800 */
[----:B----4-:R-:W-:Y:S04]  /*14390*/  STL [R1+0xb50], R4 ;  /* 0x000b500401007387 */ /* 0x010fe80000100800 */
[----:B------:R-:W0:Y:S04]  /*143a0*/  LDS.U8 R4, [R29+UR5+0x1a20] ;  /* 0x001a20051d047984 */ /* 0x000e280008000000 */
[----:B------:R-:W-:Y:S04]  /*143b0*/  STL [R1+0xb4c], R8 ;  /* 0x000b4c0801007387 */ /* 0x000fe80000100800 */
[----:B------:R-:W1:Y:S04]  /*143c0*/  LDS.U8 R8, [R29+UR5+0x1a40] ;  /* 0x001a40051d087984 */ /* 0x000e680008000000 */
[----:B------:R-:W-:Y:S04]  /*143d0*/  STL [R1+0x520], R6 ;  /* 0x0005200601007387 */ /* 0x000fe80000100800 */
[----:B------:R-:W4:Y:S04]  /*143e0*/  LDS.U8 R6, [R29+UR5+0x1a60] ;  /* 0x001a60051d067984 */ /* 0x000f280008000000 */
[----:B0-----:R0:W-:Y:S04]  /*143f0*/  STL [R1+0x51c], R4 ;  /* 0x00051c0401007387 */ /* 0x0011e80000100800 */
[----:B0-----:R-:W5:Y:S04]  /*14400*/  LDL.LU R4, [R1+0x1d0] ;  /* 0x0001d00001047983 */ /* 0x001f680000300800 */
[----:B-1----:R-:W-:Y:S04]  /*14410*/  STL [R1+0xb58], R8 ;  /* 0x000b580801007387 */ /* 0x002fe80000100800 */
[----:B------:R-:W0:Y:S04]  /*14420*/  LDS.U8 R8, [R29+UR5+0x1c00] ;  /* 0x001c00051d087984 */ /* 0x000e280008000000 */
[----:B------:R-:W5:Y:S04]  /*14430*/  LDL.LU R16, [R1+0x18c] ;  /* 0x00018c0001107983 */ /* 0x000f680000300800 */
[----:B----4-:R-:W-:Y:S04]  /*14440*/  STL [R1+0xb54], R6 ;  /* 0x000b540601007387 */ /* 0x010fe80000100800 */
[----:B------:R-:W1:Y:S04]  /*14450*/  LDS.U8 R6, [R29+UR5+0x1c20] ;  /* 0x001c20051d067984 */ /* 0x000e680008000000 */
[----:B------:R-:W4:Y:S04]  /*14460*/  LDL.LU R18, [R1+0x180] ;  /* 0x0001800001127983 */ /* 0x000f280000300800 */
[----:B0-----:R-:W-:Y:S04]  /*14470*/  STL [R1+0xb90], R8 ;  /* 0x000b900801007387 */ /* 0x001fe80000100800 */
[----:B------:R-:W0:Y:S04]  /*14480*/  LDS.U8 R8, [R29+UR5+0x1c40] ;  /* 0x001c40051d087984 */ /* 0x000e280008000000 */
[----:B-1----:R1:W-:Y:S04]  /*14490*/  STL [R1+0xb8c], R6 ;  /* 0x000b8c0601007387 */ /* 0x0023e80000100800 */
[----:B-1----:R-:W4:Y:S04]  /*144a0*/  LDL.LU R6, [R1+0x74] ;  /* 0x0000740001067983 */ /* 0x002f280000300800 */
[----:B------:R-:W4:Y:S04]  /*144b0*/  LDL.LU R20, [R1+0x70] ;  /* 0x0000700001147983 */ /* 0x000f280000300800 */
[----:B0-----:R-:W-:Y:S04]  /*144c0*/  STL [R1+0xbdc], R8 ;  /* 0x000bdc0801007387 */ /* 0x001fe80000100800 */
[----:B------:R-:W4:Y:S04]  /*144d0*/  LDL.LU R22, [R1+0x34] ;  /* 0x0000340001167983 */ /* 0x000f280000300800 */
[----:B------:R-:W4:Y:S04]  /*144e0*/  LDL.LU R24, [R1+0x1c] ;  /* 0x00001c0001187983 */ /* 0x000f280000300800 */
[----:B------:R-:W4:Y:S04]  /*144f0*/  LDL.LU R27, [R1+0x10] ;  /* 0x00001000011b7983 */ /* 0x000f280000300800 */
[----:B------:R-:W0:Y:S04]  /*14500*/  LDS.U8 R8, [R29+UR5+0x1c60] ;  /* 0x001c60051d087984 */ /* 0x000e280008000000 */
[----:B------:R-:W4:Y:S04]  /*14510*/  LDL.LU R19, [R1+0xc] ;  /* 0x00000c0001137983 */ /* 0x000f280000300800 */
[----:B0-----:R-:W-:Y:S04]  /*14520*/  STL [R1+0xbd8], R8 ;  /* 0x000bd80801007387 */ /* 0x001fe80000100800 */
[----:B------:R-:W0:Y:S04]  /*14530*/  LDS.U8 R8, [R29+UR5+0x1e20] ;  /* 0x001e20051d087984 */ /* 0x000e280008000000 */
[----:B------:R-:W-:Y:S04]  /*14540*/  STL [R1+0xba0], R9 ;  /* 0x000ba00901007387 */ /* 0x000fe80000100800 */
[----:B------:R-:W1:Y:S04]  /*14550*/  LDS.U8 R9, [R29+UR5+0x1e40] ;  /* 0x001e40051d097984 */ /* 0x000e680008000000 */
[----:B------:R-:W4:Y:S04]  /*14560*/  LDL.LU R13, [R1+0x234] ;  /* 0x00023400010d7983 */ /* 0x000f280000300800 */
[----:B0-----:R3:W-:Y:S04]  /*14570*/  STL [R1+0xb9c], R8 ;  /* 0x000b9c0801007387 */ /* 0x0017e80000100800 */
[----:B-1----:R-:W-:Y:S04]  /*14580*/  STL [R1+0xbe0], R9 ;  /* 0x000be00901007387 */ /* 0x002fe80000100800 */
[----:B------:R-:W0:Y:S01]  /*14590*/  LDS.U8 R9, [R29+UR5+0x1e60] ;  /* 0x001e60051d097984 */ /* 0x000e220008000000 */
[C---:B---3--:R-:W-:Y:S01]  /*145a0*/  LOP3.LUT R8, R17.reuse, 0x7f, RZ, 0xc0, !PT ;  /* 0x0000007f11087812 */ /* 0x048fe200078ec0ff */
[----:B------:R-:W-:Y:S06]  /*145b0*/  BAR.SYNC.DEFER_BLOCKING 0x0 ;  /* 0x0000000000007b1d */ /* 0x000fec0000010000 */
[----:B------:R-:W3:Y:S04]  /*145c0*/  LDL.LU R12, [R1+0x230] ;  /* 0x00023000010c7983 */ /* 0x000ee80000300800 */
[----:B--2---:R-:W-:Y:S04]  /*145d0*/  STS.U8 [R8+UR5], R5 ;  /* 0x0000000508007988 */ /* 0x004fe80008000005 */
[----:B-----5:R-:W-:Y:S04]  /*145e0*/  STS.U8 [R8+UR5+0x80], R3 ;  /* 0x0000800308007988 */ /* 0x020fe80008000005 */
[----:B0-----:R0:W-:Y:S04]  /*145f0*/  STL [R1+0xbd4], R9 ;  /* 0x000bd40901007387 */ /* 0x0011e80000100800 */
[----:B------:R-:W2:Y:S04]  /*14600*/  LDL.LU R29, [R1+0x1cc] ;  /* 0x0001cc00011d7983 */ /* 0x000ea80000300800 */
[----:B------:R-:W5:Y:S04]  /*14610*/  LDL.LU R21, [R1+0x1c8] ;  /* 0x0001c80001157983 */ /* 0x000f680000300800 */
[----:B0-----:R-:W5:Y:S04]  /*14620*/  LDL.LU R9, [R1+0x178] ;  /* 0x0001780001097983 */ /* 0x001f680000300800 */
[----:B------:R-:W5:Y:S04]  /*14630*/  LDL.LU R5, [R1+0x168] ;  /* 0x0001680001057983 */ /* 0x000f680000300800 */
[----:B------:R0:W-:Y:S04]  /*14640*/  STS.U8 [R8+UR5+0x800], R2 ;  /* 0x0008000208007988 */ /* 0x0001e80008000005 */
[----:B------:R-:W5:Y:S04]  /*14650*/  LDL.LU R3, [R1+0x6c] ;  /* 0x00006c0001037983 */ /* 0x000f680000300800 */
[----:B0-----:R-:W5:Y:S04]  /*14660*/  LDL.LU R2, [R1+0x68] ;  /* 0x0000680001027983 */ /* 0x001f680000300800 */
[----:B------:R0:W-:Y:S04]  /*14670*/  STS.U8 [R8+UR5+0x880], R4 ;  /* 0x0008800408007988 */ /* 0x0001e80008000005 */
[----:B0-----:R-:W5:Y:S04]  /*14680*/  LDL.LU R4, [R1+0x18] ;  /* 0x0000180001047983 */ /* 0x001f680000300800 */
[----:B------:R0:W-:Y:S04]  /*14690*/  STS.U8 [R8+UR5+0x1000], R16 ;  /* 0x0010001008007988 */ /* 0x0001e80008000005 */
[----:B0-----:R-:W5:Y:S04]  /*146a0*/  LDL.LU R16, [R1+0x14] ;  /* 0x0000140001107983 */ /* 0x001f680000300800 */
[----:B----4-:R0:W-:Y:S04]  /*146b0*/  STS.U8 [R8+UR5+0x1080], R18 ;  /* 0x0010801208007988 */ /* 0x0101e80008000005 */
[----:B0-----:R-:W4:Y:S04]  /*146c0*/  LDL.LU R18, [R1+0x4] ;  /* 0x0000040001127983 */ /* 0x001f280000300800 */
[----:B------:R0:W-:Y:S04]  /*146d0*/  STS.U8 [R8+UR5+0x1800], R6 ;  /* 0x0018000608007988 */ /* 0x0001e80008000005 */
[----:B------:R1:W-:Y:S04]  /*146e0*/  STS.U8 [R8+UR5+0x1880], R20 ;  /* 0x0018801408007988 */ /* 0x0003e80008000005 */
[----:B0-----:R-:W3:Y:S04]  /*146f0*/  LDL.LU R6, [R1+0xeb0] ;  /* 0x000eb00001067983 */ /* 0x001ee80000300800 */
[----:B-1----:R-:W4:Y:S04]  /*14700*/  LDL.LU R20, [R1+0xeac] ;  /* 0x000eac0001147983 */ /* 0x002f280000300800 */
[----:B------:R0:W-:Y:S04]  /*14710*/  STS.U8 [R8+UR5+0x2000], R22 ;  /* 0x0020001608007988 */ /* 0x0001e80008000005 */
[----:B------:R1:W-:Y:S04]  /*14720*/  STS.U8 [R8+UR5+0x2080], R24 ;  /* 0x0020801808007988 */ /* 0x0003e80008000005 */
[----:B0-----:R-:W2:Y:S04]  /*14730*/  LDL.LU R22, [R1+0xea8] ;  /* 0x000ea80001167983 */ /* 0x001ea80000300800 */
[----:B-1----:R-:W5:Y:S04]  /*14740*/  LDL.LU R24, [R1+0xea4] ;  /* 0x000ea40001187983 */ /* 0x002f680000300800 */
[----:B------:R0:W-:Y:S04]  /*14750*/  STS.U8 [R8+UR5+0x2800], R27 ;  /* 0x0028001b08007988 */ /* 0x0001e80008000005 */
[----:B0-----:R-:W4:Y:S04]  /*14760*/  LDL.LU R27, [R1+0xea0] ;  /* 0x000ea000011b7983 */ /* 0x001f280000300800 */
[----:B------:R-:W-:Y:S04]  /*14770*/  STS.U8 [R8+UR5+0x2880], R19 ;  /* 0x0028801308007988 */ /* 0x000fe80008000005 */
[----:B-----5:R0:W-:Y:S02]  /*14780*/  STS.U8 [R8+UR5+0x3000], R24 ;  /* 0x0030001808007988 */ /* 0x0201e40008000005 */
[----:B0-----:R-:W-:-:S05]  /*14790*/  LOP3.LUT R24, R17, 0x7f, RZ, 0xc0, !PT ;  /* 0x0000007f11187812 */ /* 0x001fca00078ec0ff */
[----:B--2---:R0:W-:Y:S04]  /*147a0*/  STS.U8 [R24+UR5+0x3080], R22 ;  /* 0x0030801618007988 */ /* 0x0041e80008000005 */
[----:B---3--:R1:W-:Y:S01]  /*147b0*/  STS.U8 [R24+UR5+0x3800], R6 ;  /* 0x0038000618007988 */ /* 0x0083e20008000005 */
[----:B------:R-:W-:-:S03]  /*147c0*/  LOP3.LUT R8, R8, 0x10, RZ, 0x3c, !PT ;  /* 0x0000001008087812 */ /* 0x000fc600078e3cff */
[----:B0-----:R-:W2:Y:S01]  /*147d0*/  LDL.LU R22, [R1+0x284] ;  /* 0x0002840001167983 */ /* 0x001ea20000300800 */
[----:B-1----:R-:W0:Y:S03]  /*147e0*/  S2R R6, SR_TID.X ;  /* 0x0000000000067919 */ /* 0x002e260000002100 */
[----:B------:R-:W-:Y:S04]  /*147f0*/  STS.U8 [R24+UR5+0x3880], R7 ;  /* 0x0038800718007988 */ /* 0x000fe80008000005 */
[----:B------:R1:W-:Y:S04]  /*14800*/  STS.U8 [R8+UR5+0x100], R13 ;  /* 0x0001000d08007988 */ /* 0x0003e80008000005 */
[----:B------:R-:W-:Y:S04]  /*14810*/  STS.U8 [R8+UR5+0x180], R12 ;  /* 0x0001800c08007988 */ /* 0x000fe80008000005 */
[----:B------:R-:W-:Y:S04]  /*14820*/  STS.U8 [R8+UR5+0x900], R29 ;  /* 0x0009001d08007988 */ /* 0x000fe80008000005 */
[----:B------:R-:W-:Y:S04]  /*14830*/  STS.U8 [R8+UR5+0x980], R21 ;  /* 0x0009801508007988 */ /* 0x000fe80008000005 */
[----:B------:R0:W-:Y:S04]  /*14840*/  STS.U8 [R8+UR5+0x1100], R9 ;  /* 0x0011000908007988 */ /* 0x0001e80008000005 */
[----:B------:R-:W-:Y:S04]  /*14850*/  STS.U8 [R8+UR5+0x1180], R5 ;  /* 0x0011800508007988 */ /* 0x000fe80008000005 */
[----:B------:R-:W-:Y:S04]  /*14860*/  STS.U8 [R8+UR5+0x1900], R3 ;  /* 0x0019000308007988 */ /* 0x000fe80008000005 */
[----:B------:R-:W-:Y:S04]  /*14870*/  STS.U8 [R8+UR5+0x1980], R2 ;  /* 0x0019800208007988 */ /* 0x000fe80008000005 */
[----:B------:R-:W-:Y:S04]  /*14880*/  STS.U8 [R8+UR5+0x2100], R4 ;  /* 0x0021000408007988 */ /* 0x000fe80008000005 */
[----:B------:R-:W3:Y:S04]  /*14890*/  LDL.LU R19, [R1+0x280] ;  /* 0x0002800001137983 */ /* 0x000ee80000300800 */
[----:B------:R-:W-:Y:S04]  /*148a0*/  STS.U8 [R8+UR5+0x2180], R16 ;  /* 0x0021801008007988 */ /* 0x000fe80008000005 */
[----:B------:R-:W5:Y:S04]  /*148b0*/  LDL.LU R17, [R1+0x22c] ;  /* 0x00022c0001117983 */ /* 0x000f680000300800 */
[----:B----4-:R4:W-:Y:S04]  /*148c0*/  STS.U8 [R8+UR5+0x2900], R18 ;  /* 0x0029001208007988 */ /* 0x0109e80008000005 */
[----:B-1----:R-:W2:Y:S04]  /*148d0*/  LDL.LU R13, [R1+0x228] ;  /* 0x00022800010d7983 */ /* 0x002ea80000300800 */
[----:B------:R1:W-:Y:S01]  /*148e0*/  STS.U8 [R8+UR5+0x2980], R27 ;  /* 0x0029801b08007988 */ /* 0x0003e20008000005 */
[----:B0-----:R-:W-:-:S03]  /*148f0*/  LOP3.LUT R9, R6, 0x60, RZ, 0xc0, !PT ;  /* 0x0000006006097812 */ /* 0x001fc600078ec0ff */
[----:B------:R-:W2:Y:S01]  /*14900*/  LDL.LU R12, [R1+0x1c4] ;  /* 0x0001c400010c7983 */ /* 0x000ea20000300800 */
[----:B----4-:R-:W-:-:S03]  /*14910*/  IMAD.SHL.U32 R18, R6, 0x2, RZ ;  /* 0x0000000206127824 */ /* 0x010fc600078e00ff */
[----:B------:R-:W4:Y:S01]  /*14920*/  LDL.LU R3, [R1+0x1c0] ;  /* 0x0001c00001037983 */ /* 0x000f220000300800 */
[----:B-1----:R-:W-:-:S03]  /*14930*/  LOP3.LUT R27, R6, 0x7, RZ, 0xc0, !PT ;  /* 0x00000007061b7812 */ /* 0x002fc600078ec0ff */
[----:B------:R-:W4:Y:S01]  /*14940*/  LDL.LU R2, [R1+0x164] ;  /* 0x0001640001027983 */ /* 0x000f220000300800 */
[----:B------:R-:W-:-:S03]  /*14950*/  LOP3.LUT R6, R6, 0x7, RZ, 0xc0, !PT ;  /* 0x0000000706067812 */ /* 0x000fc600078ec0ff */
[----:B------:R-:W4:Y:S01]  /*14960*/  LDL.LU R16, [R1+0xb0] ;  /* 0x0000b00001107983 */ /* 0x000f220000300800 */
[----:B------:R-:W-:-:S03]  /*14970*/  IMAD.SHL.U32 R27, R27, 0x10, RZ ;  /* 0x000000101b1b7824 */ /* 0x000fc600078e00ff */
[----:B------:R-:W4:Y:S04]  /*14980*/  LDL.LU R7, [R1+0xac] ;  /* 0x0000ac0001077983 */ /* 0x000f280000300800 */
[----:B------:R-:W4:Y:S01]  /*14990*/  LDL.LU R29, [R1+0xa4] ;  /* 0x0000a400011d7983 */ /* 0x000f220000300800 */
[----:B------:R-:W-:-:S03]  /*149a0*/  IMAD R6, R6, 0x4, R9 ;  /* 0x0000000406067824 */ /* 0x000fc600078e0209 */
[----:B------:R-:W4:Y:S01]  /*149b0*/  LDL.LU R21, [R1+0xa0] ;  /* 0x0000a00001157983 */ /* 0x000f220000300800 */
[----:B------:R-:W-:-:S03]  /*149c0*/  LOP3.LUT R27, R27, 0x30, R18, 0x78, !PT ;  /* 0x000000301b1b7812 */ /* 0x000fc600078e7812 */
[----:B------:R-:W4:Y:S04]  /*149d0*/  LDL.LU R5, [R1+0x64] ;  /* 0x0000640001057983 */ /* 0x000f280000300800 */
[----:B------:R-:W4:Y:S04]  /*149e0*/  LDL.LU R4, [R1+0x5c] ;  /* 0x00005c0001047983 */ /* 0x000f280000300800 */
[----:B------:R0:W-:Y:S04]  /*149f0*/  STS.U8 [R8+UR5+0x3100], R20 ;  /* 0x0031001408007988 */ /* 0x0001e80008000005 */
[----:B0-----:R-:W4:Y:S04]  /*14a00*/  LDL.LU R20, [R1+0x160] ;  /* 0x0001600001147983 */ /* 0x001f280000300800 */
[----:B------:R-:W3:Y:S04]  /*14a10*/  LDL.LU R9, [R1+0xe9c] ;  /* 0x000e9c0001097983 */ /* 0x000ee80000300800 */
[----:B------:R-:W5:Y:S04]  /*14a20*/  LDL.LU R18, [R1+0xe98] ;  /* 0x000e980001127983 */ /* 0x000f680000300800 */
[----:B-----5:R0:W-:Y:S04]  /*14a30*/  STS.U8 [R8+UR5+0x3180], R18 ;  /* 0x0031801208007988 */ /* 0x0201e80008000005 */
[----:B0-----:R-:W5:Y:S01]  /*14a40*/  LDL.LU R8, [R1+0xe94] ;  /* 0x000e940001087983 */ /* 0x001f620000300800 */
[----:B------:R-:W0:Y:S02]  /*14a50*/  S2R R18, SR_TID.X ;  /* 0x0000000000127919 */ /* 0x000e240000002100 */
[----:B0-----:R-:W-:-:S04]  /*14a60*/  LOP3.LUT R18, R18, 0x7f, RZ, 0xc0, !PT ;  /* 0x0000007f12127812 */ /* 0x001fc800078ec0ff */
[----:B------:R-:W-:-:S05]  /*14a70*/  LOP3.LUT R18, R18, 0x10, RZ, 0x3c, !PT ;  /* 0x0000001012127812 */ /* 0x000fca00078e3cff */
[----:B-----5:R-:W-:Y:S04]  /*14a80*/  STS.U8 [R18+UR5+0x3900], R8 ;  /* 0x0039000812007988 */ /* 0x020fe80008000005 */
[----:B---3--:R0:W-:Y:S02]  /*14a90*/  STS.U8 [R18+UR5+0x3980], R9 ;  /* 0x0039800912007988 */ /* 0x0081e40008000005 */
[----:B0-----:R-:W-:Y:S01]  /*14aa0*/  IMAD.U32 R9, R6, 0x40, R27 ;  /* 0x0000004006097824 */ /* 0x001fe200078e001b */
[----:B------:R-:W-:-:S04]  /*14ab0*/  LOP3.LUT R6, R24, 0x20, RZ, 0x3c, !PT ;  /* 0x0000002018067812 */ /* 0x000fc800078e3cff */
[----:B------:R-:W-:Y:S04]  /*14ac0*/  STL [R1+0x68], R9 ;  /* 0x0000680901007387 */ /* 0x000fe80000100800 */
[----:B------:R0:W-:Y:S04]  /*14ad0*/  STS.U8 [R6+UR5+0x280], R19 ;  /* 0x0002801306007988 */ /* 0x0001e80008000005 */
[----:B------:R1:W-:Y:S04]  /*14ae0*/  STS.U8 [R6+UR5+0xa00], R17 ;  /* 0x000a001106007988 */ /* 0x0003e80008000005 */
[----:B--2---:R2:W-:Y:S04]  /*14af0*/  STS.U8 [R6+UR5+0xa80], R13 ;  /* 0x000a800d06007988 */ /* 0x0045e80008000005 */
[----:B0-----:R-:W3:Y:S04]  /*14b00*/  LDL.LU R19, [R1+0x27c] ;  /* 0x00027c0001137983 */ /* 0x001ee80000300800 */
[----:B-1----:R-:W5:Y:S04]  /*14b10*/  LDL.LU R17, [R1+0x278] ;  /* 0x0002780001117983 */ /* 0x002f680000300800 */
[----:B------:R0:W-:Y:S04]  /*14b20*/  STS.U8 [R6+UR5+0x1200], R12 ;  /* 0x0012000c06007988 */ /* 0x0001e80008000005 */
[----:B--2---:R-:W2:Y:S04]  /*14b30*/  LDL.LU R13, [R1+0x224] ;  /* 0x00022400010d7983 */ /* 0x004ea80000300800 */
[----:B0-----:R-:W2:Y:S04]  /*14b40*/  LDL.LU R12, [R1+0x220] ;  /* 0x00022000010c7983 */ /* 0x001ea80000300800 */
[----:B------:R0:W-:Y:S04]  /*14b50*/  STS.U8 [R6+UR5+0x200], R22 ;  /* 0x0002001606007988 */ /* 0x0001e80008000005 */
[----:B------:R-:W2:Y:S04]  /*14b60*/  LDL.LU R27, [R1+0x1b8] ;  /* 0x0001b800011b7983 */ /* 0x000ea80000300800 */
[----:B----4-:R1:W-:Y:S04]  /*14b70*/  STS.U8 [R6+UR5+0x1280], R3 ;  /* 0x0012800306007988 */ /* 0x0103e80008000005 */
[----:B0-----:R-:W4:Y:S04]  /*14b80*/  LDL.LU R22, [R1+0x11c] ;  /* 0x00011c0001167983 */ /* 0x001f280000300800 */
[----:B------:R0:W-:Y:S04]  /*14b90*/  STS.U8 [R6+UR5+0x1a00], R2 ;  /* 0x001a000206007988 */ /* 0x0001e80008000005 */
[----:B-1----:R-:W4:Y:S04]  /*14ba0*/  LDL.LU R3, [R1+0x118] ;  /* 0x0001180001037983 */ /* 0x002f280000300800 */
[----:B------:R1:W-:Y:S04]  /*14bb0*/  STS.U8 [R6+UR5+0x2200], R16 ;  /* 0x0022001006007988 */ /* 0x0003e80008000005 */
[----:B0-----:R-:W4:Y:S04]  /*14bc0*/  LDL.LU R2, [R1+0xb8] ;  /* 0x0000b80001027983 */ /* 0x001f280000300800 */
[----:B-1----:R-:W4:Y:S04]  /*14bd0*/  LDL.LU R16, [R1+0x9c] ;  /* 0x00009c0001107983 */ /* 0x002f280000300800 */
[----:B------:R-:W4:Y:S04]  /*14be0*/  LDL.LU R8, [R1+0x54] ;  /* 0x0000540001087983 */ /* 0x000f280000300800 */
[----:B------:R0:W-:Y:S04]  /*14bf0*/  STS.U8 [R6+UR5+0x1a80], R20 ;  /* 0x001a801406007988 */ /* 0x0001e80008000005 */
[----:B------:R-:W4:Y:S04]  /*14c00*/  LDL.LU R18, [R1+0x4c] ;  /* 0x00004c0001127983 */ /* 0x000f280000300800 */
[----:B------:R1:W-:Y:S04]  /*14c10*/  STS.U8 [R6+UR5+0x2a00], R29 ;  /* 0x002a001d06007988 */ /* 0x0003e80008000005 */
[----:B0-----:R-:W4:Y:S04]  /*14c20*/  LDL.LU R20, [R1+0x274] ;  /* 0x0002740001147983 */ /* 0x001f280000300800 */
[----:B------:R0:W-:Y:S04]  /*14c30*/  STS.U8 [R6+UR5+0x2280], R7 ;  /* 0x0022800706007988 */ /* 0x0001e80008000005 */
[----:B------:R0:W-:Y:S04]  /*14c40*/  STS.U8 [R6+UR5+0x2a80], R21 ;  /* 0x002a801506007988 */ /* 0x0001e80008000005 */
[----:B-1----:R-:W4:Y:S01]  /*14c50*/  LDL.LU R29, [R1+0x26c] ;  /* 0x00026c00011d7983 */ /* 0x002f220000300800 */
[----:B0-----:R-:W-:-:S03]  /*14c60*/  LOP3.LUT R7, R24, 0x30, RZ, 0x3c, !PT ;  /* 0x0000003018077812 */ /* 0x001fc600078e3cff */
[----:B------:R0:W-:Y:S04]  /*14c70*/  STS.U8 [R6+UR5+0x3200], R5 ;  /* 0x0032000506007988 */ /* 0x0001e80008000005 */
[----:B------:R-:W4:Y:S04]  /*14c80*/  LDL.LU R21, [R1+0x21c] ;  /* 0x00021c0001157983 */ /* 0x000f280000300800 */
[----:B------:R1:W-:Y:S04]  /*14c90*/  STS.U8 [R6+UR5+0x3280], R4 ;  /* 0x0032800406007988 */ /* 0x0003e80008000005 */
[----:B0-----:R-:W4:Y:S04]  /*14ca0*/  LDL.LU R5, [R1+0x218] ;  /* 0x0002180001057983 */ /* 0x001f280000300800 */
[----:B------:R0:W-:Y:S04]  /*14cb0*/  STS.U8 [R6+UR5+0x3a00], R10 ;  /* 0x003a000a06007988 */ /* 0x0001e80008000005 */
[----:B-1----:R-:W4:Y:S04]  /*14cc0*/  LDL.LU R4, [R1+0x1b4] ;  /* 0x0001b40001047983 */ /* 0x002f280000300800 */
[----:B------:R1:W-:Y:S04]  /*14cd0*/  STS.U8 [R6+UR5+0x3a80], R11 ;  /* 0x003a800b06007988 */ /* 0x0003e80008000005 */
[----:B0-----:R-:W4:Y:S04]  /*14ce0*/  LDL.LU R10, [R1+0x98] ;  /* 0x00009800010a7983 */ /* 0x001f280000300800 */
[----:B-1----:R-:W4:Y:S04]  /*14cf0*/  LDL.LU R11, [R1+0x1bc] ;  /* 0x0001bc00010b7983 */ /* 0x002f280000300800 */
[----:B------:R-:W4:Y:S04]  /*14d00*/  LDL.LU R6, [R1+0xb4] ;  /* 0x0000b40001067983 */ /* 0x000f280000300800 */
[----:B---3--:R0:W-:Y:S04]  /*14d10*/  STS.U8 [R7+UR5+0x300], R19 ;  /* 0x0003001307007988 */ /* 0x0081e80008000005 */
[----:B-----5:R1:W-:Y:S04]  /*14d20*/  STS.U8 [R7+UR5+0x380], R17 ;  /* 0x0003801107007988 */ /* 0x0203e80008000005 */
[----:B0-----:R-:W3:Y:S04]  /*14d30*/  LDL.LU R19, [R1+0xe90] ;  /* 0x000e900001137983 */ /* 0x001ee80000300800 */
[----:B-1----:R-:W5:Y:S04]  /*14d40*/  LDL.LU R17, [R1+0xe8c] ;  /* 0x000e8c0001117983 */ /* 0x002f680000300800 */
[----:B--2---:R0:W-:Y:S04]  /*14d50*/  STS.U8 [R7+UR5+0xb00], R13 ;  /* 0x000b000d07007988 */ /* 0x0041e80008000005 */
[----:B------:R1:W-:Y:S04]  /*14d60*/  STS.U8 [R7+UR5+0xb80], R12 ;  /* 0x000b800c07007988 */ /* 0x0003e80008000005 */
[----:B0-----:R-:W2:Y:S04]  /*14d70*/  LDL.LU R13, [R1+0xe88] ;  /* 0x000e8800010d7983 */ /* 0x001ea80000300800 */
[----:B-1----:R-:W3:Y:S04]  /*14d80*/  LDL.LU R12, [R1+0xe84] ;  /* 0x000e8400010c7983 */ /* 0x002ee80000300800 */
[----:B------:R0:W-:Y:S04]  /*14d90*/  STS.U8 [R7+UR5+0x1380], R27 ;  /* 0x0013801b07007988 */ /* 0x0001e80008000005 */
[----:B----4-:R1:W-:Y:S04]  /*14da0*/  STS.U8 [R7+UR5+0x1b00], R22 ;  /* 0x001b001607007988 */ /* 0x0103e80008000005 */
[----:B------:R4:W-:Y:S04]  /*14db0*/  STS.U8 [R7+UR5+0x1b80], R3 ;  /* 0x001b800307007988 */ /* 0x0009e80008000005 */
[----:B0-----:R-:W5:Y:S04]  /*14dc0*/  LDL.LU R27, [R1+0x1b0] ;  /* 0x0001b000011b7983 */ /* 0x001f680000300800 */
[----:B-1----:R-:W5:Y:S04]  /*14dd0*/  LDL.LU R22, [R1+0x114] ;  /* 0x0001140001167983 */ /* 0x002f680000300800 */
[----:B------:R0:W-:Y:S04]  /*14de0*/  STS.U8 [R7+UR5+0x2300], R2 ;  /* 0x0023000207007988 */ /* 0x0001e80008000005 */
[----:B----4-:R-:W4:Y:S04]  /*14df0*/  LDL.LU R3, [R1+0xe8] ;  /* 0x0000e80001037983 */ /* 0x010f280000300800 */
[----:B------:R1:W-:Y:S04]  /*14e00*/  STS.U8 [R7+UR5+0x2b00], R16 ;  /* 0x002b001007007988 */ /* 0x0003e80008000005 */
[----:B0-----:R-:W4:Y:S04]  /*14e10*/  LDL.LU R2, [R1+0x94] ;  /* 0x0000940001027983 */ /* 0x001f280000300800 */
[----:B-1----:R-:W4:Y:S04]  /*14e20*/  LDL.LU R16, [R1+0x90] ;  /* 0x0000900001107983 */ /* 0x002f280000300800 */
[----:B------:R-:W-:Y:S04]  /*14e30*/  STS.U8 [R7+UR5+0x3300], R8 ;  /* 0x0033000807007988 */ /* 0x000fe80008000005 */
[----:B------:R-:W-:Y:S04]  /*14e40*/  STS.U8 [R7+UR5+0x3380], R18 ;  /* 0x0033801207007988 */ /* 0x000fe80008000005 */
[----:B------:R-:W-:Y:S04]  /*14e50*/  STS.U8 [R7+UR5+0x2b80], R10 ;  /* 0x002b800a07007988 */ /* 0x000fe80008000005 */
[----:B------:R0:W-:Y:S04]  /*14e60*/  STS.U8 [R7+UR5+0x1300], R11 ;  /* 0x0013000b07007988 */ /* 0x0001e80008000005 */
[----:B------:R1:W-:Y:S04]  /*14e70*/  STS.U8 [R7+UR5+0x2380], R6 ;  /* 0x0023800607007988 */ /* 0x0003e80008000005 */
[----:B0-----:R-:W4:Y:S04]  /*14e80*/  LDL.LU R11, [R1+0x44] ;  /* 0x00004400010b7983 */ /* 0x001f280000300800 */
[----:B------:R-:W4:Y:S01]  /*14e90*/  LDL.LU R10, [R1+0x40] ;  /* 0x00004000010a7983 */ /* 0x000f220000300800 */
[----:B-1----:R-:W-:-:S03]  /*14ea0*/  LOP3.LUT R6, R24, 0x40, RZ, 0x3c, !PT ;  /* 0x0000004018067812 */ /* 0x002fc600078e3cff */
[----:B--2---:R-:W-:Y:S04]  /*14eb0*/  STS.U8 [R7+UR5+0x3b80], R13 ;  /* 0x003b800d07007988 */ /* 0x004fe80008000005 */
[----:B---3--:R0:W-:Y:S04]  /*14ec0*/  STS.U8 [R7+UR5+0x3b00], R12 ;  /* 0x003b000c07007988 */ /* 0x0081e80008000005 */
[----:B------:R1:W-:Y:S04]  /*14ed0*/  STS.U8 [R6+UR5+0xc00], R21 ;  /* 0x000c001506007988 */ /* 0x0003e80008000005 */
[----:B0-----:R-:W2:Y:S04]  /*14ee0*/  LDL.LU R12, [R1+0xf4] ;  /* 0x0000f400010c7983 */ /* 0x001ea80000300800 */
[----:B------:R-:W3:Y:S04]  /*14ef0*/  LDL.LU R7, [R1+0xf8] ;  /* 0x0000f80001077983 */ /* 0x000ee80000300800 */
[----:B------:R0:W-:Y:S04]  /*14f00*/  STS.U8 [R6+UR5+0xc80], R5 ;  /* 0x000c800506007988 */ /* 0x0001e80008000005 */
[----:B-1----:R-:W3:Y:S04]  /*14f10*/  LDL.LU R21, [R1+0x264] ;  /* 0x0002640001157983 */ /* 0x002ee80000300800 */
[----:B------:R1:W-:Y:S04]  /*14f20*/  STS.U8 [R6+UR5+0x1400], R4 ;  /* 0x0014000406007988 */ /* 0x0003e80008000005 */
[----:B0-----:R-:W3:Y:S04]  /*14f30*/  LDL.LU R5, [R1+0x258] ;  /* 0x0002580001057983 */ /* 0x001ee80000300800 */
[----:B------:R0:W-:Y:S04]  /*14f40*/  STS.U8 [R6+UR5+0x400], R20 ;  /* 0x0004001406007988 */ /* 0x0001e80008000005 */
[----:B-1----:R-:W3:Y:S04]  /*14f50*/  LDL.LU R4, [R1+0x214] ;  /* 0x0002140001047983 */ /* 0x002ee80000300800 */
[----:B------:R-:W3:Y:S04]  /*14f60*/  LDL.LU R8, [R1+0x210] ;  /* 0x0002100001087983 */ /* 0x000ee80000300800 */
[----:B------:R-:W3:Y:S04]  /*14f70*/  LDL.LU R18, [R1+0x1ac] ;  /* 0x0001ac0001127983 */ /* 0x000ee80000300800 */
[----:B------:R1:W-:Y:S04]  /*14f80*/  STS.U8 [R6+UR5+0x480], R29 ;  /* 0x0004801d06007988 */ /* 0x0003e80008000005 */
[----:B0-----:R-:W3:Y:S04]  /*14f90*/  LDL.LU R20, [R1+0x1a8] ;  /* 0x0001a80001147983 */ /* 0x001ee80000300800 */
[----:B-----5:R0:W-:Y:S04]  /*14fa0*/  STS.U8 [R6+UR5+0x1480], R27 ;  /* 0x0014801b06007988 */ /* 0x0201e80008000005 */
[----:B-1----:R-:W5:Y:S04]  /*14fb0*/  LDL.LU R29, [R1+0x100] ;  /* 0x00010000011d7983 */ /* 0x002f680000300800 */
[----:B------:R1:W-:Y:S04]  /*14fc0*/  STS.U8 [R6+UR5+0x1c00], R22 ;  /* 0x001c001606007988 */ /* 0x0003e80008000005 */
[----:B0-----:R-:W5:Y:S04]  /*14fd0*/  LDL.LU R27, [R1+0xfc] ;  /* 0x0000fc00011b7983 */ /* 0x001f680000300800 */
[----:B----4-:R0:W-:Y:S04]  /*14fe0*/  STS.U8 [R6+UR5+0x2480], R3 ;  /* 0x0024800306007988 */ /* 0x0101e80008000005 */
[----:B-1----:R-:W4:Y:S04]  /*14ff0*/  LDL.LU R22, [R1+0xe0] ;  /* 0x0000e00001167983 */ /* 0x002f280000300800 */
[----:B------:R1:W-:Y:S04]  /*15000*/  STS.U8 [R6+UR5+0x2c00], R2 ;  /* 0x002c000206007988 */ /* 0x0003e80008000005 */
[----:B0-----:R-:W4:Y:S04]  /*15010*/  LDL.LU R3, [R1+0xdc] ;  /* 0x0000dc0001037983 */ /* 0x001f280000300800 */
[----:B------:R0:W-:Y:S04]  /*15020*/  STS.U8 [R6+UR5+0x2c80], R16 ;  /* 0x002c801006007988 */ /* 0x0001e80008000005 */
[----:B-1----:R-:W4:Y:S04]  /*15030*/  LDL.LU R2, [R1+0x8c] ;  /* 0x00008c0001027983 */ /* 0x002f280000300800 */
[----:B0-----:R-:W4:Y:S04]  /*15040*/  LDL.LU R16, [R1+0x3c] ;  /* 0x00003c0001107983 */ /* 0x001f280000300800 */
[----:B------:R-:W4:Y:S04]  /*15050*/  LDL.LU R13, [R1+0x20c] ;  /* 0x00020c00010d7983 */ /* 0x000f280000300800 */
[----:B------:R-:W-:Y:S04]  /*15060*/  STS.U8 [R6+UR5+0x3400], R11 ;  /* 0x0034000b06007988 */ /* 0x000fe80008000005 */
[----:B------:R-:W-:Y:S04]  /*15070*/  STS.U8 [R6+UR5+0x3480], R10 ;  /* 0x0034800a06007988 */ /* 0x000fe80008000005 */
[----:B------:R-:W-:Y:S04]  /*15080*/  STS.U8 [R6+UR5+0x3c00], R17 ;  /* 0x003c001106007988 */ /* 0x000fe80008000005 */
[----:B------:R-:W-:Y:S04]  /*15090*/  STS.U8 [R6+UR5+0x3c80], R19 ;  /* 0x003c801306007988 */ /* 0x000fe80008000005 */
[----:B--2---:R0:W-:Y:S04]  /*150a0*/  STS.U8 [R6+UR5+0x2400], R12 ;  /* 0x0024000c06007988 */ /* 0x0041e80008000005 */
[----:B---3--:R1:W-:Y:S04]  /*150b0*/  STS.U8 [R6+UR5+0x1c80], R7 ;  /* 0x001c800706007988 */ /* 0x0083e80008000005 */
[----:B0-----:R-:W2:Y:S01]  /*150c0*/  LDL.LU R12, [R1+0x200] ;  /* 0x00020000010c7983 */ /* 0x001ea20000300800 */
[----:B-1----:R-:W-:-:S03]  /*150d0*/  LOP3.LUT R7, R24, 0x50, RZ, 0x3c, !PT ;  /* 0x0000005018077812 */ /* 0x002fc600078e3cff */
[----:B------:R-:W3:Y:S04]  /*150e0*/  LDL.LU R11, [R1+0x1a4] ;  /* 0x0001a400010b7983 */ /* 0x000ee80000300800 */
[----:B------:R-:W3:Y:S04]  /*150f0*/  LDL.LU R10, [R1+0x1a0] ;  /* 0x0001a000010a7983 */ /* 0x000ee80000300800 */
[----:B------:R-:W2:Y:S04]  /*15100*/  LDL.LU R17, [R1+0x248] ;  /* 0x0002480001117983 */ /* 0x000ea80000300800 */
[----:B------:R-:W3:Y:S04]  /*15110*/  LDL.LU R6, [R1+0x88] ;  /* 0x0000880001067983 */ /* 0x000ee80000300800 */
[----:B------:R-:W2:Y:S04]  /*15120*/  LDL.LU R19, [R1+0x254] ;  /* 0x0002540001137983 */ /* 0x000ea80000300800 */
[----:B------:R0:W-:Y:S04]  /*15130*/  STS.U8 [R7+UR5+0x500], R21 ;  /* 0x0005001507007988 */ /* 0x0001e80008000005 */
[----:B------:R1:W-:Y:S04]  /*15140*/  STS.U8 [R7+UR5+0x580], R5 ;  /* 0x0005800507007988 */ /* 0x0003e80008000005 */
[----:B------:R1:W-:Y:S04]  /*15150*/  STS.U8 [R7+UR5+0xd00], R4 ;  /* 0x000d000407007988 */ /* 0x0003e80008000005 */
[----:B0-----:R-:W2:Y:S04]  /*15160*/  LDL.LU R21, [R1+0xe80] ;  /* 0x000e800001157983 */ /* 0x001ea80000300800 */
[----:B-1----:R-:W2:Y:S04]  /*15170*/  LDL.LU R5, [R1+0xe7c] ;  /* 0x000e7c0001057983 */ /* 0x002ea80000300800 */
[----:B------:R-:W2:Y:S04]  /*15180*/  LDL.LU R4, [R1+0xe78] ;  /* 0x000e780001047983 */ /* 0x000ea80000300800 */
[----:B------:R0:W-:Y:S04]  /*15190*/  STS.U8 [R7+UR5+0xd80], R8 ;  /* 0x000d800807007988 */ /* 0x0001e80008000005 */
[----:B-----5:R1:W-:Y:S04]  /*151a0*/  STS.U8 [R7+UR5+0x1d00], R29 ;  /* 0x001d001d07007988 */ /* 0x0203e80008000005 */
[----:B------:R5:W-:Y:S04]  /*151b0*/  STS.U8 [R7+UR5+0x1500], R18 ;  /* 0x0015001207007988 */ /* 0x000be80008000005 */
[----:B0-----:R-:W2:Y:S04]  /*151c0*/  LDL.LU R8, [R1+0x108] ;  /* 0x0001080001087983 */ /* 0x001ea80000300800 */
[----:B-1----:R-:W2:Y:S04]  /*151d0*/  LDL.LU R29, [R1+0x104] ;  /* 0x00010400011d7983 */ /* 0x002ea80000300800 */
[----:B------:R0:W-:Y:S04]  /*151e0*/  STS.U8 [R7+UR5+0x1580], R20 ;  /* 0x0015801407007988 */ /* 0x0001e80008000005 */
[----:B-----5:R-:W5:Y:S04]  /*151f0*/  LDL.LU R18, [R1+0xd8] ;  /* 0x0000d80001127983 */ /* 0x020f680000300800 */
        /* <DEDUP_REMOVED lines=8> */
[----:B------:R1:W-:Y:S04]  /*15280*/  STS.U8 [R7+UR5+0x3500], R16 ;  /* 0x0035001007007988 */ /* 0x0003e80008000005 */
[----:B0-----:R-:W4:Y:S04]  /*15290*/  LDL.LU R2, [R1+0xe70] ;  /* 0x000e700001027983 */ /* 0x001f280000300800 */
[----:B-1----:R-:W5:Y:S04]  /*152a0*/  LDL.LU R16, [R1+0xe6c] ;  /* 0x000e6c0001107983 */ /* 0x002f680000300800 */
[----:B------:R0:W-:Y:S04]  /*152b0*/  STS.U8 [R7+UR5+0x3d80], R23 ;  /* 0x003d801707007988 */ /* 0x0001e80008000005 */
[----:B0-----:R-:W4:Y:S04]  /*152c0*/  LDL.LU R23, [R1+0x1f0] ;  /* 0x0001f00001177983 */ /* 0x001f280000300800 */
[----:B---3--:R0:W-:Y:S02]  /*152d0*/  STS.U8 [R7+UR5+0x2d80], R6 ;  /* 0x002d800607007988 */ /* 0x0081e40008000005 */
[----:B0-----:R-:W-:-:S02]  /*152e0*/  LOP3.LUT R6, R24, 0x60, RZ, 0x3c, !PT ;  /* 0x0000006018067812 */ /* 0x001fc400078e3cff */
[----:B--2---:R-:W-:Y:S04]  /*152f0*/  STS.U8 [R7+UR5+0x3d00], R21 ;  /* 0x003d001507007988 */ /* 0x004fe80008000005 */
[----:B-----5:R0:W-:Y:S04]  /*15300*/  STS.U8 [R7+UR5+0x3580], R16 ;  /* 0x0035801007007988 */ /* 0x0201e80008000005 */
[----:B------:R1:W-:Y:S04]  /*15310*/  STS.U8 [R6+UR5+0x600], R19 ;  /* 0x0006001306007988 */ /* 0x0003e80008000005 */
[----:B0-----:R-:W2:Y:S04]  /*15320*/  LDL.LU R7, [R1+0x19c] ;  /* 0x00019c0001077983 */ /* 0x001ea80000300800 */
[----:B------:R-:W3:Y:S04]  /*15330*/  LDL.LU R21, [R1+0x190] ;  /* 0x0001900001157983 */ /* 0x000ee80000300800 */
[----:B------:R-:W5:Y:S04]  /*15340*/  LDL.LU R16, [R1+0x110] ;  /* 0x0001100001107983 */ /* 0x000f680000300800 */
[----:B------:R0:W-:Y:S04]  /*15350*/  STS.U8 [R6+UR5+0x680], R17 ;  /* 0x0006801106007988 */ /* 0x0001e80008000005 */
[----:B-1----:R-:W5:Y:S04]  /*15360*/  LDL.LU R19, [R1+0x10c] ;  /* 0x00010c0001137983 */ /* 0x002f680000300800 */
[----:B------:R1:W-:Y:S04]  /*15370*/  STS.U8 [R6+UR5+0xe00], R13 ;  /* 0x000e000d06007988 */ /* 0x0003e80008000005 */
[----:B0-----:R-:W5:Y:S04]  /*15380*/  LDL.LU R17, [R1+0xd0] ;  /* 0x0000d00001117983 */ /* 0x001f680000300800 */
        /* <DEDUP_REMOVED lines=10> */
[----:B0-----:R-:W2:Y:S04]  /*15430*/  LDL.LU R18, [R1+0x28] ;  /* 0x0000280001127983 */ /* 0x001ea80000300800 */
[----:B------:R-:W-:Y:S04]  /*15440*/  STS.U8 [R6+UR5+0x2680], R20 ;  /* 0x0026801406007988 */ /* 0x000fe80008000005 */
[----:B----4-:R-:W-:Y:S04]  /*15450*/  STS.U8 [R6+UR5+0x2e00], R27 ;  /* 0x002e001b06007988 */ /* 0x010fe80008000005 */
[----:B------:R0:W-:Y:S04]  /*15460*/  STS.U8 [R6+UR5+0x1e00], R8 ;  /* 0x001e000806007988 */ /* 0x0001e80008000005 */
[----:B------:R-:W-:Y:S04]  /*15470*/  STS.U8 [R6+UR5+0x2e80], R22 ;  /* 0x002e801606007988 */ /* 0x000fe80008000005 */
[----:B------:R-:W-:Y:S01]  /*15480*/  STS.U8 [R6+UR5+0x3600], R2 ;  /* 0x0036000206007988 */ /* 0x000fe20008000005 */
[----:B0-----:R-:W-:-:S03]  /*15490*/  LOP3.LUT R8, R24, 0x70, RZ, 0x3c, !PT ;  /* 0x0000007018087812 */ /* 0x001fc600078e3cff */
[----:B------:R-:W-:Y:S04]  /*154a0*/  STS.U8 [R6+UR5+0x3680], R3 ;  /* 0x0036800306007988 */ /* 0x000fe80008000005 */
[----:B--2---:R0:W-:Y:S04]  /*154b0*/  STL [R1+0xe68], R18 ;  /* 0x000e681201007387 */ /* 0x0041e80000100800 */
[----:B0-----:R-:W2:Y:S04]  /*154c0*/  LDL.LU R18, [R1+0x1fc] ;  /* 0x0001fc0001127983 */ /* 0x001ea80000300800 */
[----:B------:R-:W4:Y:S04]  /*154d0*/  LDL.LU R20, [R1+0x24] ;  /* 0x0000240001147983 */ /* 0x000f280000300800 */
[----:B------:R-:W4:Y:S04]  /*154e0*/  LDL.LU R27, [R1+0x20] ;  /* 0x00002000011b7983 */ /* 0x000f280000300800 */
[----:B------:R-:W4:Y:S04]  /*154f0*/  LDL.LU R22, [R1+0x8] ;  /* 0x0000080001167983 */ /* 0x000f280000300800 */
[----:B------:R-:W4:Y:S04]  /*15500*/  LDL.LU R24, [R1] ;  /* 0x0000000001187983 */ /* 0x000f280000300800 */
[----:B------:R-:W4:Y:S04]  /*15510*/  LDL.LU R2, [R1+0x240] ;  /* 0x0002400001027983 */ /* 0x000f280000300800 */
[----:B------:R-:W4:Y:S04]  /*15520*/  LDL.LU R3, [R1+0x244] ;  /* 0x0002440001037983 */ /* 0x000f280000300800 */
[----:B------:R-:W-:Y:S04]  /*15530*/  STS.U8 [R6+UR5+0x3e00], R25 ;  /* 0x003e001906007988 */ /* 0x000fe80008000005 */
[----:B------:R-:W-:Y:S04]  /*15540*/  STS.U8 [R6+UR5+0x3e80], R26 ;  /* 0x003e801a06007988 */ /* 0x000fe80008000005 */
[----:B------:R-:W-:Y:S04]  /*15550*/  STS.U8 [R8+UR5+0xf80], R23 ;  /* 0x000f801708007988 */ /* 0x000fe80008000005 */
[----:B------:R-:W-:Y:S04]  /*15560*/  STS.U8 [R8+UR5+0x1700], R7 ;  /* 0x0017000708007988 */ /* 0x000fe80008000005 */
[----:B---3--:R-:W-:Y:S04]  /*15570*/  STS.U8 [R8+UR5+0x1780], R21 ;  /* 0x0017801508007988 */ /* 0x008fe80008000005 */
[----:B-----5:R-:W-:Y:S04]  /*15580*/  STS.U8 [R8+UR5+0x1f00], R16 ;  /* 0x001f001008007988 */ /* 0x020fe80008000005 */
        /* <DEDUP_REMOVED lines=8> */
[----:B------:R1:W-:Y:S04]  /*15610*/  STS.U8 [R8+UR5+0x3f80], R29 ;  /* 0x003f801d08007988 */ /* 0x0003e80008000005 */
[----:B0-----:R-:W3:Y:S04]  /*15620*/  LDL.LU R12, [R1+0x58] ;  /* 0x00005800010c7983 */ /* 0x001ee80000300800 */
[----:B------:R-:W5:Y:S04]  /*15630*/  LDL.LU R13, [R1+0x30] ;  /* 0x00003000010d7983 */ /* 0x000f680000300800 */
[----:B-1----:R-:W3:Y:S04]  /*15640*/  LDL.LU R29, [R1+0x2c] ;  /* 0x00002c00011d7983 */ /* 0x002ee80000300800 */
[----:B--2---:R-:W-:Y:S04]  /*15650*/  STS.U8 [R8+UR5+0xf00], R18 ;  /* 0x000f001208007988 */ /* 0x004fe80008000005 */
[----:B----4-:R-:W-:Y:S04]  /*15660*/  STS.U8 [R8+UR5+0x780], R2 ;  /* 0x0007800208007988 */ /* 0x010fe80008000005 */
[----:B------:R-:W-:Y:S01]  /*15670*/  STS.U8 [R8+UR5+0x700], R3 ;  /* 0x0007000308007988 */ /* 0x000fe20008000005 */
[----:B------:R-:W-:Y:S06]  /*15680*/  BAR.SYNC.DEFER_BLOCKING 0x0 ;  /* 0x0000000000007b1d */ /* 0x000fec0000010000 */
[----:B------:R-:W0:Y:S04]  /*15690*/  LDSM.16.M88.4 R4, [R9+UR5] ;  /* 0x000000050904783b */ /* 0x000e280008000200 */
[----:B------:R-:W1:Y:S04]  /*156a0*/  LDSM.16.M88.4 R16, [R9+UR5+0x2000] ;  /* 0x002000050910783b */ /* 0x000e680008000200 */
[----:B0-----:R-:W-:Y:S04]  /*156b0*/  STL [R1+0xe24], R6 ;  /* 0x000e240601007387 */ /* 0x001fe80000100800 */
[----:B------:R-:W-:Y:S04]  /*156c0*/  STL [R1+0xe20], R7 ;  /* 0x000e200701007387 */ /* 0x000fe80000100800 */
[----:B-1----:R-:W-:Y:S04]  /*156d0*/  STL.64 [R1+0x10], R16 ;  /* 0x0000101001007387 */ /* 0x002fe80000100a00 */
[----:B------:R0:W-:Y:S04]  /*156e0*/  STL.64 [R1+0x18], R18 ;  /* 0x0000181201007387 */ /* 0x0001e80000100a00 */
[----:B0-----:R-:W2:Y:S01]  /*156f0*/  LDL.LU R18, [R1+0xe68] ;  /* 0x000e680001127983 */ /* 0x001ea20000300800 */
[----:B------:R-:W-:-:S02]  /*15700*/  IMAD R8, R28, 0x100, R24 ;  /* 0x000001001c087824 */ /* 0x000fc400078e0218 */
[----:B------:R-:W-:Y:S01]  /*15710*/  IMAD.MOV.U32 R11, RZ, RZ, R16 ;  /* 0x000000ffff0b7224 */ /* 0x000fe200078e0010 */
[----:B------:R-:W5:Y:S01]  /*15720*/  LDL.LU R28, [R1+0x38] ;  /* 0x00003800011c7983 */ /* 0x000f620000300800 */
[----:B------:R-:W-:-:S03]  /*15730*/  IMAD.MOV.U32 R10, RZ, RZ, R17 ;  /* 0x000000ffff0a7224 */ /* 0x000fc600078e0011 */
[----:B------:R-:W4:Y:S01]  /*15740*/  LDL.LU.64 R16, [R1+0x150] ;  /* 0x0001500001107983 */ /* 0x000f220000300a00 */
[----:B------:R-:W-:Y:S02]  /*15750*/  IMAD R3, R22, 0x100, R27 ;  /* 0x0000010016037824 */ /* 0x000fe400078e021b */
[----:B--2---:R-:W-:Y:S02]  /*15760*/  IMAD R2, R20, 0x100, R18 ;  /* 0x0000010014027824 */ /* 0x004fe400078e0212 */
[----:B------:R-:W4:Y:S04]  /*15770*/  LDL.LU.64 R18, [R1+0x158] ;  /* 0x0001580001127983 */ /* 0x000f280000300a00 */
[----:B------:R-:W2:Y:S04]  /*15780*/  LDL.LU R7, [R1+0xe4] ;  /* 0x0000e40001077983 */ /* 0x000ea80000300800 */
[----:B------:R-:W3:Y:S04]  /*15790*/  LDL.LU R23, [R1+0xc8] ;  /* 0x0000c80001177983 */ /* 0x000ee80000300800 */
[----:B------:R-:W2:Y:S04]  /*157a0*/  LDL.LU R6, [R1+0xc4] ;  /* 0x0000c40001067983 */ /* 0x000ea80000300800 */
[----:B------:R-:W5:Y:S04]  /*157b0*/  LDL.LU R20, [R1+0xc0] ;  /* 0x0000c00001147983 */ /* 0x000f680000300800 */
[----:B------:R-:W5:Y:S04]  /*157c0*/  LDL.LU R21, [R1+0xf0] ;  /* 0x0000f00001157983 */ /* 0x000f680000300800 */
[----:B------:R-:W3:Y:S01]  /*157d0*/  LDL.LU R22, [R1+0xec] ;  /* 0x0000ec0001167983 */ /* 0x000ee20000300800 */
[----:B------:R-:W-:Y:S01]  /*157e0*/  IMAD R9, R14, 0x100, R15 ;  /* 0x000001000e097824 */ /* 0x000fe200078e020f */
[----:B------:R-:W-:-:S02]  /*157f0*/  F2FP.F16.E4M3.UNPACK_B R24, R8 ;  /* 0x00000008ff18723e */ /* 0x000fc400020006ff */
[----:B---3--:R-:W-:Y:S04]  /*15800*/  STL.64 [R1+0xe60], R22 ;  /* 0x000e601601007387 */ /* 0x008fe80000100a00 */
[----:B-----5:R0:W-:Y:S04]  /*15810*/  STL.64 [R1+0xe58], R20 ;  /* 0x000e581401007387 */ /* 0x0201e80000100a00 */
[----:B0-----:R-:W3:Y:S04]  /*15820*/  LDL.LU.64 R20, [R1+0x120] ;  /* 0x0001200001147983 */ /* 0x001ee80000300a00 */
[----:B------:R-:W3:Y:S04]  /*15830*/  LDL.LU.64 R22, [R1+0x128] ;  /* 0x0001280001167983 */ /* 0x000ee80000300a00 */
[----:B------:R-:W5:Y:S04]  /*15840*/  LDL.LU R14, [R1+0x50] ;  /* 0x00005000010e7983 */ /* 0x000f680000300800 */
[----:B------:R-:W5:Y:S04]  /*15850*/  LDL.LU R15, [R1+0x48] ;  /* 0x00004800010f7983 */ /* 0x000f680000300800 */
[----:B------:R-:W4:Y:S01]  /*15860*/  LDL.LU R8, [R1+0x60] ;  /* 0x0000600001087983 */ /* 0x000f220000300800 */
[----:B------:R-:W-:-:S02]  /*15870*/  F2FP.F16.E4M3.UNPACK_B R25, R2 ;  /* 0x00000002ff19723e */ /* 0x000fc400020006ff */
[----:B------:R-:W-:Y:S02]  /*15880*/  F2FP.F16.E4M3.UNPACK_B R27, R3 ;  /* 0x00000003ff1b723e */ /* 0x000fe400020006ff */
[----:B------:R-:W-:Y:S02]  /*15890*/  F2FP.F16.E4M3.UNPACK_B R26, R9 ;  /* 0x00000009ff1a723e */ /* 0x000fe400020006ff */
[----:B------:R-:W-:Y:S02]  /*158a0*/  F2FP.F16.E4M3.UNPACK_B R2, R4 ;  /* 0x00000004ff02723e */ /* 0x000fe400020006ff */
[----:B------:R-:W-:Y:S01]  /*158b0*/  F2FP.F16.E4M3.UNPACK_B R3, R5 ;  /* 0x00000005ff03723e */ /* 0x000fe200020006ff */
[----:B------:R-:W-:Y:S01]  /*158c0*/  IMAD R13, R13, 0x100, R28 ;  /* 0x000001000d0d7824 */ /* 0x000fe200078e021c */
[----:B------:R-:W-:Y:S01]  /*158d0*/  F2FP.F16.E4M3.UNPACK_B R28, R11 ;  /* 0x0000000bff1c723e */ /* 0x000fe200020006ff */
[----:B------:R-:W-:Y:S01]  /*158e0*/  IMAD R0, R0, 0x100, R29 ;  /* 0x0000010000007824 */ /* 0x000fe200078e021d */
[----:B------:R-:W-:Y:S01]  /*158f0*/  F2FP.F16.E4M3.UNPACK_B R29, R10 ;  /* 0x0000000aff1d723e */ /* 0x000fe200020006ff */
[----:B----4-:R-:W-:-:S02]  /*15900*/  IMAD R12, R12, 0x100, R8 ;  /* 0x000001000c0c7824 */ /* 0x010fc400078e0208 */
[C---:B------:R-:W-:Y:S01]  /*15910*/  HMMA.16816.F32 R8, R24.reuse, R2, R16 ;  /* 0x000000021808723c */ /* 0x040fe20000001810 */
[----:B------:R-:W4:Y:S01]  /*15920*/  LDL.LU.64 R16, [R1+0x140] ;  /* 0x0001400001107983 */ /* 0x000f220000300a00 */
[----:B-----5:R-:W-:Y:S01]  /*15930*/  IMAD R14, R15, 0x100, R14 ;  /* 0x000001000f0e7824 */ /* 0x020fe200078e020e */
[----:B------:R-:W-:Y:S02]  /*15940*/  F2FP.F16.E4M3.UNPACK_B R15, R0 ;  /* 0x00000000ff0f723e */ /* 0x000fe400020006ff */
[----:B------:R-:W4:Y:S01]  /*15950*/  LDL.LU.64 R18, [R1+0x148] ;  /* 0x0001480001127983 */ /* 0x000f220000300a00 */
[----:B---3--:R-:W-:-:S15]  /*15960*/  HMMA.16816.F32 R24, R24, R28, R20 ;  /* 0x0000001c1818723c */ /* 0x008fde0000001814 */
[----:B------:R-:W-:-:S02]  /*15970*/  NOP ;  /* 0x0000000000007918 */ /* 0x000fc40000000000 */
[----:B------:R0:W-:Y:S04]  /*15980*/  STL [R1+0xe40], R10 ;  /* 0x000e400a01007387 */ /* 0x0001e80000100800 */
[----:B------:R1:W-:Y:S04]  /*15990*/  STL [R1+0xe3c], R11 ;  /* 0x000e3c0b01007387 */ /* 0x0003e80000100800 */
[----:B------:R-:W3:Y:S04]  /*159a0*/  LDL.LU R0, [R1+0xa8] ;  /* 0x0000a80001007983 */ /* 0x000ee80000300800 */
[----:B------:R-:W5:Y:S04]  /*159b0*/  LDL.LU.64 R22, [R1+0xe60] ;  /* 0x000e600001167983 */ /* 0x000f680000300a00 */
[----:B------:R-:W2:Y:S04]  /*159c0*/  LDL.LU.64 R20, [R1+0xe58] ;  /* 0x000e580001147983 */ /* 0x000ea80000300a00 */
[----:B0-----:R-:W4:Y:S04]  /*159d0*/  LDL.LU R10, [R1+0x17c] ;  /* 0x00017c00010a7983 */ /* 0x001f280000300800 */
[----:B-1----:R-:W4:Y:S04]  /*159e0*/  LDL.LU R11, [R1+0x188] ;  /* 0x00018800010b7983 */ /* 0x002f280000300800 */
[----:B----4-:R0:W-:Y:S04]  /*159f0*/  STL.64 [R1+0xe50], R10 ;  /* 0x000e500a01007387 */ /* 0x0101e80000100a00 */
[----:B0-----:R-:W3:Y:S04]  /*15a00*/  LDL.LU R11, [R1+0xbc] ;  /* 0x0000bc00010b7983 */ /* 0x001ee80000300800 */
[----:B------:R0:W-:Y:S04]  /*15a10*/  STL.64 [R1+0xe48], R8 ;  /* 0x000e480801007387 */ /* 0x0001e80000100a00 */
[----:B------:R-:W-:Y:S04]  /*15a20*/  STL [R1+0xe38], R25 ;  /* 0x000e381901007387 */ /* 0x000fe80000100800 */
[----:B------:R-:W-:Y:S04]  /*15a30*/  STL [R1+0xe34], R26 ;  /* 0x000e341a01007387 */ /* 0x000fe80000100800 */
[----:B------:R1:W-:Y:S04]  /*15a40*/  STL [R1+0xe30], R27 ;  /* 0x000e301b01007387 */ /* 0x0003e80000100800 */
[----:B0-----:R-:W4:Y:S01]  /*15a50*/  LDL.LU.64 R8, [R1+0x130] ;  /* 0x0001300001087983 */ /* 0x001f220000300a00 */
[----:B------:R-:W-:-:S02]  /*15a60*/  F2FP.F16.E4M3.UNPACK_B R12, R12 ;  /* 0x0000000cff0c723e */ /* 0x000fc400020006ff */
[----:B------:R-:W-:Y:S02]  /*15a70*/  F2FP.F16.E4M3.UNPACK_B R14, R14 ;  /* 0x0000000eff0e723e */ /* 0x000fe400020006ff */
[----:B------:R-:W-:Y:S01]  /*15a80*/  F2FP.F16.E4M3.UNPACK_B R13, R13 ;  /* 0x0000000dff0d723e */ /* 0x000fe200020006ff */
[----:B---3--:R-:W-:Y:S02]  /*15a90*/  IMAD R0, R0, 0x100, R11 ;  /* 0x0000010000007824 */ /* 0x008fe400078e020b */
[----:B------:R-:W4:Y:S04]  /*15aa0*/  LDL.LU.64 R10, [R1+0x138] ;  /* 0x00013800010a7983 */ /* 0x000f280000300a00 */
[----:B------:R-:W-:Y:S01]  /*15ab0*/  HMMA.16816.F32 R16, R12, R2, R16 ;  /* 0x000000020c10723c */ /* 0x000fe20000001810 */
[----:B-1----:R-:W3:Y:S01]  /*15ac0*/  LDL.LU R27, [R1+0x198] ;  /* 0x00019800011b7983 */ /* 0x002ee20000300800 */
[----:B--2---:R-:W-:-:S02]  /*15ad0*/  IMAD R20, R20, 0x100, R6 ;  /* 0x0000010014147824 */ /* 0x004fc400078e0206 */
[----:B-----5:R-:W-:Y:S02]  /*15ae0*/  IMAD R23, R23, 0x100, R7 ;  /* 0x0000010017177824 */ /* 0x020fe400078e0207 */
[----:B------:R-:W-:Y:S01]  /*15af0*/  IMAD R22, R22, 0x100, R21 ;  /* 0x0000010016167824 */ /* 0x000fe200078e0215 */
[----:B------:R-:W-:Y:S02]  /*15b00*/  F2FP.F16.E4M3.UNPACK_B R21, R0 ;  /* 0x00000000ff15723e */ /* 0x000fe400020006ff */
[----:B------:R-:W-:Y:S02]  /*15b10*/  F2FP.F16.E4M3.UNPACK_B R2, R4.H1 ;  /* 0x00000004ff02723e */ /* 0x000fe400030006ff */
[----:B------:R-:W-:-:S12]  /*15b20*/  F2FP.F16.E4M3.UNPACK_B R3, R5.H1 ;  /* 0x00000005ff03723e */ /* 0x000fd800030006ff */
[----:B------:R0:W-:Y:S04]  /*15b30*/  STL [R1+0xe2c], R18 ;  /* 0x000e2c1201007387 */ /* 0x0001e80000100800 */
[----:B0-----:R-:W2:Y:S04]  /*15b40*/  LDL.LU R18, [R1+0x1dc] ;  /* 0x0001dc0001127983 */ /* 0x001ea80000300800 */
[----:B------:R0:W-:Y:S04]  /*15b50*/  STL [R1+0xe28], R19 ;  /* 0x000e281301007387 */ /* 0x0001e80000100800 */
[----:B0-----:R-:W5:Y:S04]  /*15b60*/  LDL.LU R19, [R1+0x1ec] ;  /* 0x0001ec0001137983 */ /* 0x001f680000300800 */
[----:B------:R-:W5:Y:S04]  /*15b70*/  LDL.LU R6, [R1+0x1e4] ;  /* 0x0001e40001067983 */ /* 0x000f680000300800 */
[----:B------:R-:W5:Y:S04]  /*15b80*/  LDL.LU R7, [R1+0x1e0] ;  /* 0x0001e00001077983 */ /* 0x000f680000300800 */
[----:B------:R-:W3:Y:S04]  /*15b90*/  LDL.LU R0, [R1+0x16c] ;  /* 0x00016c0001007983 */ /* 0x000ee80000300800 */
[----:B------:R-:W2:Y:S04]  /*15ba0*/  LDL.LU R4, [R1+0x10] ;  /* 0x0000100001047983 */ /* 0x000ea80000300800 */
[----:B------:R-:W5:Y:S01]  /*15bb0*/  LDL.LU R5, [R1+0x14] ;  /* 0x0000140001057983 */ /* 0x000f620000300800 */
[----:B----4-:R-:W-:Y:S03]  /*15bc0*/  HMMA.16816.F32 R12, R12, R28, R8 ;  /* 0x0000001c0c0c723c */ /* 0x010fe60000001808 */
[----:B------:R-:W4:Y:S04]  /*15bd0*/  LDL.LU.64 R10, [R1+0xe50] ;  /* 0x000e5000010a7983 */ /* 0x000f280000300a00 */
[----:B------:R-:W2:-:S15]  /*15be0*/  LDL.LU.64 R8, [R1+0xe48] ;  /* 0x000e480001087983 */ /* 0x000e9e0000300a00 */
[----:B------:R-:W-:-:S01]  /*15bf0*/  NOP ;  /* 0x0000000000007918 */ /* 0x000fc20000000000 */
[----:B------:R0:W-:Y:S01]  /*15c00*/  STL.64 [R1+0x8], R14 ;  /* 0x0000080e01007387 */ /* 0x0001e20000100a00 */
[----:B------:R-:W-:-:S03]  /*15c10*/  IMAD.MOV.U32 R25, RZ, RZ, R12 ;  /* 0x000000ffff197224 */ /* 0x000fc600078e000c */
[----:B------:R-:W4:Y:S04]  /*15c20*/  LDL.LU R12, [R1+0x174] ;  /* 0x00017400010c7983 */ /* 0x000f280000300800 */
[----:B0-----:R-:W3:Y:S01]  /*15c30*/  LDL.LU R14, [R1+0x184] ;  /* 0x00018400010e7983 */ /* 0x001ee20000300800 */
[----:B------:R-:W-:-:S03]  /*15c40*/  IMAD.MOV.U32 R26, RZ, RZ, R13 ;  /* 0x000000ffff1a7224 */ /* 0x000fc600078e000d */
[----:B------:R-:W5:Y:S04]  /*15c50*/  LDL.LU R13, [R1+0x170] ;  /* 0x00017000010d7983 */ /* 0x000f680000300800 */
[----:B------:R-:W2:Y:S04]  /*15c60*/  LDL.LU R15, [R1+0x194] ;  /* 0x00019400010f7983 */ /* 0x000ea80000300800 */
[----:B------:R-:W2:Y:S04]  /*15c70*/  LDL.LU R28, [R1+0x208] ;  /* 0x00020800011c7983 */ /* 0x000ea80000300800 */
[----:B------:R-:W2:Y:S01]  /*15c80*/  LDL.LU R29, [R1+0x204] ;  /* 0x00020400011d7983 */ /* 0x000ea20000300800 */
[----:B----4-:R-:W-:-:S03]  /*15c90*/  IMAD R12, R12, 0x100, R10 ;  /* 0x000001000c0c7824 */ /* 0x010fc600078e020a */
[----:B------:R-:W4:Y:S01]  /*15ca0*/  LDL.LU R10, [R1+0xe40] ;  /* 0x000e4000010a7983 */ /* 0x000f220000300800 */
[----:B---3--:R-:W-:-:S03]  /*15cb0*/  IMAD R14, R14, 0x100, R11 ;  /* 0x000001000e0e7824 */ /* 0x008fc600078e020b */
[----:B------:R-:W4:Y:S01]  /*15cc0*/  LDL.LU R11, [R1+0xe3c] ;  /* 0x000e3c00010b7983 */ /* 0x000f220000300800 */
[----:B------:R-:W-:Y:S02]  /*15cd0*/  F2FP.F16.E4M3.UNPACK_B R23, R23 ;  /* 0x00000017ff17723e */ /* 0x000fe400020006ff */
[----:B------:R-:W-:Y:S02]  /*15ce0*/  F2FP.F16.E4M3.UNPACK_B R20, R20 ;  /* 0x00000014ff14723e */ /* 0x000fe400020006ff */
[----:B------:R-:W-:Y:S01]  /*15cf0*/  F2FP.F16.E4M3.UNPACK_B R22, R22 ;  /* 0x00000016ff16723e */ /* 0x000fe200020006ff */
[----:B-----5:R-:W-:Y:S02]  /*15d00*/  IMAD R13, R0, 0x100, R13 ;  /* 0x00000100000d7824 */ /* 0x020fe400078e020d */
[----:B------:R-:W3:Y:S01]  /*15d10*/  LDL.LU R0, [R1+0x268] ;  /* 0x0002680001007983 */ /* 0x000ee20000300800 */
[----:B--2---:R-:W-:-:S03]  /*15d20*/  IMAD R15, R15, 0x100, R27 ;  /* 0x000001000f0f7824 */ /* 0x004fc600078e021b */
[----:B----4-:R-:W-:-:S15]  /*15d30*/  HMMA.16816.F32 R8, R20, R2, R8 ;  /* 0x000000021408723c */ /* 0x010fde0000001808 */
[----:B------:R-:W-:-:S08]  /*15d40*/  NOP ;  /* 0x0000000000007918 */ /* 0x000fd00000000000 */
[----:B------:R-:W-:Y:S04]  /*15d50*/  STL.64 [R1+0xe18], R10 ;  /* 0x000e180a01007387 */ /* 0x000fe80000100a00 */
[----:B------:R0:W-:Y:S02]  /*15d60*/  STL.64 [R1+0xe10], R8 ;  /* 0x000e100801007387 */ /* 0x0001e40000100a00 */
[----:B0-----:R-:W-:Y:S02]  /*15d70*/  IMAD.MOV.U32 R8, RZ, RZ, R25 ;  /* 0x000000ffff087224 */ /* 0x001fe400078e0019 */
[----:B------:R-:W-:Y:S01]  /*15d80*/  IMAD.MOV.U32 R9, RZ, RZ, R26 ;  /* 0x000000ffff097224 */ /* 0x000fe200078e001a */
[----:B------:R-:W2:Y:S04]  /*15d90*/  LDL.LU R25, [R1+0xe38] ;  /* 0x000e380001197983 */ /* 0x000ea80000300800 */
[----:B------:R-:W2:Y:S04]  /*15da0*/  LDL.LU R26, [R1+0xe34] ;  /* 0x000e3400011a7983 */ /* 0x000ea80000300800 */
[----:B------:R-:W4:Y:S04]  /*15db0*/  LDL.LU R10, [R1+0x8] ;  /* 0x00000800010a7983 */ /* 0x000f280000300800 */
[----:B------:R-:W4:Y:S04]  /*15dc0*/  LDL.LU R11, [R1+0xc] ;  /* 0x00000c00010b7983 */ /* 0x000f280000300800 */
[----:B------:R-:W2:Y:S01]  /*15dd0*/  LDL.LU R27, [R1+0xe30] ;  /* 0x000e3000011b7983 */ /* 0x000ea20000300800 */
[----:B------:R-:W-:-:S02]  /*15de0*/  F2FP.F16.E4M3.UNPACK_B R4, R4.H1 ;  /* 0x00000004ff04723e */ /* 0x000fc400030006ff */
[----:B------:R-:W-:-:S07]  /*15df0*/  F2FP.F16.E4M3.UNPACK_B R5, R5.H1 ;  /* 0x00000005ff05723e */ /* 0x000fce00030006ff */
[----:B--2---:R-:W-:Y:S01]  /*15e00*/  HMMA.16816.F32 R24, R20, R4, R24 ;  /* 0x000000041418723c */ /* 0x004fe20000001818 */
[----:B------:R-:W2:Y:S04]  /*15e10*/  LDL.LU R21, [R1+0x1d8] ;  /* 0x0001d80001157983 */ /* 0x000ea80000300800 */
[----:B------:R-:W5:Y:S04]  /*15e20*/  LDL.LU R23, [R1+0x1e8] ;  /* 0x0001e80001177983 */ /* 0x000f680000300800 */
[----:B------:R-:W3:Y:S04]  /*15e30*/  LDL.LU R20, [R1+0x1f8] ;  /* 0x0001f80001147983 */ /* 0x000ee80000300800 */
[----:B------:R-:W3:Y:S01]  /*15e40*/  LDL.LU R22, [R1+0x1f4] ;  /* 0x0001f40001167983 */ /* 0x000ee20000300800 */
[----:B------:R-:W-:-:S02]  /*15e50*/  F2FP.F16.E4M3.UNPACK_B R12, R12 ;  /* 0x0000000cff0c723e */ /* 0x000fc400020006ff */
[----:B------:R-:W-:Y:S01]  /*15e60*/  F2FP.F16.E4M3.UNPACK_B R14, R14 ;  /* 0x0000000eff0e723e */ /* 0x000fe200020006ff */
[----:B--2---:R-:W-:Y:S02]  /*15e70*/  IMAD R21, R21, 0x100, R18 ;  /* 0x0000010015157824 */ /* 0x004fe400078e0212 */
[----:B-----5:R-:W-:Y:S01]  /*15e80*/  IMAD R23, R23, 0x100, R19 ;  /* 0x0000010017177824 */ /* 0x020fe200078e0213 */
[----:B------:R-:W2:Y:S04]  /*15e90*/  LDL.LU R18, [R1+0xe2c] ;  /* 0x000e2c0001127983 */ /* 0x000ea80000300800 */
[----:B------:R-:W2:Y:S01]  /*15ea0*/  LDL.LU R19, [R1+0xe28] ;  /* 0x000e280001137983 */ /* 0x000ea20000300800 */
[----:B------:R-:W-:Y:S02]  /*15eb0*/  F2FP.F16.E4M3.UNPACK_B R13, R13 ;  /* 0x0000000dff0d723e */ /* 0x000fe400020006ff */
[----:B------:R-:W-:Y:S01]  /*15ec0*/  F2FP.F16.E4M3.UNPACK_B R15, R15 ;  /* 0x0000000fff0f723e */ /* 0x000fe200020006ff */
[----:B------:R-:W-:-:S02]  /*15ed0*/  IMAD R7, R7, 0x100, R6 ;  /* 0x0000010007077824 */ /* 0x000fc400078e0206 */
[----:B------:R-:W5:Y:S04]  /*15ee0*/  LDL.LU R6, [R1+0xe24] ;  /* 0x000e240001067983 */ /* 0x000f680000300800 */
[----:B------:R0:W-:Y:S04]  /*15ef0*/  STL [R1+0x10], R7 ;  /* 0x0000100701007387 */ /* 0x0001e80000100800 */
[----:B0-----:R-:W3:Y:S01]  /*15f00*/  LDL.LU R7, [R1+0xe20] ;  /* 0x000e200001077983 */ /* 0x001ee20000300800 */
[----:B--2---:R-:W-:Y:S03]  /*15f10*/  HMMA.16816.F32 R16, R12, R2, R16 ;  /* 0x000000020c10723c */ /* 0x004fe60000001810 */
[----:B------:R-:W2:Y:S04]  /*15f20*/  LDL R2, [R1+0x18] ;  /* 0x0000180001027983 */ /* 0x000ea80000100800 */
[----:B------:R-:W2:-:S15]  /*15f30*/  LDL R3, [R1+0x1c] ;  /* 0x00001c0001037983 */ /* 0x000e9e0000100800 */
[----:B------:R-:W-:-:S01]  /*15f40*/  NOP ;  /* 0x0000000000007918 */ /* 0x000fc20000000000 */
[----:B------:R0:W-:Y:S04]  /*15f50*/  STL [R1+0xdfc], R18 ;  /* 0x000dfc1201007387 */ /* 0x0001e80000100800 */
[----:B0-----:R-:W2:Y:S01]  /*15f60*/  LDL.LU R18, [R1+0x270] ;  /* 0x0002700001127983 */ /* 0x001ea20000300800 */
[----:B----4-:R-:W-:Y:S03]  /*15f70*/  HMMA.16816.F32 R12, R12, R4, R8 ;  /* 0x000000040c0c723c */ /* 0x010fe60000001808 */
[----:B------:R0:W-:Y:S04]  /*15f80*/  STL [R1+0xdf8], R19 ;  /* 0x000df81301007387 */ /* 0x0001e80000100800 */
[----:B-----5:R-:W-:Y:S04]  /*15f90*/  STL [R1+0xdd8], R6 ;  /* 0x000dd80601007387 */ /* 0x020fe80000100800 */
[----:B---3--:R-:W-:Y:S04]  /*15fa0*/  STL [R1+0xddc], R7 ;  /* 0x000ddc0701007387 */ /* 0x008fe80000100800 */
[----:B------:R-:W3:Y:S04]  /*15fb0*/  LDL.LU.64 R10, [R1+0xe18] ;  /* 0x000e1800010a7983 */ /* 0x000ee80000300a00 */
[----:B------:R-:W3:Y:S04]  /*15fc0*/  LDL.LU.64 R8, [R1+0xe10] ;  /* 0x000e100001087983 */ /* 0x000ee80000300a00 */
[----:B------:R-:W4:Y:S04]  /*15fd0*/  LDL.LU R4, [R1+0x24c] ;  /* 0x00024c0001047983 */ /* 0x000f280000300800 */
[----:B------:R-:W5:Y:S04]  /*15fe0*/  LDL.LU R5, [R1+0x25c] ;  /* 0x00025c0001057983 */ /* 0x000f680000300800 */
[----:B------:R-:W-:Y:S01]  /*15ff0*/  STL [R1+0xde0], R15 ;  /* 0x000de00f01007387 */ /* 0x000fe20000100800 */
[----:B--2---:R-:W-:-:S03]  /*16000*/  IMAD R0, R0, 0x100, R18 ;  /* 0x0000010000007824 */ /* 0x004fc600078e0212 */
[----:B------:R-:W2:Y:S04]  /*16010*/  LDL.LU R18, [R1+0x2a8] ;  /* 0x0002a80001127983 */ /* 0x000ea80000300800 */
[----:B0-----:R-:W2:Y:S01]  /*16020*/  LDL.LU R19, [R1+0x2a0] ;  /* 0x0002a00001137983 */ /* 0x001ea20000300800 */
[----:B------:R-:W-:Y:S02]  /*16030*/  IMAD R20, R22, 0x100, R20 ;  /* 0x0000010016147824 */ /* 0x000fe400078e0214 */
[----:B------:R-:W-:Y:S01]  /*16040*/  IMAD R22, R29, 0x100, R28 ;  /* 0x000001001d167824 */ /* 0x000fe200078e021c */
[----:B------:R-:W-:Y:S02]  /*16050*/  F2FP.F16.E4M3.UNPACK_B R21, R21 ;  /* 0x00000015ff15723e */ /* 0x000fe400020006ff */
[----:B------:R-:W-:-:S02]  /*16060*/  F2FP.F16.E4M3.UNPACK_B R23, R23 ;  /* 0x00000017ff17723e */ /* 0x000fc400020006ff */
[----:B------:R-:W-:Y:S02]  /*16070*/  F2FP.F16.E4M3.UNPACK_B R28, R6 ;  /* 0x00000006ff1c723e */ /* 0x000fe400020006ff */
[----:B------:R-:W-:Y:S02]  /*16080*/  F2FP.F16.E4M3.UNPACK_B R20, R20 ;  /* 0x00000014ff14723e */ /* 0x000fe400020006ff */
[----:B------:R-:W-:Y:S02]  /*16090*/  F2FP.F16.E4M3.UNPACK_B R22, R22 ;  /* 0x00000016ff16723e */ /* 0x000fe400020006ff */
[----:B------:R-:W-:Y:S01]  /*160a0*/  F2FP.F16.E4M3.UNPACK_B R29, R7 ;  /* 0x00000007ff1d723e */ /* 0x000fe200020006ff */
[----:B--2---:R0:W-:Y:S04]  /*160b0*/  STL.64 [R1+0xe08], R18 ;  /* 0x000e081201007387 */ /* 0x0041e80000100a00 */
[----:B0-----:R-:W2:Y:S04]  /*160c0*/  LDL.LU R18, [R1+0x298] ;  /* 0x0002980001127983 */ /* 0x001ea80000300800 */
[----:B------:R-:W2:Y:S04]  /*160d0*/  LDL.LU R19, [R1+0x294] ;  /* 0x0002940001137983 */ /* 0x000ea80000300800 */
[----:B------:R0:W-:Y:S04]  /*160e0*/  STL.64 [R1+0xe00], R16 ;  /* 0x000e001001007387 */ /* 0x0001e80000100a00 */
[----:B0-----:R-:W4:Y:S04]  /*160f0*/  LDL.LU R16, [R1+0x250] ;  /* 0x0002500001107983 */ /* 0x001f280000300800 */
[----:B------:R-:W5:Y:S04]  /*16100*/  LDL.LU R17, [R1+0x260] ;  /* 0x0002600001117983 */ /* 0x000f680000300800 */
[----:B------:R-:W2:Y:S01]  /*16110*/  LDL.LU R15, [R1+0x2c8] ;  /* 0x0002c800010f7983 */ /* 0x000ea20000300800 */
[----:B---3--:R-:W-:Y:S01]  /*16120*/  HMMA.16816.F32 R8, R20, R28, R8 ;  /* 0x0000001c1408723c */ /* 0x008fe20000001808 */
[----:B------:R-:W-:-:S02]  /*16130*/  F2FP.F16.E4M3.UNPACK_B R2, R2 ;  /* 0x00000002ff02723e */ /* 0x000fc400020006ff */
[----:B------:R-:W-:Y:S01]  /*16140*/  F2FP.F16.E4M3.UNPACK_B R3, R3 ;  /* 0x00000003ff03723e */ /* 0x000fe200020006ff */
[----:B--2---:R0:W-:Y:S01]  /*16150*/  STL.64 [R1+0xdf0], R14 ;  /* 0x000df00e01007387 */ /* 0x0041e20000100a00 */
[----:B----4-:R-:W-:-:S03]  /*16160*/  IMAD R4, R4, 0x100, R16 ;  /* 0x0000010004047824 */ /* 0x010fc600078e0210 */
[----:B0-----:R-:W2:Y:S04]  /*16170*/  LDL.LU R14, [R1+0x2b8] ;  /* 0x0002b800010e7983 */ /* 0x001ea80000300800 */
[----:B------:R-:W2:Y:S04]  /*16180*/  LDL.LU R15, [R1+0x2b4] ;  /* 0x0002b400010f7983 */ /* 0x000ea80000300800 */
[----:B------:R0:W-:Y:S08]  /*16190*/  STL.64 [R1+0xde8], R12 ;  /* 0x000de80c01007387 */ /* 0x0001f00000100a00 */
[----:B------:R-:W-:Y:S01]  /*161a0*/  IMAD.MOV.U32 R16, RZ, RZ, R11 ;  /* 0x000000ffff107224 */ /* 0x000fe200078e000b */
[----:B0-----:R-:W3:Y:S04]  /*161b0*/  LDL R12, [R1+0x68] ;  /* 0x00006800010c7983 */ /* 0x001ee80000100800 */
[----:B------:R-:W4:Y:S04]  /*161c0*/  LDL.LU R13, [R1+0x2ac] ;  /* 0x0002ac00010d7983 */ /* 0x000f280000300800 */
[----:B------:R-:W2:Y:S04]  /*161d0*/  LDL.LU R7, [R1+0x2c0] ;  /* 0x0002c00001077983 */ /* 0x000ea80000300800 */
[----:B------:R-:W2:Y:S04]  /*161e0*/  LDL.LU R6, [R1+0x2d0] ;  /* 0x0002d00001067983 */ /* 0x000ea80000300800 */
[----:B------:R0:W-:Y:S04]  /*161f0*/  STL.64 [R1], R8 ;  /* 0x0000000801007387 */ /* 0x0001e80000100a00 */
[----:B------:R-:W4:Y:S01]  /*16200*/  LDL.LU R11, [R1+0x10] ;  /* 0x00001000010b7983 */ /* 0x000f220000300800 */
[----:B------:R-:W-:Y:S01]  /*16210*/  HMMA.16816.F32 R24, R20, R2, R24 ;  /* 0x000000021418723c */ /* 0x000fe20000001818 */
[----:B-----5:R-:W-:-:S02]  /*16220*/  IMAD R5, R5, 0x100, R17 ;  /* 0x0000010005057824 */ /* 0x020fc400078e0211 */
[----:B------:R-:W-:Y:S01]  /*16230*/  IMAD.MOV.U32 R17, RZ, RZ, R10 ;  /* 0x000000ffff117224 */ /* 0x000fe200078e000a */
[----:B------:R-:W-:Y:S02]  /*16240*/  F2FP.F16.E4M3.UNPACK_B R10, R0 ;  /* 0x00000000ff0a723e */ /* 0x000fe400020006ff */
[----:B------:R-:W5:Y:S01]  /*16250*/  LDL.LU R0, [R1+0x2b0] ;  /* 0x0002b00001007983 */ /* 0x000f620000300800 */
[----:B0-----:R-:W-:Y:S02]  /*16260*/  F2FP.F16.E4M3.UNPACK_B R9, R4 ;  /* 0x00000004ff09723e */ /* 0x001fe400020006ff */
[----:B---3--:R-:W-:-:S05]  /*16270*/  LOP3.LUT R12, R12, 0x40, RZ, 0x3c, !PT ;  /* 0x000000400c0c7812 */ /* 0x008fca00078e3cff */
[----:B------:R-:W-:Y:S04]  /*16280*/  STL [R1+0x14], R12 ;  /* 0x0000140c01007387 */ /* 0x000fe80000100800 */
[----:B------:R-:W3:Y:S04]  /*16290*/  LDL.LU R4, [R1+0x2c4] ;  /* 0x0002c40001047983 */ /* 0x000ee80000300800 */
[----:B------:R-:W3:Y:S04]  /*162a0*/  LDL.LU R20, [R1+0x2a4] ;  /* 0x0002a40001147983 */ /* 0x000ee80000300800 */
[----:B------:R-:W3:Y:S04]  /*162b0*/  LDL.LU R22, [R1+0x29c] ;  /* 0x00029c0001167983 */ /* 0x000ee80000300800 */
[----:B------:R-:W3:Y:S01]  /*162c0*/  LDL.LU R21, [R1+0x2bc] ;  /* 0x0002bc0001157983 */ /* 0x000ee20000300800 */
[----:B----4-:R-:W-:-:S03]  /*162d0*/  F2FP.F16.E4M3.UNPACK_B R8, R11 ;  /* 0x0000000bff08723e */ /* 0x010fc600020006ff */
[----:B------:R-:W4:Y:S01]  /*162e0*/  LDL.LU R23, [R1+0x2cc] ;  /* 0x0002cc0001177983 */ /* 0x000f220000300800 */
[----:B------:R-:W-:-:S03]  /*162f0*/  F2FP.F16.E4M3.UNPACK_B R11, R5 ;  /* 0x00000005ff0b723e */ /* 0x000fc600020006ff */
[----:B------:R0:W-:Y:S01]  /*16300*/  STL.64 [R1+0xdd0], R26 ;  /* 0x000dd01a01007387 */ /* 0x0001e20000100a00 */
[----:B------:R-:W-:Y:S02]  /*16310*/  IMAD R5, R19, 0x100, R18 ;  /* 0x0000010013057824 */ /* 0x000fe400078e0212 */
[----:B0-----:R-:W-:Y:S02]  /*16320*/  IMAD.MOV.U32 R26, RZ, RZ, R17 ;  /* 0x000000ffff1a7224 */ /* 0x001fe400078e0011 */
[----:B------:R-:W-:Y:S02]  /*16330*/  IMAD.MOV.U32 R27, RZ, RZ, R16 ;  /* 0x000000ffff1b7224 */ /* 0x000fe400078e0010 */
[----:B------:R-:W0:Y:S04]  /*16340*/  LDSM.16.M88.4 R16, [R12+UR5] ;  /* 0x000000050c10783b */ /* 0x000e280008000200 */
[----:B------:R1:W-:Y:S04]  /*16350*/  STL.64 [R1+0xdc8], R24 ;  /* 0x000dc81801007387 */ /* 0x0003e80000100a00 */
[----:B-1----:R-:W4:Y:S04]  /*16360*/  LDL.LU R24, [R1] ;  /* 0x0000000001187983 */ /* 0x002f280000300800 */
[----:B------:R-:W4:Y:S04]  /*16370*/  LDL.LU R25, [R1+0x4] ;  /* 0x0000040001197983 */ /* 0x000f280000300800 */
[----:B0-----:R-:W-:Y:S04]  /*16380*/  STL.64 [R1+0x30], R16 ;  /* 0x0000301001007387 */ /* 0x001fe80000100a00 */
[----:B------:R0:W-:Y:S04]  /*16390*/  STL.64 [R1+0x38], R18 ;  /* 0x0000381201007387 */ /* 0x0001e80000100a00 */
[----:B0-----:R-:W3:Y:S01]  /*163a0*/  LDL.LU.64 R18, [R1+0xe08] ;  /* 0x000e080001127983 */ /* 0x001ee20000300a00 */
[----:B-----5:R-:W-:-:S03]  /*163b0*/  IMAD R13, R13, 0x100, R0 ;  /* 0x000001000d0d7824 */ /* 0x020fc600078e0200 */
[----:B------:R-:W5:Y:S01]  /*163c0*/  LDL.LU.64 R16, [R1+0xe00] ;  /* 0x000e000001107983 */ /* 0x000f620000300a00 */
[----:B--2---:R-:W-:Y:S02]  /*163d0*/  IMAD R0, R15, 0x100, R14 ;  /* 0x000001000f007824 */ /* 0x004fe400078e020e */
[----:B---3--:R-:W-:Y:S02]  /*163e0*/  IMAD R20, R20, 0x100, R18 ;  /* 0x0000010014147824 */ /* 0x008fe400078e0212 */
[----:B------:R-:W-:Y:S01]  /*163f0*/  IMAD R22, R22, 0x100, R19 ;  /* 0x0000010016167824 */ /* 0x000fe200078e0213 */
[----:B------:R-:W5:Y:S04]  /*16400*/  LDL.LU R18, [R1+0xdfc] ;  /* 0x000dfc0001127983 */ /* 0x000f680000300800 */
[----:B------:R-:W5:Y:S04]  /*16410*/  LDL.LU R19, [R1+0xdf8] ;  /* 0x000df80001137983 */ /* 0x000f680000300800 */
[----:B------:R-:W-:Y:S04]  /*16420*/  STL [R1+0x10], R13 ;  /* 0x0000100d01007387 */ /* 0x000fe80000100800 */
[----:B------:R-:W0:Y:S04]  /*16430*/  LDSM.16.M88.4 R12, [R12+UR5+0x2000] ;  /* 0x002000050c0c783b */ /* 0x000e280008000200 */
[----:B0-----:R-:W-:Y:S04]  /*16440*/  STL.64 [R1+0x20], R12 ;  /* 0x0000200c01007387 */ /* 0x001fe80000100a00 */
[----:B------:R0:W-:Y:S04]  /*16450*/  STL.64 [R1+0x28], R14 ;  /* 0x0000280e01007387 */ /* 0x0001e80000100a00 */
[----:B0-----:R-:W2:Y:S04]  /*16460*/  LDL.LU.64 R14, [R1+0xdf0] ;  /* 0x000df000010e7983 */ /* 0x001ea80000300a00 */
[----:B------:R-:W3:Y:S01]  /*16470*/  LDL.LU.64 R12, [R1+0xde8] ;  /* 0x000de800010c7983 */ /* 0x000ee20000300a00 */
[----:B------:R-:W-:-:S02]  /*16480*/  IMAD R21, R21, 0x100, R7 ;  /* 0x0000010015157824 */ /* 0x000fc400078e0207 */
[----:B----4-:R-:W-:Y:S01]  /*16490*/  IMAD R23, R23, 0x100, R6 ;  /* 0x0000010017177824 */ /* 0x010fe200078e0206 */
[----:B-----5:R-:W-:Y:S01]  /*164a0*/  HMMA.16816.F32 R16, R8, R28, R16 ;  /* 0x0000001c0810723c */ /* 0x020fe20000001810 */
[----:B------:R-:W4:Y:S04]  /*164b0*/  LDL.LU R28, [R1+0x30] ;  /* 0x00003000011c7983 */ /* 0x000f280000300800 */
[----:B------:R-:W5:Y:S01]  /*164c0*/  LDL.LU R29, [R1+0x34] ;  /* 0x00003400011d7983 */ /* 0x000f620000300800 */
[----:B--2---:R-:W-:-:S03]  /*164d0*/  IMAD R4, R4, 0x100, R15 ;  /* 0x0000010004047824 */ /* 0x004fc600078e020f */
[----:B------:R-:W3:Y:S04]  /*164e0*/  LDL.LU R15, [R1+0xde0] ;  /* 0x000de000010f7983 */ /* 0x000ee80000300800 */
[----:B------:R-:W2:Y:S04]  /*164f0*/  LDL.LU R7, [R1+0xddc] ;  /* 0x000ddc0001077983 */ /* 0x000ea80000300800 */
[----:B------:R-:W4:Y:S01]  /*16500*/  LDL.LU R6, [R1+0xdd8] ;  /* 0x000dd80001067983 */ /* 0x000f220000300800 */
[----:B---3--:R-:W-:Y:S01]  /*16510*/  HMMA.16816.F32 R12, R8, R2, R12 ;  /* 0x00000002080c723c */ /* 0x008fe2000000180c */
[----:B--2---:R-:W-:-:S02]  /*16520*/  F2FP.F16.E4M3.UNPACK_B R7, R7.H1 ;  /* 0x00000007ff07723e */ /* 0x004fc400030006ff */
[----:B----4-:R-:W-:Y:S01]  /*16530*/  F2FP.F16.E4M3.UNPACK_B R6, R6.H1 ;  /* 0x00000006ff06723e */ /* 0x010fe200030006ff */
[----:B------:R-:W2:Y:S04]  /*16540*/  LDL.LU R2, [R1+0x18] ;  /* 0x0000180001027983 */ /* 0x000ea80000300800 */
[----:B------:R-:W3:Y:S01]  /*16550*/  LDL.LU R3, [R1+0x1c] ;  /* 0x00001c0001037983 */ /* 0x000ee20000300800 */
[----:B------:R-:W-:Y:S02]  /*16560*/  F2FP.F16.E4M3.UNPACK_B R9, R5 ;  /* 0x00000005ff09723e */ /* 0x000fe400020006ff */
[----:B------:R-:W-:Y:S02]  /*16570*/  F2FP.F16.E4M3.UNPACK_B R11, R20 ;  /* 0x00000014ff0b723e */ /* 0x000fe400020006ff */
[----:B------:R-:W-:-:S02]  /*16580*/  F2FP.F16.E4M3.UNPACK_B R8, R0 ;  /* 0x00000000ff08723e */ /* 0x000fc400020006ff */
[----:B------:R-:W-:Y:S01]  /*16590*/  F2FP.F16.E4M3.UNPACK_B R10, R4 ;  /* 0x00000004ff0a723e */ /* 0x000fe200020006ff */
[----:B------:R-:W4:Y:S04]  /*165a0*/  LDL.LU R5, [R1+0x10] ;  /* 0x0000100001057983 */ /* 0x000f280000300800 */
[----:B------:R-:W5:Y:S02]  /*165b0*/  LDL.LU R0, [R1+0x2d8] ;  /* 0x0002d80001007983 */ /* 0x000f640000300800 */
[----:B------:R-:W-:-:S15]  /*165c0*/  HMMA.16816.F32 R24, R8, R6, R24 ;  /* 0x000000060818723c */ /* 0x000fde0000001818 */
[----:B------:R-:W-:-:S08]  /*165d0*/  NOP ;  /* 0x0000000000007918 */ /* 0x000fd00000000000 */
[----:B------:R-:W-:Y:S04]  /*165e0*/  STL.64 [R1], R24 ;  /* 0x0000001801007387 */ /* 0x000fe80000100a00 */
[----:B------:R0:W-:Y:S04]  /*165f0*/  STL.64 [R1+0x8], R26 ;  /* 0x0000081a01007387 */ /* 0x0001e80000100a00 */
[----:B0-----:R-:W5:Y:S04]  /*16600*/  LDL.LU.64 R26, [R1+0xdd0] ;  /* 0x000dd000011a7983 */ /* 0x001f680000300a00 */
[----:B------:R-:W5:Y:S01]  /*16610*/  LDL.LU.64 R24, [R1+0xdc8] ;  /* 0x000dc80001187983 */ /* 0x000f620000300a00 */
[----:B------:R-:W-:-:S02]  /*16620*/  F2FP.F16.E4M3.UNPACK_B R20, R22 ;  /* 0x00000016ff14723e */ /* 0x000fc400020006ff */
[----:B------:R-:W-:Y:S02]  /*16630*/  F2FP.F16.E4M3.UNPACK_B R21, R21 ;  /* 0x00000015ff15723e */ /* 0x000fe400020006ff */
[----:B------:R-:W-:Y:S02]  /*16640*/  F2FP.F16.E4M3.UNPACK_B R23, R23 ;  /* 0x00000017ff17723e */ /* 0x000fe400020006ff */
[----:B--2---:R-:W-:Y:S02]  /*16650*/  F2FP.F16.E4M3.UNPACK_B R2, R2.H1 ;  /* 0x00000002ff02723e */ /* 0x004fe400030006ff */
[----:B---3--:R-:W-:Y:S02]  /*16660*/  F2FP.F16.E4M3.UNPACK_B R3, R3.H1 ;  /* 0x00000003ff03723e */ /* 0x008fe400030006ff */
[----:B----4-:R-:W-:-:S07]  /*16670*/  F2FP.F16.E4M3.UNPACK_B R22, R5 ;  /* 0x00000005ff16723e */ /* 0x010fce00020006ff */
[----:B------:R-:W-:Y:S06]  /*16680*/  HMMA.16816.F32 R4, R20, R6, R16 ;  /* 0x000000061404723c */ /* 0x000fec0000001810 */
[----:B-----5:R-:W-:Y:S01]  /*16690*/  HMMA.16816.F32 R8, R8, R2, R24 ;  /* 0x000000020808723c */ /* 0x020fe20000001818 */
[----:B------:R-:W2:Y:S04]  /*166a0*/  LDL.LU R24, [R1+0x2e8] ;  /* 0x0002e80001187983 */ /* 0x000ea80000300800 */
[----:B------:R-:W3:Y:S04]  /*166b0*/  LDL.LU R27, [R1+0x2e0] ;  /* 0x0002e000011b7983 */ /* 0x000ee80000300800 */
[----:B------:R-:W4:Y:S04]  /*166c0*/  LDL.LU R25, [R1+0x2f0] ;  /* 0x0002f00001197983 */ /* 0x000f280000300800 */
[----:B------:R-:W5:Y:S10]  /*166d0*/  LDL.LU R26, [R1+0x2f8] ;  /* 0x0002f800011a7983 */ /* 0x000f740000300800 */
[----:B------:R0:W-:Y:S04]  /*166e0*/  STL.64 [R1+0xdb8], R10 ;  /* 0x000db80a01007387 */ /* 0x0001e80000100a00 */
[----:B0-----:R-:W2:Y:S04]  /*166f0*/  LDL.LU R10, [R1+0x2ec] ;  /* 0x0002ec00010a7983 */ /* 0x001ea80000300800 */
[----:B------:R-:W3:Y:S04]  /*16700*/  LDL.LU R11, [R1+0x2e4] ;  /* 0x0002e400010b7983 */ /* 0x000ee80000300800 */
[----:B------:R0:W-:Y:S04]  /*16710*/  STL.64 [R1+0xdb0], R8 ;  /* 0x000db00801007387 */ /* 0x0001e80000100a00 */
[----:B0-----:R-:W5:Y:S04]  /*16720*/  LDL.LU R9, [R1+0x2dc] ;  /* 0x0002dc0001097983 */ /* 0x001f680000300800 */
[----:B------:R-:W4:Y:S04]  /*16730*/  LDL.LU R18, [R1+0x2f4] ;  /* 0x0002f40001127983 */ /* 0x000f280000300800 */
[----:B------:R-:W5:Y:S04]  /*16740*/  LDL.LU R19, [R1+0x2fc] ;  /* 0x0002fc0001137983 */ /* 0x000f680000300800 */
[----:B------:R-:W-:Y:S04]  /*16750*/  STL [R1+0xdc0], R4 ;  /* 0x000dc00401007387 */ /* 0x000fe80000100800 */
[----:B------:R-:W-:Y:S04]  /*16760*/  STL [R1+0xdac], R5 ;  /* 0x000dac0501007387 */ /* 0x000fe80000100800 */
[----:B------:R-:W-:Y:S04]  /*16770*/  STL [R1+0xda8], R6 ;  /* 0x000da80601007387 */ /* 0x000fe80000100800 */
[----:B------:R-:W-:Y:S01]  /*16780*/  STL [R1+0xda4], R7 ;  /* 0x000da40701007387 */ /* 0x000fe20000100800 */
[----:B---3--:R-:W-:-:S02]  /*16790*/  IMAD R27, R27, 0x100, R11 ;  /* 0x000001001b1b7824 */ /* 0x008fc400078e020b */
[----:B--2---:R-:W-:-:S03]  /*167a0*/  IMAD R24, R24, 0x100, R10 ;  /* 0x0000010018187824 */ /* 0x004fc600078e020a */
[----:B------:R0:W-:Y:S04]  /*167b0*/  STL [R1+0xdc4], R27 ;  /* 0x000dc41b01007387 */ /* 0x0001e80000100800 */
[----:B------:R-:W2:Y:S01]  /*167c0*/  LDL.LU R8, [R1] ;  /* 0x0000000001087983 */ /* 0x000ea20000300800 */
[----:B----4-:R-:W-:Y:S02]  /*167d0*/  IMAD R25, R25, 0x100, R18 ;  /* 0x0000010019197824 */ /* 0x010fe400078e0212 */
[----:B-----5:R-:W-:Y:S02]  /*167e0*/  IMAD R26, R26, 0x100, R19 ;  /* 0x000001001a1a7824 */ /* 0x020fe400078e0213 */
[----:B------:R-:W-:Y:S01]  /*167f0*/  HMMA.16816.F32 R16, R20, R2, R12 ;  /* 0x000000021410723c */ /* 0x000fe2000000180c */
[----:B------:R-:W-:-:S02]  /*16800*/  IMAD R0, R0, 0x100, R9 ;  /* 0x0000010000007824 */ /* 0x000fc400078e0209 */
[----:B------:R-:W2:Y:S04]  /*16810*/  LDL.LU R9, [R1+0x4] ;  /* 0x0000040001097983 */ /* 0x000ea80000300800 */
[----:B------:R-:W2:Y:S04]  /*16820*/  LDL.LU R10, [R1+0x8] ;  /* 0x00000800010a7983 */ /* 0x000ea80000300800 */
[----:B------:R-:W2:Y:S04]  /*16830*/  LDL.LU R11, [R1+0xc] ;  /* 0x00000c00010b7983 */ /* 0x000ea80000300800 */
[----:B0-----:R-:W3:Y:S04]  /*16840*/  LDL.LU R27, [R1+0x314] ;  /* 0x00031400011b7983 */ /* 0x001ee80000300800 */
[----:B------:R-:W4:Y:S04]  /*16850*/  LDL.LU R4, [R1+0x304] ;  /* 0x0003040001047983 */ /* 0x000f280000300800 */
[----:B------:R-:W5:Y:S04]  /*16860*/  LDL.LU R5, [R1+0x31c] ;  /* 0x00031c0001057983 */ /* 0x000f680000300800 */
[----:B------:R-:W5:Y:S04]  /*16870*/  LDL.LU R6, [R1+0x32c] ;  /* 0x00032c0001067983 */ /* 0x000f680000300800 */
[----:B------:R-:W5:Y:S04]  /*16880*/  LDL.LU R7, [R1+0x324] ;  /* 0x0003240001077983 */ /* 0x000f680000300800 */
[----:B------:R-:W3:Y:S04]  /*16890*/  LDL.LU R14, [R1+0x310] ;  /* 0x00031000010e7983 */ /* 0x000ee80000300800 */
[----:B------:R-:W4:Y:S04]  /*168a0*/  LDL.LU R13, [R1+0x300] ;  /* 0x00030000010d7983 */ /* 0x000f280000300800 */
[----:B------:R-:W5:Y:S04]  /*168b0*/  LDL.LU R12, [R1+0x30c] ;  /* 0x00030c00010c7983 */ /* 0x000f680000300800 */
[----:B------:R-:W5:Y:S04]  /*168c0*/  LDL.LU R15, [R1+0x308] ;  /* 0x00030800010f7983 */ /* 0x000f680000300800 */
[----:B------:R-:W5:Y:S04]  /*168d0*/  LDL R2, [R1+0x20] ;  /* 0x0000200001027983 */ /* 0x000f680000100800 */
[----:B------:R-:W5:Y:S04]  /*168e0*/  LDL R3, [R1+0x24] ;  /* 0x0000240001037983 */ /* 0x000f680000100800 */
[----:B------:R0:W-:Y:S04]  /*168f0*/  STL [R1+0xd9c], R16 ;  /* 0x000d9c1001007387 */ /* 0x0001e80000100800 */
[----:B0-----:R-:W2:Y:S01]  /*16900*/  LDL.LU R16, [R1+0x33c] ;  /* 0x00033c0001107983 */ /* 0x001ea20000300800 */
[----:B------:R-:W-:-:S02]  /*16910*/  F2FP.F16.E4M3.UNPACK_B R21, R0 ;  /* 0x00000000ff15723e */ /* 0x000fc400020006ff */
[----:B------:R-:W-:Y:S02]  /*16920*/  F2FP.F16.E4M3.UNPACK_B R22, R26 ;  /* 0x0000001aff16723e */ /* 0x000fe400020006ff */
[----:B------:R-:W-:Y:S02]  /*16930*/  F2FP.F16.E4M3.UNPACK_B R23, R24 ;  /* 0x00000018ff17723e */ /* 0x000fe400020006ff */
[----:B------:R-:W-:Y:S02]  /*16940*/  F2FP.F16.E4M3.UNPACK_B R20, R25 ;  /* 0x00000019ff14723e */ /* 0x000fe400020006ff */
[----:B------:R-:W-:Y:S02]  /*16950*/  F2FP.F16.E4M3.UNPACK_B R24, R28 ;  /* 0x0000001cff18723e */ /* 0x000fe400020006ff */
[----:B------:R-:W-:Y:S01]  /*16960*/  F2FP.F16.E4M3.UNPACK_B R25, R29 ;  /* 0x0000001dff19723e */ /* 0x000fe200020006ff */
[----:B---3--:R-:W-:Y:S01]  /*16970*/  IMAD R14, R14, 0x100, R27 ;  /* 0x000001000e0e7824 */ /* 0x008fe200078e021b */
[----:B--2---:R0:W-:Y:S04]  /*16980*/  STL [R1+0xda0], R16 ;  /* 0x000da01001007387 */ /* 0x0041e80000100800 */
[----:B0-----:R-:W2:Y:S04]  /*16990*/  LDL.LU R16, [R1+0x334] ;  /* 0x0003340001107983 */ /* 0x001ea80000300800 */
[----:B------:R0:W-:Y:S04]  /*169a0*/  STL [R1+0xd98], R17 ;  /* 0x000d981101007387 */ /* 0x0001e80000100800 */
[----:B0-----:R-:W3:Y:S04]  /*169b0*/  LDL.LU R17, [R1+0x34c] ;  /* 0x00034c0001117983 */ /* 0x001ee80000300800 */
[----:B------:R0:W-:Y:S04]  /*169c0*/  STL [R1+0xd94], R18 ;  /* 0x000d941201007387 */ /* 0x0001e80000100800 */
[----:B0-----:R-:W3:Y:S04]  /*169d0*/  LDL.LU R18, [R1+0x344] ;  /* 0x0003440001127983 */ /* 0x001ee80000300800 */
[----:B------:R0:W-:Y:S04]  /*169e0*/  STL [R1+0xd90], R19 ;  /* 0x000d901301007387 */ /* 0x0001e80000100800 */
[----:B0-----:R-:W3:Y:S04]  /*169f0*/  LDL.LU R19, [R1+0x354] ;  /* 0x0003540001137983 */ /* 0x001ee80000300800 */
[----:B------:R-:W2:Y:S04]  /*16a00*/  LDL.LU R0, [R1+0x330] ;  /* 0x0003300001007983 */ /* 0x000ea80000300800 */
[----:B------:R-:W3:Y:S04]  /*16a10*/  LDL.LU R26, [R1+0x320] ;  /* 0x00032000011a7983 */ /* 0x000ee80000300800 */
[----:B------:R-:W2:Y:S01]  /*16a20*/  LDL.LU R27, [R1+0xdc4] ;  /* 0x000dc400011b7983 */ /* 0x000ea20000300800 */
[----:B------:R-:W-:Y:S01]  /*16a30*/  HMMA.16816.F32 R8, R20, R24, R8 ;  /* 0x000000181408723c */ /* 0x000fe20000001808 */
[----:B----4-:R-:W-:-:S02]  /*16a40*/  IMAD R13, R13, 0x100, R4 ;  /* 0x000001000d0d7824 */ /* 0x010fc400078e0204 */
[----:B-----5:R-:W-:Y:S01]  /*16a50*/  IMAD R15, R15, 0x100, R12 ;  /* 0x000001000f0f7824 */ /* 0x020fe200078e020c */
[----:B------:R-:W4:-:S15]  /*16a60*/  LDL.LU R4, [R1+0xdc0] ;  /* 0x000dc00001047983 */ /* 0x000f1e0000300800 */
[----:B------:R-:W-:-:S04]  /*16a70*/  NOP ;  /* 0x0000000000007918 */ /* 0x000fc80000000000 */
[----:B------:R-:W-:Y:S04]  /*16a80*/  STL.64 [R1], R8 ;  /* 0x0000000801007387 */ /* 0x000fe80000100a00 */
[----:B------:R0:W-:Y:S01]  /*16a90*/  STL [R1+0x8], R10 ;  /* 0x0000080a01007387 */ /* 0x0001e20000100800 */
[----:B--2---:R-:W-:Y:S01]  /*16aa0*/  F2FP.F16.E4M3.UNPACK_B R12, R27 ;  /* 0x0000001bff0c723e */ /* 0x004fe200020006ff */
[----:B------:R-:W-:Y:S02]  /*16ab0*/  IMAD.MOV.U32 R27, RZ, RZ, R11 ;  /* 0x000000ffff1b7224 */ /* 0x000fe400078e000b */
[----:B0-----:R-:W2:Y:S04]  /*16ac0*/  LDL.LU.64 R10, [R1+0xdb8] ;  /* 0x000db800010a7983 */ /* 0x001ea80000300a00 */
[----:B------:R-:W2:Y:S01]  /*16ad0*/  LDL.LU.64 R8, [R1+0xdb0] ;  /* 0x000db00001087983 */ /* 0x000ea20000300a00 */
[----:B------:R-:W-:-:S02]  /*16ae0*/  F2FP.F16.E4M3.UNPACK_B R2, R2 ;  /* 0x00000002ff02723e */ /* 0x000fc400020006ff */
[----:B------:R-:W-:-:S07]  /*16af0*/  F2FP.F16.E4M3.UNPACK_B R3, R3 ;  /* 0x00000003ff03723e */ /* 0x000fce00020006ff */
[----:B--2---:R-:W-:Y:S01]  /*16b00*/  HMMA.16816.F32 R8, R20, R2, R8 ;  /* 0x000000021408723c */ /* 0x004fe20000001808 */
[----:B------:R-:W2:Y:S04]  /*16b10*/  LDL.LU R21, [R1+0x318] ;  /* 0x0003180001157983 */ /* 0x000ea80000300800 */
[----:B------:R-:W5:Y:S04]  /*16b20*/  LDL.LU R23, [R1+0x328] ;  /* 0x0003280001177983 */ /* 0x000f680000300800 */
[----:B------:R-:W4:Y:S04]  /*16b30*/  LDL.LU R20, [R1+0x338] ;  /* 0x0003380001147983 */ /* 0x000f280000300800 */
[----:B------:R-:W4:Y:S01]  /*16b40*/  LDL.LU R22, [R1+0x348] ;  /* 0x0003480001167983 */ /* 0x000f220000300800 */
[----:B---3--:R-:W-:-:S02]  /*16b50*/  IMAD R26, R26, 0x100, R7 ;  /* 0x000001001a1a7824 */ /* 0x008fc400078e0207 */
[----:B--2---:R-:W-:Y:S02]  /*16b60*/  IMAD R21, R21, 0x100, R5 ;  /* 0x0000010015157824 */ /* 0x004fe400078e0205 */
[----:B-----5:R-:W-:Y:S01]  /*16b70*/  IMAD R23, R23, 0x100, R6 ;  /* 0x0000010017177824 */ /* 0x020fe200078e0206 */
[----:B------:R-:W4:Y:S04]  /*16b80*/  LDL.LU R5, [R1+0xdac] ;  /* 0x000dac0001057983 */ /* 0x000f280000300800 */
[----:B------:R-:W4:Y:S04]  /*16b90*/  LDL.LU R6, [R1+0xda8] ;  /* 0x000da80001067983 */ /* 0x000f280000300800 */
[----:B------:R-:W4:Y:S01]  /*16ba0*/  LDL.LU R7, [R1+0xda4] ;  /* 0x000da40001077983 */ /* 0x000f220000300800 */
[----:B------:R-:W-:-:S02]  /*16bb0*/  F2FP.F16.E4M3.UNPACK_B R14, R14 ;  /* 0x0000000eff0e723e */ /* 0x000fc400020006ff */
[----:B------:R-:W-:Y:S02]  /*16bc0*/  F2FP.F16.E4M3.UNPACK_B R13, R13 ;  /* 0x0000000dff0d723e */ /* 0x000fe400020006ff */
[----:B------:R-:W-:Y:S01]  /*16bd0*/  F2FP.F16.E4M3.UNPACK_B R15, R15 ;  /* 0x0000000fff0f723e */ /* 0x000fe200020006ff */
[----:B------:R-:W-:-:S06]  /*16be0*/  IMAD R0, R0, 0x100, R16 ;  /* 0x0000010000007824 */ /* 0x000fcc00078e0210 */
[----:B----4-:R-:W-:Y:S01]  /*16bf0*/  HMMA.16816.F32 R4, R12, R24, R4 ;  /* 0x000000180c04723c */ /* 0x010fe20000001804 */
[----:B------:R-:W2:Y:S04]  /*16c00*/  LDL.LU R24, [R1+0x340] ;  /* 0x0003400001187983 */ /* 0x000ea80000300800 */
[----:B------:R-:W3:Y:S04]  /*16c10*/  LDL.LU R25, [R1+0x350] ;  /* 0x0003500001197983 */ /* 0x000ee80000300800 */
[----:B------:R-:W4:Y:S01]  /*16c20*/  LDL.LU R16, [R1+0xda0] ;  /* 0x000da00001107983 */ /* 0x000f220000300800 */
[----:B------:R-:W-:-:S02]  /*16c30*/  IMAD R22, R22, 0x100, R17 ;  /* 0x0000010016167824 */ /* 0x000fc400078e0211 */
[----:B--2---:R-:W-:Y:S02]  /*16c40*/  IMAD R24, R24, 0x100, R18 ;  /* 0x0000010018187824 */ /* 0x004fe400078e0212 */
[----:B----4-:R-:W-:Y:S02]  /*16c50*/  IMAD R20, R20, 0x100, R16 ;  /* 0x0000010014147824 */ /* 0x010fe400078e0210 */
[----:B------:R-:W2:Y:S04]  /*16c60*/  LDL.LU R16, [R1+0xd9c] ;  /* 0x000d9c0001107983 */ /* 0x000ea80000300800 */
[----:B------:R-:W2:Y:S04]  /*16c70*/  LDL.LU R17, [R1+0xd98] ;  /* 0x000d980001117983 */ /* 0x000ea80000300800 */
[----:B------:R-:W2:Y:S01]  /*16c80*/  LDL.LU R18, [R1+0xd94] ;  /* 0x000d940001127983 */ /* 0x000ea20000300800 */
[----:B---3--:R-:W-:-:S03]  /*16c90*/  IMAD R25, R25, 0x100, R19 ;  /* 0x0000010019197824 */ /* 0x008fc600078e0213 */
[----:B------:R-:W2:Y:S02]  /*16ca0*/  LDL.LU R19, [R1+0xd90] ;  /* 0x000d900001137983 */ /* 0x000ea40000300800 */
[----:B--2---:R-:W-:Y:S02]  /*16cb0*/  HMMA.16816.F32 R16, R12, R2, R16 ;  /* 0x000000020c10723c */ /* 0x004fe40000001810 */
[----:B------:R-:W2:Y:S04]  /*16cc0*/  LDL.LU R2, [R1+0x20] ;  /* 0x0000200001027983 */ /* 0x000ea80000300800 */
[----:B------:R-:W3:Y:S01]  /*16cd0*/  LDL.LU R3, [R1+0x24] ;  /* 0x0000240001037983 */ /* 0x000ee20000300800 */
[----:B------:R-:W-:Y:S02]  /*16ce0*/  F2FP.F16.E4M3.UNPACK_B R14, R0 ;  /* 0x00000000ff0e723e */ /* 0x000fe400020006ff */
[----:B------:R-:W-:Y:S01]  /*16cf0*/  F2FP.F16.E4M3.UNPACK_B R13, R24 ;  /* 0x00000018ff0d723e */ /* 0x000fe200020006ff */
[----:B------:R-:W4:Y:S01]  /*16d00*/  LDL.LU R0, [R1+0x358] ;  /* 0x0003580001007983 */ /* 0x000f220000300800 */
[----:B------:R-:W-:-:S03]  /*16d10*/  F2FP.F16.E4M3.UNPACK_B R15, R25 ;  /* 0x00000019ff0f723e */ /* 0x000fc600020006ff */
[----:B------:R-:W5:Y:S01]  /*16d20*/  LDL.LU R24, [R1] ;  /* 0x0000000001187983 */ /* 0x000f620000300800 */
[----:B------:R-:W-:-:S03]  /*16d30*/  F2FP.F16.E4M3.UNPACK_B R12, R26 ;  /* 0x0000001aff0c723e */ /* 0x000fc600020006ff */
[----:B------:R-:W5:Y:S04]  /*16d40*/  LDL.LU R25, [R1+0x4] ;  /* 0x0000040001197983 */ /* 0x000f680000300800 */
[----:B------:R-:W5:Y:S01]  /*16d50*/  LDL.LU R26, [R1+0x8] ;  /* 0x00000800011a7983 */ /* 0x000f620000300800 */
[----:B------:R-:W-:Y:S02]  /*16d60*/  F2FP.F16.E4M3.UNPACK_B R21, R21 ;  /* 0x00000015ff15723e */ /* 0x000fe400020006ff */
[----:B------:R-:W-:Y:S02]  /*16d70*/  F2FP.F16.E4M3.UNPACK_B R23, R23 ;  /* 0x00000017ff17723e */ /* 0x000fe400020006ff */
[----:B------:R-:W-:Y:S02]  /*16d80*/  F2FP.F16.E4M3.UNPACK_B R20, R20 ;  /* 0x00000014ff14723e */ /* 0x000fe400020006ff */
[----:B------:R-:W-:-:S02]  /*16d90*/  F2FP.F16.E4M3.UNPACK_B R22, R22 ;  /* 0x00000016ff16723e */ /* 0x000fc400020006ff */
[----:B------:R-:W-:Y:S02]  /*16da0*/  F2FP.F16.E4M3.UNPACK_B R28, R28.H1 ;  /* 0x0000001cff1c723e */ /* 0x000fe400030006ff */
[----:B------:R-:W-:-:S07]  /*16db0*/  F2FP.F16.E4M3.UNPACK_B R29, R29.H1 ;  /* 0x0000001dff1d723e */ /* 0x000fce00030006ff */
[----:B------:R-:W-:Y:S01]  /*16dc0*/  HMMA.16816.F32 R4, R12, R28, R4 ;  /* 0x0000001c0c04723c */ /* 0x000fe20000001804 */
[----:B--2---:R-:W-:Y:S02]  /*16dd0*/  F2FP.F16.E4M3.UNPACK_B R2, R2.H1 ;  /* 0x00000002ff02723e */ /* 0x004fe400030006ff */
[----:B---3--:R-:W-:-:S07]  /*16de0*/  F2FP.F16.E4M3.UNPACK_B R3, R3.H1 ;  /* 0x00000003ff03723e */ /* 0x008fce00030006ff */
[C---:B------:R-:W-:Y:S06]  /*16df0*/  HMMA.16816.F32 R8, R20.reuse, R2, R8 ;  /* 0x000000021408723c */ /* 0x040fec0000001808 */
[----:B-----5:R-:W-:Y:S01]  /*16e00*/  HMMA.16816.F32 R24, R20, R28, R24 ;  /* 0x0000001c1418723c */ /* 0x020fe20000001818 */
[----:B------:R-:W2:Y:S04]  /*16e10*/  LDL.LU R20, [R1+0x368] ;  /* 0x0003680001147983 */ /* 0x000ea80000300800 */
[----:B------:R-:W3:Y:S04]  /*16e20*/  LDL.LU R21, [R1+0x360] ;  /* 0x0003600001157983 */ /* 0x000ee80000300800 */
[----:B------:R-:W5:Y:S04]  /*16e30*/  LDL.LU R22, [R1+0x370] ;  /* 0x0003700001167983 */ /* 0x000f680000300800 */
[----:B------:R-:W2:Y:S04]  /*16e40*/  LDL.LU R23, [R1+0x388] ;  /* 0x0003880001177983 */ /* 0x000ea80000300800 */
[----:B------:R0:W-:Y:S04]  /*16e50*/  STL.64 [R1+0xd88], R10 ;  /* 0x000d880a01007387 */ /* 0x0001e80000100a00 */
[----:B0-----:R-:W2:Y:S04]  /*16e60*/  LDL R10, [R1+0x28] ;  /* 0x00002800010a7983 */ /* 0x001ea80000100800 */
[----:B------:R-:W2:Y:S04]  /*16e70*/  LDL R11, [R1+0x2c] ;  /* 0x00002c00010b7983 */ /* 0x000ea80000100800 */
[----:B------:R0:W-:Y:S04]  /*16e80*/  STL.64 [R1+0xd80], R8 ;  /* 0x000d800801007387 */ /* 0x0001e80000100a00 */
[----:B0-----:R-:W2:Y:S04]  /*16e90*/  LDL.LU R8, [R1+0x378] ;  /* 0x0003780001087983 */ /* 0x001ea80000300800 */
[----:B------:R-:W2:Y:S04]  /*16ea0*/  LDL.LU R9, [R1+0x38c] ;  /* 0x00038c0001097983 */ /* 0x000ea80000300800 */
[----:B------:R-:W2:Y:S04]  /*16eb0*/  LDL R28, [R1+0x38] ;  /* 0x00003800011c7983 */ /* 0x000ea80000100800 */
[----:B------:R-:W2:Y:S04]  /*16ec0*/  LDL R29, [R1+0x3c] ;  /* 0x00003c00011d7983 */ /* 0x000ea80000100800 */
[----:B------:R0:W-:Y:S04]  /*16ed0*/  STL.64 [R1+0xd78], R6 ;  /* 0x000d780601007387 */ /* 0x0001e80000100a00 */
[----:B0-----:R-:W3:Y:S04]  /*16ee0*/  LDL.LU R6, [R1+0x364] ;  /* 0x0003640001067983 */ /* 0x001ee80000300800 */
[----:B------:R-:W5:Y:S04]  /*16ef0*/  LDL.LU R7, [R1+0x374] ;  /* 0x0003740001077983 */ /* 0x000f680000300800 */
[----:B------:R0:W-:Y:S04]  /*16f00*/  STL.64 [R1+0xd70], R4 ;  /* 0x000d700401007387 */ /* 0x0001e80000100a00 */
[----:B0-----:R-:W4:Y:S04]  /*16f10*/  LDL.LU R4, [R1+0x35c] ;  /* 0x00035c0001047983 */ /* 0x001f280000300800 */
[----:B------:R-:W2:Y:S01]  /*16f20*/  LDL.LU R5, [R1+0x36c] ;  /* 0x00036c0001057983 */ /* 0x000ea20000300800 */
[----:B------:R-:W-:Y:S01]  /*16f30*/  HMMA.16816.F32 R16, R12, R2, R16 ;  /* 0x000000020c10723c */ /* 0x000fe20000001810 */
[----:B---3--:R-:W-:-:S02]  /*16f40*/  IMAD R21, R21, 0x100, R6 ;  /* 0x0000010015157824 */ /* 0x008fc400078e0206 */
[----:B-----5:R-:W-:Y:S02]  /*16f50*/  IMAD R22, R22, 0x100, R7 ;  /* 0x0000010016167824 */ /* 0x020fe400078e0207 */
[----:B----4-:R-:W-:Y:S02]  /*16f60*/  IMAD R0, R0, 0x100, R4 ;  /* 0x0000010000007824 */ /* 0x010fe400078e0204 */
[----:B--2---:R-:W-:Y:S01]  /*16f70*/  IMAD R20, R20, 0x100, R5 ;  /* 0x0000010014147824 */ /* 0x004fe200078e0205 */
[----:B------:R-:W2:Y:S04]  /*16f80*/  LDL.LU R4, [R1+0x3a0] ;  /* 0x0003a00001047983 */ /* 0x000ea80000300800 */
[----:B------:R-:W2:Y:S04]  /*16f90*/  LDL.LU R5, [R1+0x39c] ;  /* 0x00039c0001057983 */ /* 0x000ea80000300800 */
[----:B------:R-:W3:Y:S04]  /*16fa0*/  LDL.LU R6, [R1+0x3a8] ;  /* 0x0003a80001067983 */ /* 0x000ee80000300800 */
[----:B------:R-:W3:Y:S04]  /*16fb0*/  LDL.LU R7, [R1+0x3a4] ;  /* 0x0003a40001077983 */ /* 0x000ee80000300800 */
[----:B------:R-:W4:Y:S04]  /*16fc0*/  LDL.LU R2, [R1+0x390] ;  /* 0x0003900001027983 */ /* 0x000f280000300800 */
[----:B------:R-:W5:Y:S04]  /*16fd0*/  LDL.LU R3, [R1+0x37c] ;  /* 0x00037c0001037983 */ /* 0x000f680000300800 */
[----:B------:R0:W-:Y:S04]  /*16fe0*/  STL.64 [R1+0xd68], R18 ;  /* 0x000d681201007387 */ /* 0x0001e80000100a00 */
[----:B0-----:R-:W4:Y:S04]  /*16ff0*/  LDL.LU R18, [R1+0x394] ;  /* 0x0003940001127983 */ /* 0x001f280000300800 */
[----:B------:R-:W3:Y:S04]  /*17000*/  LDL.LU R19, [R1+0x68] ;  /* 0x0000680001137983 */ /* 0x000ee80000300800 */
[----:B------:R0:W-:Y:S04]  /*17010*/  STL.64 [R1+0xd60], R16 ;  /* 0x000d601001007387 */ /* 0x0001e80000100a00 */
[----:B0-----:R-:W2:Y:S04]  /*17020*/  LDL.LU R16, [R1+0x384] ;  /* 0x0003840001107983 */ /* 0x001ea80000300800 */
[----:B------:R-:W2:Y:S01]  /*17030*/  LDL.LU R17, [R1+0x380] ;  /* 0x0003800001117983 */ /* 0x000ea20000300800 */
[----:B------:R-:W-:-:S02]  /*17040*/  F2FP.F16.E4M3.UNPACK_B R13, R0 ;  /* 0x00000000ff0d723e */ /* 0x000fc400020006ff */
[----:B------:R-:W-:Y:S02]  /*17050*/  F2FP.F16.E4M3.UNPACK_B R15, R20 ;  /* 0x00000014ff0f723e */ /* 0x000fe400020006ff */
[----:B------:R-:W-:Y:S02]  /*17060*/  F2FP.F16.E4M3.UNPACK_B R12, R21 ;  /* 0x00000015ff0c723e */ /* 0x000fe400020006ff */
[----:B------:R-:W-:Y:S02]  /*17070*/  F2FP.F16.E4M3.UNPACK_B R14, R22 ;  /* 0x00000016ff0e723e */ /* 0x000fe400020006ff */
[----:B------:R-:W-:Y:S02]  /*17080*/  F2FP.F16.E4M3.UNPACK_B R28, R28 ;  /* 0x0000001cff1c723e */ /* 0x000fe400020006ff */
[----:B------:R-:W-:Y:S01]  /*17090*/  F2FP.F16.E4M3.UNPACK_B R29, R29 ;  /* 0x0000001dff1d723e */ /* 0x000fe200020006ff */
[----:B------:R-:W-:Y:S02]  /*170a0*/  IMAD R23, R23, 0x100, R9 ;  /* 0x0000010017177824 */ /* 0x000fe400078e0209 */
[----:B-----5:R-:W-:Y:S01]  /*170b0*/  IMAD R21, R8, 0x100, R3 ;  /* 0x0000010008157824 */ /* 0x020fe200078e0203 */
[----:B------:R-:W-:Y:S01]  /*170c0*/  F2FP.F16.E4M3.UNPACK_B R3, R11 ;  /* 0x0000000bff03723e */ /* 0x000fe200020006ff */
[----:B----4-:R-:W-:Y:S01]  /*170d0*/  IMAD R22, R2, 0x100, R18 ;  /* 0x0000010002167824 */ /* 0x010fe200078e0212 */
[----:B------:R-:W-:-:S02]  /*170e0*/  F2FP.F16.E4M3.UNPACK_B R2, R10 ;  /* 0x0000000aff02723e */ /* 0x000fc400020006ff */
[----:B------:R-:W-:Y:S01]  /*170f0*/  HMMA.16816.F32 R8, R12, R28, R24 ;  /* 0x0000001c0c08723c */ /* 0x000fe20000001818 */
[----:B--2---:R-:W-:Y:S02]  /*17100*/  IMAD R20, R17, 0x100, R16 ;  /* 0x0000010011147824 */ /* 0x004fe400078e0210 */
[----:B------:R-:W2:Y:S04]  /*17110*/  LDL.LU R16, [R1+0x3bc] ;  /* 0x0003bc0001107983 */ /* 0x000ea80000300800 */
[----:B------:R-:W4:Y:S04]  /*17120*/  LDL.LU R17, [R1+0x3c8] ;  /* 0x0003c80001117983 */ /* 0x000f280000300800 */
[----:B------:R-:W4:-:S12]  /*17130*/  LDL.LU R18, [R1+0x3c4] ;  /* 0x0003c40001127983 */ /* 0x000f180000300800 */
[----:B------:R0:W-:Y:S01]  /*17140*/  STL.64 [R1], R8 ;  /* 0x0000000801007387 */ /* 0x0001e20000100a00 */
[----:B------:R-:W-:Y:S02]  /*17150*/  IMAD.MOV.U32 R24, RZ, RZ, R10 ;  /* 0x000000ffff187224 */ /* 0x000fe400078e000a */
[----:B------:R-:W-:Y:S02]  /*17160*/  IMAD.MOV.U32 R0, RZ, RZ, R11 ;  /* 0x000000ffff007224 */ /* 0x000fe400078e000b */
[----:B------:R-:W5:Y:S04]  /*17170*/  LDL.LU.64 R10, [R1+0xd88] ;  /* 0x000d8800010a7983 */ /* 0x000f680000300a00 */
[----:B0-----:R-:W5:Y:S04]  /*17180*/  LDL.LU.64 R8, [R1+0xd80] ;  /* 0x000d800001087983 */ /* 0x001f680000300a00 */
[----:B------:R-:W2:Y:S04]  /*17190*/  LDL.LU R26, [R1+0x3b4] ;  /* 0x0003b400011a7983 */ /* 0x000ea80000300800 */
[----:B------:R-:W4:Y:S04]  /*171a0*/  LDL.LU R25, [R1+0x3cc] ;  /* 0x0003cc0001197983 */ /* 0x000f280000300800 */
[----:B------:R-:W4:Y:S01]  /*171b0*/  LDL.LU R27, [R1+0x3d4] ;  /* 0x0003d400011b7983 */ /* 0x000f220000300800 */
[----:B-----5:R-:W-:Y:S03]  /*171c0*/  HMMA.16816.F32 R8, R12, R2, R8 ;  /* 0x000000020c08723c */ /* 0x020fe60000001808 */
[----:B------:R-:W5:Y:S04]  /*171d0*/  LDL.LU R14, [R1+0x3b0] ;  /* 0x0003b000010e7983 */ /* 0x000f680000300800 */
[----:B------:R-:W5:-:S15]  /*171e0*/  LDL.LU R15, [R1+0x3ac] ;  /* 0x0003ac00010f7983 */ /* 0x000f5e0000300800 */
[----:B------:R-:W-:-:S01]  /*171f0*/  NOP ;  /* 0x0000000000007918 */ /* 0x000fc20000000000 */
[----:B------:R-:W-:Y:S04]  /*17200*/  STL.64 [R1+0xd50], R10 ;  /* 0x000d500a01007387 */ /* 0x000fe80000100a00 */
[----:B------:R0:W-:Y:S04]  /*17210*/  STL.64 [R1+0xd48], R8 ;  /* 0x000d480801007387 */ /* 0x0001e80000100a00 */
[----:B0-----:R-:W2:Y:S01]  /*17220*/  LDL.LU R8, [R1] ;  /* 0x0000000001087983 */ /* 0x001ea20000300800 */
[----:B------:R-:W-:Y:S02]  /*17230*/  IMAD.MOV.U32 R10, RZ, RZ, R24 ;  /* 0x000000ffff0a7224 */ /* 0x000fe400078e0018 */
[----:B------:R-:W-:-:S02]  /*17240*/  IMAD.MOV.U32 R11, RZ, RZ, R0 ;  /* 0x000000ffff0b7224 */ /* 0x000fc400078e0000 */
[----:B------:R-:W-:Y:S02]  /*17250*/  IMAD R0, R5, 0x100, R4 ;  /* 0x0000010005007824 */ /* 0x000fe400078e0204 */
[----:B---3--:R-:W-:Y:S02]  /*17260*/  IMAD R24, R7, 0x100, R6 ;  /* 0x0000010007187824 */ /* 0x008fe400078e0206 */
[----:B------:R-:W0:Y:S04]  /*17270*/  LDSM.16.M88.4 R4, [R19+UR5+0x80] ;  /* 0x000080051304783b */ /* 0x000e280008000200 */
[----:B--2---:R1:W-:Y:S04]  /*17280*/  STL [R1+0xd58], R8 ;  /* 0x000d580801007387 */ /* 0x0043e80000100800 */
[----:B-1----:R-:W2:Y:S04]  /*17290*/  LDL.LU R8, [R1+0x3d8] ;  /* 0x0003d80001087983 */ /* 0x002ea80000300800 */
[----:B------:R-:W3:Y:S04]  /*172a0*/  LDL.LU R9, [R1+0x4] ;  /* 0x0000040001097983 */ /* 0x000ee80000300800 */
[----:B0-----:R-:W-:Y:S04]  /*172b0*/  STL.64 [R1+0x50], R4 ;  /* 0x0000500401007387 */ /* 0x001fe80000100a00 */
[----:B------:R0:W-:Y:S04]  /*172c0*/  STL.64 [R1+0x58], R6 ;  /* 0x0000580601007387 */ /* 0x0001e80000100a00 */
[----:B0-----:R-:W4:Y:S04]  /*172d0*/  LDL.LU.64 R6, [R1+0xd78] ;  /* 0x000d780001067983 */ /* 0x001f280000300a00 */
[----:B------:R-:W4:Y:S01]  /*172e0*/  LDL.LU.64 R4, [R1+0xd70] ;  /* 0x000d700001047983 */ /* 0x000f220000300a00 */
[----:B------:R-:W-:-:S02]  /*172f0*/  F2FP.F16.E4M3.UNPACK_B R20, R20 ;  /* 0x00000014ff14723e */ /* 0x000fc400020006ff */
[----:B------:R-:W-:Y:S02]  /*17300*/  F2FP.F16.E4M3.UNPACK_B R22, R22 ;  /* 0x00000016ff16723e */ /* 0x000fe400020006ff */
[----:B------:R-:W-:Y:S02]  /*17310*/  F2FP.F16.E4M3.UNPACK_B R21, R21 ;  /* 0x00000015ff15723e */ /* 0x000fe400020006ff */
[----:B------:R-:W-:Y:S01]  /*17320*/  F2FP.F16.E4M3.UNPACK_B R23, R23 ;  /* 0x00000017ff17723e */ /* 0x000fe200020006ff */
[----:B-----5:R-:W-:-:S05]  /*17330*/  IMAD R15, R15, 0x100, R14 ;  /* 0x000001000f0f7824 */ /* 0x020fca00078e020e */
[----:B------:R4:W-:Y:S02]  /*17340*/  STL [R1+0x10], R15 ;  /* 0x0000100f01007387 */ /* 0x0009e40000100800 */
[----:B----4-:R-:W-:Y:S02]  /*17350*/  HMMA.16816.F32 R12, R20, R28, R4 ;  /* 0x0000001c140c723c */ /* 0x010fe40000001804 */
[----:B------:R-:W4:Y:S04]  /*17360*/  LDL.LU R4, [R1+0x3b8] ;  /* 0x0003b80001047983 */ /* 0x000f280000300800 */
[----:B------:R-:W5:Y:S04]  /*17370*/  LDL.LU R6, [R1+0x3c0] ;  /* 0x0003c00001067983 */ /* 0x000f680000300800 */
[----:B------:R-:W2:Y:S04]  /*17380*/  LDL.LU R29, [R1+0x3d0] ;  /* 0x0003d000011d7983 */ /* 0x000ea80000300800 */
[----:B------:R-:W3:Y:S04]  /*17390*/  LDL.LU R5, [R1+0x38] ;  /* 0x0000380001057983 */ /* 0x000ee80000300800 */
[----:B------:R-:W3:Y:S01]  /*173a0*/  LDL.LU R7, [R1+0x3c] ;  /* 0x00003c0001077983 */ /* 0x000ee20000300800 */
[----:B----4-:R-:W-:-:S02]  /*173b0*/  IMAD R26, R26, 0x100, R4 ;  /* 0x000001001a1a7824 */ /* 0x010fc400078e0204 */
[----:B-----5:R-:W-:Y:S02]  /*173c0*/  IMAD R4, R16, 0x100, R6 ;  /* 0x0000010010047824 */ /* 0x020fe400078e0206 */
[----:B------:R-:W-:Y:S02]  /*173d0*/  IMAD R6, R18, 0x100, R17 ;  /* 0x0000010012067824 */ /* 0x000fe400078e0211 */
[----:B------:R-:W0:Y:S04]  /*173e0*/  LDSM.16.M88.4 R16, [R19+UR5+0x2080] ;  /* 0x002080051310783b */ /* 0x000e280008000200 */
[----:B0-----:R-:W-:Y:S04]  /*173f0*/  STL.64 [R1+0x40], R16 ;  /* 0x0000401001007387 */ /* 0x001fe80000100a00 */
[----:B------:R0:W-:Y:S04]  /*17400*/  STL.64 [R1+0x48], R18 ;  /* 0x0000481201007387 */ /* 0x0001e80000100a00 */
[----:B0-----:R-:W4:Y:S04]  /*17410*/  LDL.LU.64 R18, [R1+0xd68] ;  /* 0x000d680001127983 */ /* 0x001f280000300a00 */
[----:B------:R-:W4:Y:S04]  /*17420*/  LDL.LU.64 R16, [R1+0xd60] ;  /* 0x000d600001107983 */ /* 0x000f280000300a00 */
[----:B------:R-:W5:Y:S01]  /*17430*/  LDL.LU R28, [R1+0x3e4] ;  /* 0x0003e400011c7983 */ /* 0x000f620000300800 */
[----:B--2---:R-:W-:-:S02]  /*17440*/  IMAD R25, R25, 0x100, R29 ;  /* 0x0000010019197824 */ /* 0x004fc400078e021d */
[----:B------:R-:W-:Y:S01]  /*17450*/  IMAD R27, R27, 0x100, R8 ;  /* 0x000001001b1b7824 */ /* 0x000fe200078e0208 */
[----:B-----5:R0:W-:Y:S01]  /*17460*/  STL [R1+0xd40], R28 ;  /* 0x000d401c01007387 */ /* 0x0201e20000100800 */
[----:B----4-:R-:W-:Y:S03]  /*17470*/  HMMA.16816.F32 R20, R20, R2, R16 ;  /* 0x000000021414723c */ /* 0x010fe60000001810 */
[----:B0-----:R-:W2:Y:S04]  /*17480*/  LDL.LU R28, [R1+0x3f0] ;  /* 0x0003f000011c7983 */ /* 0x001ea80000300800 */
[----:B------:R-:W4:Y:S04]  /*17490*/  LDL.LU R29, [R1+0x3f4] ;  /* 0x0003f400011d7983 */ /* 0x000f280000300800 */
[----:B------:R-:W5:Y:S04]  /*174a0*/  LDL.LU R2, [R1+0x28] ;  /* 0x0000280001027983 */ /* 0x000f680000300800 */
[----:B------:R-:W2:Y:S04]  /*174b0*/  LDL.LU R3, [R1+0x2c] ;  /* 0x00002c0001037983 */ /* 0x000ea80000300800 */
[----:B------:R-:W4:Y:S01]  /*174c0*/  LDL.LU R18, [R1+0x3e0] ;  /* 0x0003e00001127983 */ /* 0x000f220000300800 */
[----:B---3--:R-:W-:-:S03]  /*174d0*/  F2FP.F16.E4M3.UNPACK_B R16, R5.H1 ;  /* 0x00000005ff10723e */ /* 0x008fc600030006ff */
[----:B------:R-:W4:Y:S01]  /*174e0*/  LDL.LU R19, [R1+0x3dc] ;  /* 0x0003dc0001137983 */ /* 0x000f220000300800 */
[----:B------:R-:W-:Y:S02]  /*174f0*/  F2FP.F16.E4M3.UNPACK_B R17, R7.H1 ;  /* 0x00000007ff11723e */ /* 0x000fe400030006ff */
[----:B------:R-:W-:Y:S02]  /*17500*/  F2FP.F16.E4M3.UNPACK_B R5, R0 ;  /* 0x00000000ff05723e */ /* 0x000fe400020006ff */
[----:B------:R-:W-:Y:S01]  /*17510*/  F2FP.F16.E4M3.UNPACK_B R7, R24 ;  /* 0x00000018ff07723e */ /* 0x000fe200020006ff */
[----:B------:R-:W3:Y:S04]  /*17520*/  LDL.LU R0, [R1+0x3ec] ;  /* 0x0003ec0001007983 */ /* 0x000ee80000300800 */
[----:B------:R-:W4:Y:S04]  /*17530*/  LDL.LU R24, [R1+0x10] ;  /* 0x0000100001187983 */ /* 0x000f280000300800 */
[----:B------:R-:W5:Y:S01]  /*17540*/  LDL.LU R8, [R1+0xd58] ;  /* 0x000d580001087983 */ /* 0x000f620000300800 */
[----:B------:R-:W-:-:S02]  /*17550*/  F2FP.F16.E4M3.UNPACK_B R4, R4 ;  /* 0x00000004ff04723e */ /* 0x000fc400020006ff */
[----:B------:R-:W-:-:S07]  /*17560*/  F2FP.F16.E4M3.UNPACK_B R6, R6 ;  /* 0x00000006ff06723e */ /* 0x000fce00020006ff */
[----:B-----5:R-:W-:-:S15]  /*17570*/  HMMA.16816.F32 R8, R4, R16, R8 ;  /* 0x000000100408723c */ /* 0x020fde0000001808 */
[----:B------:R-:W-:-:S08]  /*17580*/  NOP ;  /* 0x0000000000007918 */ /* 0x000fd00000000000 */
[----:B------:R-:W-:Y:S04]  /*17590*/  STL.64 [R1], R8 ;  /* 0x0000000801007387 */ /* 0x000fe80000100a00 */
[----:B------:R0:W-:Y:S04]  /*175a0*/  STL.64 [R1+0x8], R10 ;  /* 0x0000080a01007387 */ /* 0x0001e80000100a00 */
[----:B0-----:R-:W5:Y:S04]  /*175b0*/  LDL.LU.64 R10, [R1+0xd50] ;  /* 0x000d5000010a7983 */ /* 0x001f680000300a00 */
[----:B------:R-:W5:Y:S01]  /*175c0*/  LDL.LU.64 R8, [R1+0xd48] ;  /* 0x000d480001087983 */ /* 0x000f620000300a00 */
[----:B------:R-:W-:-:S02]  /*175d0*/  F2FP.F16.E4M3.UNPACK_B R2, R2.H1 ;  /* 0x00000002ff02723e */ /* 0x000fc400030006ff */
[----:B--2---:R-:W-:Y:S02]  /*175e0*/  F2FP.F16.E4M3.UNPACK_B R3, R3.H1 ;  /* 0x00000003ff03723e */ /* 0x004fe400030006ff */
[----:B----4-:R-:W-:Y:S02]  /*175f0*/  F2FP.F16.E4M3.UNPACK_B R24, R24 ;  /* 0x00000018ff18723e */ /* 0x010fe400020006ff */
[----:B------:R-:W-:Y:S02]  /*17600*/  F2FP.F16.E4M3.UNPACK_B R26, R26 ;  /* 0x0000001aff1a723e */ /* 0x000fe400020006ff */
[----:B------:R-:W-:Y:S02]  /*17610*/  F2FP.F16.E4M3.UNPACK_B R25, R25 ;  /* 0x00000019ff19723e */ /* 0x000fe400020006ff */
[----:B------:R-:W-:Y:S01]  /*17620*/  F2FP.F16.E4M3.UNPACK_B R27, R27 ;  /* 0x0000001bff1b723e */ /* 0x000fe200020006ff */
[----:B---3--:R-:W-:Y:S01]  /*17630*/  IMAD R0, R0, 0x100, R28 ;  /* 0x0000010000007824 */ /* 0x008fe200078e021c */
[----:B-----5:R-:W-:Y:S01]  /*17640*/  HMMA.16816.F32 R4, R4, R2, R8 ;  /* 0x000000020404723c */ /* 0x020fe20000001808 */
[----:B------:R-:W2:Y:S04]  /*17650*/  LDL.LU R8, [R1+0x3fc] ;  /* 0x0003fc0001087983 */ /* 0x000ea80000300800 */
[----:B------:R-:W3:Y:S04]  /*17660*/  LDL.LU R9, [R1+0x404] ;  /* 0x0004040001097983 */ /* 0x000ee80000300800 */
[----:B------:R-:W4:Y:S01]  /*17670*/  LDL.LU R11, [R1+0x41c] ;  /* 0x00041c00010b7983 */ /* 0x000f220000300800 */
[----:B------:R-:W-:-:S02]  /*17680*/  IMAD R10, R19, 0x100, R18 ;  /* 0x00000100130a7824 */ /* 0x000fc400078e0212 */
[----:B------:R-:W-:Y:S11]  /*17690*/  HMMA.16816.F32 R16, R24, R16, R12 ;  /* 0x000000101810723c */ /* 0x000ff6000000180c */
[----:B------:R-:W-:Y:S04]  /*176a0*/  STL.64 [R1+0xd38], R6 ;  /* 0x000d380601007387 */ /* 0x000fe80000100a00 */
[----:B------:R0:W-:Y:S04]  /*176b0*/  STL.64 [R1+0xd30], R4 ;  /* 0x000d300401007387 */ /* 0x0001e80000100a00 */
[----:B0-----:R-:W5:Y:S04]  /*176c0*/  LDL.LU R4, [R1] ;  /* 0x0000000001047983 */ /* 0x001f680000300800 */
[----:B------:R-:W5:Y:S04]  /*176d0*/  LDL.LU R5, [R1+0x4] ;  /* 0x0000040001057983 */ /* 0x000f680000300800 */
[----:B------:R-:W5:Y:S04]  /*176e0*/  LDL.LU R6, [R1+0x8] ;  /* 0x0000080001067983 */ /* 0x000f680000300800 */
[----:B------:R-:W5:Y:S04]  /*176f0*/  LDL.LU R7, [R1+0xc] ;  /* 0x00000c0001077983 */ /* 0x000f680000300800 */
[----:B------:R-:W4:Y:S04]  /*17700*/  LDL.LU R12, [R1+0x3e8] ;  /* 0x0003e800010c7983 */ /* 0x000f280000300800 */
[----:B------:R-:W2:Y:S04]  /*17710*/  LDL.LU R13, [R1+0x3f8] ;  /* 0x0003f800010d7983 */ /* 0x000ea80000300800 */
[----:B------:R-:W3:Y:S04]  /*17720*/  LDL.LU R14, [R1+0x400] ;  /* 0x00040000010e7983 */ /* 0x000ee80000300800 */
[----:B------:R-:W5:Y:S04]  /*17730*/  LDL.LU R15, [R1+0x408] ;  /* 0x00040800010f7983 */ /* 0x000f680000300800 */
[----:B------:R-:W4:Y:S01]  /*17740*/  LDL.LU R28, [R1+0xd40] ;  /* 0x000d4000011c7983 */ /* 0x000f220000300800 */
[----:B--2---:R-:W-:-:S02]  /*17750*/  IMAD R29, R29, 0x100, R13 ;  /* 0x000001001d1d7824 */ /* 0x004fc400078e020d */
[----:B---3--:R-:W-:Y:S02]  /*17760*/  IMAD R8, R8, 0x100, R14 ;  /* 0x0000010008087824 */ /* 0x008fe400078e020e */
[----:B-----5:R-:W-:Y:S02]  /*17770*/  IMAD R9, R9, 0x100, R15 ;  /* 0x0000010009097824 */ /* 0x020fe400078e020f */
[----:B----4-:R-:W-:Y:S02]  /*17780*/  IMAD R28, R28, 0x100, R12 ;  /* 0x000001001c1c7824 */ /* 0x010fe400078e020c */
[----:B------:R-:W-:Y:S01]  /*17790*/  HMMA.16816.F32 R12, R24, R2, R20 ;  /* 0x00000002180c723c */ /* 0x000fe20000001814 */
[----:B------:R-:W2:Y:S04]  /*177a0*/  LDL R25, [R1+0x50] ;  /* 0x0000500001197983 */ /* 0x000ea80000100800 */
[----:B------:R-:W3:Y:S04]  /*177b0*/  LDL R27, [R1+0x54] ;  /* 0x00005400011b7983 */ /* 0x000ee80000100800 */
[----:B------:R-:W4:Y:S04]  /*177c0*/  LDL R2, [R1+0x40] ;  /* 0x0000400001027983 */ /* 0x000f280000100800 */
[----:B------:R-:W5:Y:S01]  /*177d0*/  LDL R3, [R1+0x44] ;  /* 0x0000440001037983 */ /* 0x000f620000100800 */
[----:B------:R-:W-:-:S02]  /*177e0*/  F2FP.F16.E4M3.UNPACK_B R21, R10 ;  /* 0x0000000aff15723e */ /* 0x000fc400020006ff */
[----:B------:R-:W-:Y:S02]  /*177f0*/  F2FP.F16.E4M3.UNPACK_B R23, R0 ;  /* 0x00000000ff17723e */ /* 0x000fe400020006ff */
[----:B------:R-:W-:Y:S02]  /*17800*/  F2FP.F16.E4M3.UNPACK_B R20, R8 ;  /* 0x00000008ff14723e */ /* 0x000fe400020006ff */
[----:B------:R-:W-:-:S03]  /*17810*/  F2FP.F16.E4M3.UNPACK_B R22, R9 ;  /* 0x00000009ff16723e */ /* 0x000fc600020006ff */
[----:B------:R0:W-:Y:S04]  /*17820*/  STL [R1+0xd2c], R14 ;  /* 0x000d2c0e01007387 */ /* 0x0001e80000100800 */
[----:B0-----:R-:W5:Y:S04]  /*17830*/  LDL.LU R14, [R1+0x438] ;  /* 0x00043800010e7983 */ /* 0x001f680000300800 */
[----:B------:R0:W-:Y:S04]  /*17840*/  STL [R1+0xd28], R15 ;  /* 0x000d280f01007387 */ /* 0x0001e80000100800 */
[----:B0-----:R-:W5:Y:S04]  /*17850*/  LDL.LU R15, [R1+0x440] ;  /* 0x00044000010f7983 */ /* 0x001f680000300800 */
[----:B------:R-:W5:Y:S04]  /*17860*/  LDL.LU R26, [R1+0x43c] ;  /* 0x00043c00011a7983 */ /* 0x000f680000300800 */
[----:B------:R-:W4:Y:S04]  /*17870*/  LDL.LU R10, [R1+0x420] ;  /* 0x00042000010a7983 */ /* 0x000f280000300800 */
[----:B------:R-:W5:Y:S04]  /*17880*/  LDL.LU R0, [R1+0x434] ;  /* 0x0004340001007983 */ /* 0x000f680000300800 */
[----:B------:R-:W5:Y:S04]  /*17890*/  LDL.LU R8, [R1+0x414] ;  /* 0x0004140001087983 */ /* 0x000f680000300800 */
[----:B------:R-:W5:Y:S01]  /*178a0*/  LDL.LU R9, [R1+0x418] ;  /* 0x0004180001097983 */ /* 0x000f620000300800 */
[----:B--2---:R-:W-:-:S02]  /*178b0*/  F2FP.F16.E4M3.UNPACK_B R24, R25 ;  /* 0x00000019ff18723e */ /* 0x004fc400020006ff */
[----:B---3--:R-:W-:Y:S02]  /*178c0*/  F2FP.F16.E4M3.UNPACK_B R25, R27 ;  /* 0x0000001bff19723e */ /* 0x008fe400020006ff */
[----:B------:R-:W2:Y:S05]  /*178d0*/  LDL.LU R27, [R1+0x44c] ;  /* 0x00044c00011b7983 */ /* 0x000eaa0000300800 */
[----:B------:R-:W-:Y:S01]  /*178e0*/  HMMA.16816.F32 R4, R20, R24, R4 ;  /* 0x000000181404723c */ /* 0x000fe20000001804 */
[----:B----4-:R-:W-:Y:S01]  /*178f0*/  IMAD R11, R11, 0x100, R10 ;  /* 0x000001000b0b7824 */ /* 0x010fe200078e020a */
[----:B------:R-:W-:Y:S01]  /*17900*/  F2FP.F16.E4M3.UNPACK_B R10, R29 ;  /* 0x0000001dff0a723e */ /* 0x000fe200020006ff */
[----:B-----5:R-:W-:Y:S01]  /*17910*/  IMAD R9, R8, 0x100, R9 ;  /* 0x0000010008097824 */ /* 0x020fe200078e0209 */
[----:B------:R-:W-:-:S02]  /*17920*/  F2FP.F16.E4M3.UNPACK_B R8, R28 ;  /* 0x0000001cff08723e */ /* 0x000fc400020006ff */
[----:B------:R-:W3:Y:S04]  /*17930*/  LDL.LU R28, [R1+0x454] ;  /* 0x00045400011c7983 */ /* 0x000ee80000300800 */
[----:B------:R-:W3:-:S13]  /*17940*/  LDL.LU R29, [R1+0x458] ;  /* 0x00045800011d7983 */ /* 0x000eda0000300800 */
[----:B------:R-:W-:Y:S04]  /*17950*/  STL.64 [R1], R4 ;  /* 0x0000000401007387 */ /* 0x000fe80000100a00 */
[----:B------:R0:W-:Y:S04]  /*17960*/  STL.64 [R1+0x8], R6 ;  /* 0x0000080601007387 */ /* 0x0001e80000100a00 */
[----:B0-----:R-:W4:Y:S04]  /*17970*/  LDL.LU.64 R6, [R1+0xd38] ;  /* 0x000d380001067983 */ /* 0x001f280000300a00 */
[----:B------:R-:W4:Y:S01]  /*17980*/  LDL.LU.64 R4, [R1+0xd30] ;  /* 0x000d300001047983 */ /* 0x000f220000300a00 */
[----:B------:R-:W-:-:S02]  /*17990*/  F2FP.F16.E4M3.UNPACK_B R2, R2 ;  /* 0x00000002ff02723e */ /* 0x000fc400020006ff */
[----:B------:R-:W-:-:S07]  /*179a0*/  F2FP.F16.E4M3.UNPACK_B R3, R3 ;  /* 0x00000003ff03723e */ /* 0x000fce00020006ff */
[----:B----4-:R-:W-:Y:S01]  /*179b0*/  HMMA.16816.F32 R4, R20, R2, R4 ;  /* 0x000000021404723c */ /* 0x010fe20000001804 */
[----:B------:R-:W4:Y:S04]  /*179c0*/  LDL.LU R21, [R1+0x424] ;  /* 0x0004240001157983 */ /* 0x000f280000300800 */
[----:B------:R-:W5:Y:S04]  /*179d0*/  LDL.LU R23, [R1+0x42c] ;  /* 0x00042c0001177983 */ /* 0x000f680000300800 */
[----:B------:R-:W2:Y:S04]  /*179e0*/  LDL.LU R20, [R1+0x448] ;  /* 0x0004480001147983 */ /* 0x000ea80000300800 */
[----:B------:R-:W2:Y:S10]  /*179f0*/  LDL.LU R22, [R1+0x444] ;  /* 0x0004440001167983 */ /* 0x000eb40000300800 */
[----:B------:R0:W-:Y:S04]  /*17a00*/  STL.64 [R1+0xd20], R6 ;  /* 0x000d200601007387 */ /* 0x0001e80000100a00 */
[----:B0-----:R-:W4:Y:S04]  /*17a10*/  LDL.LU R6, [R1+0x428] ;  /* 0x0004280001067983 */ /* 0x001f280000300800 */
[----:B------:R-:W5:Y:S01]  /*17a20*/  LDL.LU R7, [R1+0x430] ;  /* 0x0004300001077983 */ /* 0x000f620000300800 */
[----:B------:R-:W-:-:S02]  /*17a30*/  F2FP.F16.E4M3.UNPACK_B R9, R9 ;  /* 0x00000009ff09723e */ /* 0x000fc400020006ff */
[----:B------:R-:W-:-:S07]  /*17a40*/  F2FP.F16.E4M3.UNPACK_B R11, R11 ;  /* 0x0000000bff0b723e */ /* 0x000fce00020006ff */
[----:B------:R-:W-:Y:S01]  /*17a50*/  HMMA.16816.F32 R16, R8, R24, R16 ;  /* 0x000000180810723c */ /* 0x000fe20000001810 */
[----:B------:R0:W-:Y:S01]  /*17a60*/  STL.64 [R1+0xd18], R4 ;  /* 0x000d180401007387 */ /* 0x0001e20000100a00 */
[----:B------:R-:W-:Y:S02]  /*17a70*/  IMAD R0, R0, 0x100, R14 ;  /* 0x0000010000007824 */ /* 0x000fe400078e020e */
[----:B------:R-:W-:Y:S01]  /*17a80*/  IMAD R26, R26, 0x100, R15 ;  /* 0x000001001a1a7824 */ /* 0x000fe200078e020f */
[----:B0-----:R-:W5:Y:S04]  /*17a90*/  LDL.LU R4, [R1] ;  /* 0x0000000001047983 */ /* 0x001f680000300800 */
[----:B------:R-:W5:Y:S01]  /*17aa0*/  LDL.LU R5, [R1+0x4] ;  /* 0x0000040001057983 */ /* 0x000f620000300800 */
[----:B--2---:R-:W-:-:S02]  /*17ab0*/  IMAD R20, R22, 0x100, R20 ;  /* 0x0000010016147824 */ /* 0x004fc400078e0214 */
[----:B---3--:R-:W-:Y:S02]  /*17ac0*/  IMAD R22, R28, 0x100, R29 ;  /* 0x000001001c167824 */ /* 0x008fe400078e021d */
[----:B----4-:R-:W-:Y:S02]  /*17ad0*/  IMAD R21, R21, 0x100, R6 ;  /* 0x0000010015157824 */ /* 0x010fe400078e0206 */
[----:B-----5:R-:W-:Y:S01]  /*17ae0*/  IMAD R23, R23, 0x100, R7 ;  /* 0x0000010017177824 */ /* 0x020fe200078e0207 */
[----:B------:R-:W2:Y:S04]  /*17af0*/  LDL.LU R6, [R1+0x8] ;  /* 0x0000080001067983 */ /* 0x000ea80000300800 */
[----:B------:R-:W2:Y:S04]  /*17b00*/  LDL.LU R7, [R1+0xc] ;  /* 0x00000c0001077983 */ /* 0x000ea80000300800 */
[----:B------:R-:W3:Y:S04]  /*17b10*/  LDL.LU R24, [R1+0x50] ;  /* 0x0000500001187983 */ /* 0x000ee80000300800 */
[----:B------:R-:W4:Y:S04]  /*17b20*/  LDL.LU R25, [R1+0x54] ;  /* 0x0000540001197983 */ /* 0x000f280000300800 */
[----:B------:R0:W-:Y:S04]  /*17b30*/  STL [R1+0xd10], R19 ;  /* 0x000d101301007387 */ /* 0x0001e80000100800 */
[----:B0-----:R-:W5:Y:S04]  /*17b40*/  LDL.LU R19, [R1+0x450] ;  /* 0x0004500001137983 */ /* 0x001f680000300800 */
[----:B------:R-:W2:Y:S04]  /*17b50*/  LDL.LU R14, [R1+0xd2c] ;  /* 0x000d2c00010e7983 */ /* 0x000ea80000300800 */
[----:B------:R-:W2:Y:S04]  /*17b60*/  LDL.LU R15, [R1+0xd28] ;  /* 0x000d2800010f7983 */ /* 0x000ea80000300800 */
[----:B------:R-:W3:Y:S04]  /*17b70*/  LDL.LU R29, [R1+0x48c] ;  /* 0x00048c00011d7983 */ /* 0x000ee80000300800 */
[----:B---3--:R-:W-:Y:S04]  /*17b80*/  STL [R1+0xd08], R29 ;  /* 0x000d081d01007387 */ /* 0x008fe80000100800 */
[----:B------:R-:W3:Y:S01]  /*17b90*/  LDL.LU R28, [R1+0x5c] ;  /* 0x00005c00011c7983 */ /* 0x000ee20000300800 */
[----:B-----5:R-:W-:Y:S01]  /*17ba0*/  IMAD R27, R27, 0x100, R19 ;  /* 0x000001001b1b7824 */ /* 0x020fe200078e0213 */
[----:B--2---:R-:W-:Y:S01]  /*17bb0*/  HMMA.16816.F32 R12, R8, R2, R12 ;  /* 0x00000002080c723c */ /* 0x004fe2000000180c */
[----:B------:R-:W-:-:S02]  /*17bc0*/  F2FP.F16.E4M3.UNPACK_B R21, R21 ;  /* 0x00000015ff15723e */ /* 0x000fc400020006ff */
[----:B------:R-:W-:Y:S02]  /*17bd0*/  F2FP.F16.E4M3.UNPACK_B R23, R23 ;  /* 0x00000017ff17723e */ /* 0x000fe400020006ff */
[----:B------:R-:W-:Y:S02]  /*17be0*/  F2FP.F16.E4M3.UNPACK_B R20, R20 ;  /* 0x00000014ff14723e */ /* 0x000fe400020006ff */
[----:B------:R-:W-:Y:S02]  /*17bf0*/  F2FP.F16.E4M3.UNPACK_B R22, R22 ;  /* 0x00000016ff16723e */ /* 0x000fe400020006ff */
[----:B------:R-:W-:Y:S02]  /*17c00*/  F2FP.F16.E4M3.UNPACK_B R24, R24.H1 ;  /* 0x00000018ff18723e */ /* 0x000fe400030006ff */
[----:B----4-:R-:W-:Y:S01]  /*17c10*/  F2FP.F16.E4M3.UNPACK_B R25, R25.H1 ;  /* 0x00000019ff19723e */ /* 0x010fe200030006ff */
[----:B---3--:R0:W-:Y:S04]  /*17c20*/  STL [R1+0xd0c], R28 ;  /* 0x000d0c1c01007387 */ /* 0x0081e80000100800 */
[----:B------:R-:W2:Y:S04]  /*17c30*/  LDL.LU R19, [R1+0x468] ;  /* 0x0004680001137983 */ /* 0x000ea80000300800 */
[----:B0-----:R-:W3:Y:S04]  /*17c40*/  LDL.LU R28, [R1+0x478] ;  /* 0x00047800011c7983 */ /* 0x001ee80000300800 */
[----:B------:R-:W4:Y:S04]  /*17c50*/  LDL.LU R29, [R1+0x470] ;  /* 0x00047000011d7983 */ /* 0x000f280000300800 */
[----:B------:R-:W5:Y:S04]  /*17c60*/  LDL.LU R10, [R1+0x460] ;  /* 0x00046000010a7983 */ /* 0x000f680000300800 */
[----:B------:R-:W5:Y:S01]  /*17c70*/  LDL.LU R11, [R1+0x45c] ;  /* 0x00045c00010b7983 */ /* 0x000f620000300800 */
[----:B------:R-:W-:Y:S03]  /*17c80*/  HMMA.16816.F32 R4, R20, R24, R4 ;  /* 0x000000181404723c */ /* 0x000fe60000001804 */
[----:B------:R-:W2:Y:S04]  /*17c90*/  LDL.LU R2, [R1+0x40] ;  /* 0x0000400001027983 */ /* 0x000ea80000300800 */
[----:B------:R-:W3:Y:S01]  /*17ca0*/  LDL.LU R3, [R1+0x44] ;  /* 0x0000440001037983 */ /* 0x000ee20000300800 */
[----:B------:R-:W-:-:S02]  /*17cb0*/  F2FP.F16.E4M3.UNPACK_B R8, R0 ;  /* 0x00000000ff08723e */ /* 0x000fc400020006ff */
[----:B------:R-:W-:Y:S01]  /*17cc0*/  F2FP.F16.E4M3.UNPACK_B R9, R27 ;  /* 0x0000001bff09723e */ /* 0x000fe200020006ff */
[----:B------:R-:W4:Y:S01]  /*17cd0*/  LDL.LU R0, [R1+0x46c] ;  /* 0x00046c0001007983 */ /* 0x000f220000300800 */
[----:B-----5:R-:W-:Y:S01]  /*17ce0*/  IMAD R11, R11, 0x100, R10 ;  /* 0x000001000b0b7824 */ /* 0x020fe200078e020a */
[----:B------:R-:W-:Y:S02]  /*17cf0*/  F2FP.F16.E4M3.UNPACK_B R10, R26 ;  /* 0x0000001aff0a723e */ /* 0x000fe400020006ff */
[----:B------:R-:W5:Y:S04]  /*17d00*/  LDL.LU R26, [R1+0x47c] ;  /* 0x00047c00011a7983 */ /* 0x000f680000300800 */
[----:B------:R-:W5:Y:S04]  /*17d10*/  LDL.LU R27, [R1+0x58] ;  /* 0x00005800011b7983 */ /* 0x000f680000300800 */
[----:B------:R-:W-:Y:S04]  /*17d20*/  STL.64 [R1], R4 ;  /* 0x0000000401007387 */ /* 0x000fe80000100a00 */
[----:B------:R0:W-:Y:S04]  /*17d30*/  STL.64 [R1+0x8], R6 ;  /* 0x0000080601007387 */ /* 0x0001e80000100a00 */
[----:B0-----:R-:W4:Y:S04]  /*17d40*/  LDL.LU.64 R6, [R1+0xd20] ;  /* 0x000d200001067983 */ /* 0x001f280000300a00 */
[----:B------:R-:W4:Y:S01]  /*17d50*/  LDL.LU.64 R4, [R1+0xd18] ;  /* 0x000d180001047983 */ /* 0x000f220000300a00 */
[----:B--2---:R-:W-:-:S02]  /*17d60*/  F2FP.F16.E4M3.UNPACK_B R2, R2.H1 ;  /* 0x00000002ff02723e */ /* 0x004fc400030006ff */
[----:B---3--:R-:W-:-:S07]  /*17d70*/  F2FP.F16.E4M3.UNPACK_B R3, R3.H1 ;  /* 0x00000003ff03723e */ /* 0x008fce00030006ff */
[----:B----4-:R-:W-:Y:S01]  /*17d80*/  HMMA.16816.F32 R4, R20, R2, R4 ;  /* 0x000000021404723c */ /* 0x010fe20000001804 */
[----:B------:R-:W2:Y:S04]  /*17d90*/  LDL.LU R21, [R1+0x464] ;  /* 0x0004640001157983 */ /* 0x000ea80000300800 */
[----:B------:R-:W3:Y:S04]  /*17da0*/  LDL.LU R23, [R1+0x474] ;  /* 0x0004740001177983 */ /* 0x000ee80000300800 */
[----:B------:R-:W4:Y:S04]  /*17db0*/  LDL.LU R20, [R1+0x484] ;  /* 0x0004840001147983 */ /* 0x000f280000300800 */
[----:B------:R-:W5:Y:S10]  /*17dc0*/  LDL.LU R22, [R1+0x490] ;  /* 0x0004900001167983 */ /* 0x000f740000300800 */
[----:B------:R-:W-:Y:S04]  /*17dd0*/  STL.64 [R1+0xd00], R6 ;  /* 0x000d000601007387 */ /* 0x000fe80000100a00 */
[----:B------:R0:W-:Y:S04]  /*17de0*/  STL.64 [R1+0xcf8], R4 ;  /* 0x000cf80401007387 */ /* 0x0001e80000100a00 */
[----:B0-----:R-:W4:Y:S04]  /*17df0*/  LDL.LU R4, [R1] ;  /* 0x0000000001047983 */ /* 0x001f280000300800 */
[----:B------:R-:W4:Y:S04]  /*17e00*/  LDL.LU R5, [R1+0x4] ;  /* 0x0000040001057983 */ /* 0x000f280000300800 */
[----:B------:R-:W4:Y:S04]  /*17e10*/  LDL.LU R6, [R1+0x8] ;  /* 0x0000080001067983 */ /* 0x000f280000300800 */
[----:B------:R-:W4:Y:S01]  /*17e20*/  LDL.LU R7, [R1+0xc] ;  /* 0x00000c0001077983 */ /* 0x000f220000300800 */
[----:B--2---:R-:W-:-:S03]  /*17e30*/  IMAD R21, R21, 0x100, R19 ;  /* 0x0000010015157824 */ /* 0x004fc600078e0213 */
[----:B------:R-:W2:Y:S01]  /*17e40*/  LDL.LU R19, [R1+0xd10] ;  /* 0x000d100001137983 */ /* 0x000ea20000300800 */
[----:B------:R-:W-:Y:S01]  /*17e50*/  F2FP.F16.E4M3.UNPACK_B R11, R11 ;  /* 0x0000000bff0b723e */ /* 0x000fe200020006ff */
[----:B---3--:R-:W-:Y:S02]  /*17e60*/  IMAD R23, R23, 0x100, R28 ;  /* 0x0000010017177824 */ /* 0x008fe400078e021c */
[----:B------:R-:W-:-:S04]  /*17e70*/  IMAD R0, R0, 0x100, R29 ;  /* 0x0000010000007824 */ /* 0x000fc800078e021d */
[C---:B--2---:R-:W-:Y:S01]  /*17e80*/  HMMA.16816.F32 R16, R8.reuse, R24, R16 ;  /* 0x000000180810723c */ /* 0x044fe20000001810 */
[----:B------:R-:W2:Y:S04]  /*17e90*/  LDL.LU R24, [R1+0x480] ;  /* 0x0004800001187983 */ /* 0x000ea80000300800 */
[----:B------:R-:W4:Y:S04]  /*17ea0*/  LDL.LU R25, [R1+0x488] ;  /* 0x0004880001197983 */ /* 0x000f280000300800 */
[----:B------:R-:W3:Y:S04]  /*17eb0*/  LDL.LU R28, [R1+0xd0c] ;  /* 0x000d0c00011c7983 */ /* 0x000ee80000300800 */
[----:B------:R-:W5:Y:S01]  /*17ec0*/  LDL.LU R29, [R1+0xd08] ;  /* 0x000d0800011d7983 */ /* 0x000f620000300800 */
[----:B------:R-:W-:Y:S01]  /*17ed0*/  HMMA.16816.F32 R12, R8, R2, R12 ;  /* 0x00000002080c723c */ /* 0x000fe2000000180c */
[----:B------:R-:W-:-:S02]  /*17ee0*/  F2FP.F16.E4M3.UNPACK_B R21, R21 ;  /* 0x00000015ff15723e */ /* 0x000fc400020006ff */
[----:B------:R-:W-:Y:S01]  /*17ef0*/  F2FP.F16.E4M3.UNPACK_B R23, R23 ;  /* 0x00000017ff17723e */ /* 0x000fe200020006ff */
[----:B-----5:R-:W-:Y:S02]  /*17f00*/  IMAD R22, R29, 0x100, R22 ;  /* 0x000001001d167824 */ /* 0x020fe400078e0216 */
[----:B------:R-:W5:Y:S04]  /*17f10*/  LDL.LU R29, [R1+0x4ac] ;  /* 0x0004ac00011d7983 */ /* 0x000f680000300800 */
[----:B------:R-:W5:Y:S04]  /*17f20*/  LDL.LU R8, [R1+0x498] ;  /* 0x0004980001087983 */ /* 0x000f680000300800 */
[----:B------:R-:W5:Y:S04]  /*17f30*/  LDL.LU R9, [R1+0x494] ;  /* 0x0004940001097983 */ /* 0x000f680000300800 */
[----:B------:R-:W5:Y:S04]  /*17f40*/  LDL.LU R10, [R1+0x4a0] ;  /* 0x0004a000010a7983 */ /* 0x000f680000300800 */
[----:B------:R-:W5:Y:S01]  /*17f50*/  LDL.LU R11, [R1+0x49c] ;  /* 0x00049c00010b7983 */ /* 0x000f620000300800 */
[----:B----4-:R-:W-:-:S02]  /*17f60*/  IMAD R20, R20, 0x100, R25 ;  /* 0x0000010014147824 */ /* 0x010fc400078e0219 */
[----:B--2---:R-:W-:Y:S01]  /*17f70*/  IMAD R26, R26, 0x100, R24 ;  /* 0x000001001a1a7824 */ /* 0x004fe200078e0218 */
[----:B------:R-:W-:Y:S02]  /*17f80*/  F2FP.F16.E4M3.UNPACK_B R22, R22 ;  /* 0x00000016ff16723e */ /* 0x000fe400020006ff */
[----:B------:R-:W-:Y:S02]  /*17f90*/  F2FP.F16.E4M3.UNPACK_B R24, R27 ;  /* 0x0000001bff18723e */ /* 0x000fe400020006ff */
[----:B---3--:R-:W-:Y:S02]  /*17fa0*/  F2FP.F16.E4M3.UNPACK_B R25, R28 ;  /* 0x0000001cff19723e */ /* 0x008fe400020006ff */
[----:B------:R-:W-:Y:S01]  /*17fb0*/  F2FP.F16.E4M3.UNPACK_B R20, R20 ;  /* 0x00000014ff14723e */ /* 0x000fe200020006ff */
[----:B------:R-:W2:Y:S04]  /*17fc0*/  LDL R2, [R1+0x48] ;  /* 0x0000480001027983 */ /* 0x000ea80000100800 */
[----:B------:R-:W3:Y:S02]  /*17fd0*/  LDL R3, [R1+0x4c] ;  /* 0x00004c0001037983 */ /* 0x000ee40000100800 */
[----:B------:R-:W-:Y:S02]  /*17fe0*/  HMMA.16816.F32 R4, R20, R24, R4 ;  /* 0x000000181404723c */ /* 0x000fe40000001804 */
[----:B------:R0:W-:Y:S04]  /*17ff0*/  STL.64 [R1+0xcf0], R14 ;  /* 0x000cf00e01007387 */ /* 0x0001e80000100a00 */
[----:B0-----:R-:W4:Y:S04]  /*18000*/  LDL.LU R15, [R1+0x14] ;  /* 0x00001400010f7983 */ /* 0x001f280000300800 */
[----:B------:R0:W-:-:S14]  /*18010*/  STL.64 [R1+0xce8], R12 ;  /* 0x000ce80c01007387 */ /* 0x0001dc0000100a00 */
[----:B------:R-:W-:Y:S02]  /*18020*/  IMAD.MOV.U32 R14, RZ, RZ, R5 ;  /* 0x000000ffff0e7224 */ /* 0x000fe400078e0005 */
[----:B0-----:R-:W-:Y:S02]  /*18030*/  IMAD.MOV.U32 R13, RZ, RZ, R6 ;  /* 0x000000ffff0d7224 */ /* 0x001fe400078e0006 */
[----:B------:R-:W-:Y:S02]  /*18040*/  IMAD.MOV.U32 R12, RZ, RZ, R7 ;  /* 0x000000ffff0c7224 */ /* 0x000fe400078e0007 */
[----:B-----5:R-:W-:Y:S01]  /*18050*/  IMAD R9, R9, 0x100, R8 ;  /* 0x0000010009097824 */ /* 0x020fe200078e0208 */
[----:B------:R-:W-:Y:S01]  /*18060*/  F2FP.F16.E4M3.UNPACK_B R8, R0 ;  /* 0x00000000ff08723e */ /* 0x000fe200020006ff */
[----:B------:R-:W-:Y:S01]  /*18070*/  IMAD R11, R11, 0x100, R10 ;  /* 0x000001000b0b7824 */ /* 0x000fe200078e020a */
[----:B------:R-:W5:Y:S01]  /*18080*/  LDL.LU R0, [R1+0x4b4] ;  /* 0x0004b40001007983 */ /* 0x000f620000300800 */
[----:B------:R-:W-:Y:S01]  /*18090*/  F2FP.F16.E4M3.UNPACK_B R10, R26 ;  /* 0x0000001aff0a723e */ /* 0x000fe200020006ff */
[----:B------:R-:W-:-:S02]  /*180a0*/  IMAD.MOV.U32 R26, RZ, RZ, R4 ;  /* 0x000000ffff1a7224 */ /* 0x000fc400078e0004 */
[----:B------:R-:W4:Y:S04]  /*180b0*/  LDL.LU.64 R6, [R1+0xd00] ;  /* 0x000d000001067983 */ /* 0x000f280000300a00 */
[----:B------:R-:W4:Y:S01]  /*180c0*/  LDL.LU.64 R4, [R1+0xcf8] ;  /* 0x000cf80001047983 */ /* 0x000f220000300a00 */
[----:B--2---:R-:W-:Y:S02]  /*180d0*/  F2FP.F16.E4M3.UNPACK_B R2, R2 ;  /* 0x00000002ff02723e */ /* 0x004fe400020006ff */
[----:B---3--:R-:W-:Y:S02]  /*180e0*/  F2FP.F16.E4M3.UNPACK_B R3, R3 ;  /* 0x00000003ff03723e */ /* 0x008fe400020006ff */
[----:B------:R-:W-:Y:S02]  /*180f0*/  F2FP.F16.E4M3.UNPACK_B R9, R9 ;  /* 0x00000009ff09723e */ /* 0x000fe400020006ff */
[----:B------:R-:W-:-:S03]  /*18100*/  F2FP.F16.E4M3.UNPACK_B R11, R11 ;  /* 0x0000000bff0b723e */ /* 0x000fc600020006ff */
[----:B----4-:R-:W-:Y:S01]  /*18110*/  HMMA.16816.F32 R4, R20, R2, R4 ;  /* 0x000000021404723c */ /* 0x010fe20000001804 */
[----:B------:R-:W2:Y:S04]  /*18120*/  LDL.LU R21, [R1+0x4a4] ;  /* 0x0004a40001157983 */ /* 0x000ea80000300800 */
[----:B------:R-:W3:Y:S04]  /*18130*/  LDL.LU R23, [R1+0x4b0] ;  /* 0x0004b00001177983 */ /* 0x000ee80000300800 */
[----:B------:R-:W4:Y:S04]  /*18140*/  LDL.LU R20, [R1+0x4bc] ;  /* 0x0004bc0001147983 */ /* 0x000f280000300800 */
[----:B------:R-:W5:Y:S10]  /*18150*/  LDL.LU R22, [R1+0x4c4] ;  /* 0x0004c40001167983 */ /* 0x000f740000300800 */
[----:B------:R0:W-:Y:S04]  /*18160*/  STL.64 [R1+0xcd8], R6 ;  /* 0x000cd80601007387 */ /* 0x0001e80000100a00 */
[----:B0-----:R-:W4:Y:S04]  /*18170*/  LDL.LU R6, [R1+0x4c0] ;  /* 0x0004c00001067983 */ /* 0x001f280000300800 */
[----:B------:R-:W5:Y:S04]  /*18180*/  LDL.LU R7, [R1+0x4c8] ;  /* 0x0004c80001077983 */ /* 0x000f680000300800 */
[----:B------:R0:W-:Y:S04]  /*18190*/  STL.64 [R1+0xcd0], R4 ;  /* 0x000cd00401007387 */ /* 0x0001e80000100a00 */
[----:B0-----:R-:W2:Y:S04]  /*181a0*/  LDL.LU R4, [R1+0x4a8] ;  /* 0x0004a80001047983 */ /* 0x001ea80000300800 */
[----:B------:R-:W2:Y:S01]  /*181b0*/  LDL.LU R5, [R1+0x4b8] ;  /* 0x0004b80001057983 */ /* 0x000ea20000300800 */
[----:B------:R-:W-:-:S15]  /*181c0*/  HMMA.16816.F32 R16, R8, R24, R16 ;  /* 0x000000180810723c */ /* 0x000fde0000001810 */
[----:B------:R-:W-:-:S08]  /*181d0*/  NOP ;  /* 0x0000000000007918 */ /* 0x000fd00000000000 */
[----:B------:R-:W-:Y:S04]  /*181e0*/  STL [R1+0xccc], R16 ;  /* 0x000ccc1001007387 */ /* 0x000fe80000100800 */
[----:B------:R-:W-:Y:S04]  /*181f0*/  STL [R1+0xcc8], R17 ;  /* 0x000cc81101007387 */ /* 0x000fe80000100800 */
[----:B------:R-:W-:Y:S04]  /*18200*/  STL [R1+0xcc4], R18 ;  /* 0x000cc41201007387 */ /* 0x000fe80000100800 */
[----:B------:R-:W-:Y:S04]  /*18210*/  STL [R1+0xcc0], R19 ;  /* 0x000cc01301007387 */ /* 0x000fe80000100800 */
[----:B------:R-:W0:Y:S04]  /*18220*/  LDSM.16.M88.4 R16, [R15+UR5+0x80] ;  /* 0x000080050f10783b */ /* 0x000e280008000200 */
[----:B0-----:R-:W-:Y:S04]  /*18230*/  STL.64 [R1+0x20], R16 ;  /* 0x0000201001007387 */ /* 0x001fe80000100a00 */
[----:B------:R-:W-:Y:S01]  /*18240*/  STL.64 [R1+0x28], R18 ;  /* 0x0000281201007387 */ /* 0x000fe20000100a00 */
[----:B---3--:R-:W-:-:S02]  /*18250*/  IMAD R23, R29, 0x100, R23 ;  /* 0x000001001d177824 */ /* 0x008fc400078e0217 */
[----:B----4-:R-:W-:Y:S02]  /*18260*/  IMAD R20, R20, 0x100, R6 ;  /* 0x0000010014147824 */ /* 0x010fe400078e0206 */
[----:B-----5:R-:W-:Y:S02]  /*18270*/  IMAD R22, R22, 0x100, R7 ;  /* 0x0000010016167824 */ /* 0x020fe400078e0207 */
[----:B------:R-:W-:Y:S02]  /*18280*/  IMAD.MOV.U32 R6, RZ, RZ, R13 ;  /* 0x000000ffff067224 */ /* 0x000fe400078e000d */
[----:B------:R-:W-:Y:S02]  /*18290*/  IMAD.MOV.U32 R7, RZ, RZ, R12 ;  /* 0x000000ffff077224 */ /* 0x000fe400078e000c */
[----:B--2---:R-:W-:Y:S02]  /*182a0*/  IMAD R0, R0, 0x100, R5 ;  /* 0x0000010000007824 */ /* 0x004fe400078e0205 */
[----:B------:R-:W-:-:S02]  /*182b0*/  IMAD.MOV.U32 R5, RZ, RZ, R14 ;  /* 0x000000ffff057224 */ /* 0x000fc400078e000e */
[----:B------:R-:W0:Y:S01]  /*182c0*/  LDSM.16.M88.4 R12, [R15+UR5+0x2080] ;  /* 0x002080050f0c783b */ /* 0x000e220008000200 */
[----:B------:R-:W-:-:S05]  /*182d0*/  IMAD.MOV.U32 R29, RZ, RZ, R19 ;  /* 0x000000ffff1d7224 */ /* 0x000fca00078e0013 */
[----:B------:R-:W-:Y:S04]  /*182e0*/  STL [R1+0xc6c], R29 ;  /* 0x000c6c1d01007387 */ /* 0x000fe80000100800 */
[----:B------:R1:W-:Y:S04]  /*182f0*/  STL [R1+0xce0], R0 ;  /* 0x000ce00001007387 */ /* 0x0003e80000100800 */
[----:B-1----:R-:W2:Y:S04]  /*18300*/  LDL.LU R0, [R1+0x4e0] ;  /* 0x0004e00001007983 */ /* 0x002ea80000300800 */
[----:B------:R-:W3:Y:S04]  /*18310*/  LDL.LU R16, [R1+0x4c] ;  /* 0x00004c0001107983 */ /* 0x000ee80000300800 */
[----:B0-----:R-:W-:Y:S04]  /*18320*/  STL.64 [R1+0x10], R12 ;  /* 0x0000100c01007387 */ /* 0x001fe80000100a00 */
[----:B------:R0:W-:Y:S04]  /*18330*/  STL.64 [R1+0x18], R14 ;  /* 0x0000180e01007387 */ /* 0x0001e80000100a00 */
[----:B0-----:R-:W4:Y:S04]  /*18340*/  LDL.LU.64 R14, [R1+0xcf0] ;  /* 0x000cf000010e7983 */ /* 0x001f280000300a00 */
[----:B------:R-:W4:Y:S01]  /*18350*/  LDL.LU.64 R12, [R1+0xce8] ;  /* 0x000ce800010c7983 */ /* 0x000f220000300a00 */
[----:B------:R-:W-:Y:S01]  /*18360*/  F2FP.F16.E4M3.UNPACK_B R24, R27.H1 ;  /* 0x0000001bff18723e */ /* 0x000fe200030006ff */
[----:B------:R-:W-:Y:S01]  /*18370*/  IMAD R21, R21, 0x100, R4 ;  /* 0x0000010015157824 */ /* 0x000fe200078e0204 */
[----:B----4-:R-:W-:Y:S01]  /*18380*/  HMMA.16816.F32 R12, R8, R2, R12 ;  /* 0x00000002080c723c */ /* 0x010fe2000000180c */
[----:B------:R-:W2:Y:S04]  /*18390*/  LDL.LU R10, [R1+0x4dc] ;  /* 0x0004dc00010a7983 */ /* 0x000ea80000300800 */
[----:B------:R-:W4:Y:S04]  /*183a0*/  LDL.LU R8, [R1+0x4d0] ;  /* 0x0004d00001087983 */ /* 0x000f280000300800 */
[----:B------:R-:W4:Y:S04]  /*183b0*/  LDL.LU R9, [R1+0x4cc] ;  /* 0x0004cc0001097983 */ /* 0x000f280000300800 */
[----:B------:R-:W5:Y:S04]  /*183c0*/  LDL.LU R11, [R1+0x4d8] ;  /* 0x0004d800010b7983 */ /* 0x000f680000300800 */
[----:B------:R-:W5:Y:S04]  /*183d0*/  LDL.LU R2, [R1+0x4d4] ;  /* 0x0004d40001027983 */ /* 0x000f680000300800 */
[----:B------:R-:W3:Y:S01]  /*183e0*/  LDL.LU R3, [R1+0x48] ;  /* 0x0000480001037983 */ /* 0x000ee20000300800 */
[----:B------:R-:W-:Y:S01]  /*183f0*/  IMAD.MOV.U32 R4, RZ, RZ, R26 ;  /* 0x000000ffff047224 */ /* 0x000fe200078e001a */
[----:B------:R-:W-:-:S02]  /*18400*/  F2FP.F16.E4M3.UNPACK_B R25, R28.H1 ;  /* 0x0000001cff19723e */ /* 0x000fc400030006ff */
[----:B------:R0:W-:Y:S04]  /*18410*/  STL [R1+0xcbc], R12 ;  /* 0x000cbc0c01007387 */ /* 0x0001e80000100800 */
[----:B------:R1:W-:Y:S04]  /*18420*/  STL [R1+0xcb8], R13 ;  /* 0x000cb80d01007387 */ /* 0x0003e80000100800 */
[----:B------:R1:W-:Y:S04]  /*18430*/  STL [R1+0xcb4], R14 ;  /* 0x000cb40e01007387 */ /* 0x0003e80000100800 */
[----:B------:R1:W-:Y:S04]  /*18440*/  STL [R1+0xcb0], R15 ;  /* 0x000cb00f01007387 */ /* 0x0003e80000100800 */
[----:B------:R-:W3:Y:S04]  /*18450*/  LDL.LU R17, [R1+0x4e8] ;  /* 0x0004e80001117983 */ /* 0x000ee80000300800 */
[----:B------:R-:W3:Y:S04]  /*18460*/  LDL.LU R18, [R1+0x4f8] ;  /* 0x0004f80001127983 */ /* 0x000ee80000300800 */
[----:B------:R-:W3:Y:S04]  /*18470*/  LDL.LU R19, [R1+0x4f0] ;  /* 0x0004f00001137983 */ /* 0x000ee80000300800 */
[----:B------:R-:W3:Y:S04]  /*18480*/  LDL.LU R27, [R1+0x4ec] ;  /* 0x0004ec00011b7983 */ /* 0x000ee80000300800 */
[----:B0-----:R-:W3:Y:S04]  /*18490*/  LDL.LU R12, [R1+0x500] ;  /* 0x00050000010c7983 */ /* 0x001ee80000300800 */
[----:B-1----:R-:W3:Y:S04]  /*184a0*/  LDL.LU R13, [R1+0x508] ;  /* 0x00050800010d7983 */ /* 0x002ee80000300800 */
[----:B------:R-:W3:Y:S04]  /*184b0*/  LDL.LU R14, [R1+0x518] ;  /* 0x00051800010e7983 */ /* 0x000ee80000300800 */
[----:B------:R-:W3:Y:S04]  /*184c0*/  LDL.LU R15, [R1+0x510] ;  /* 0x00051000010f7983 */ /* 0x000ee80000300800 */
[----:B------:R-:W3:Y:S04]  /*184d0*/  LDL.LU R26, [R1+0x50c] ;  /* 0x00050c00011a7983 */ /* 0x000ee80000300800 */
[----:B------:R-:W3:Y:S04]  /*184e0*/  LDL.LU R29, [R1+0x520] ;  /* 0x00052000011d7983 */ /* 0x000ee80000300800 */
[----:B------:R-:W3:Y:S01]  /*184f0*/  LDL.LU R28, [R1+0x51c] ;  /* 0x00051c00011c7983 */ /* 0x000ee20000300800 */
[----:B--2---:R-:W-:-:S03]  /*18500*/  IMAD R10, R10, 0x100, R0 ;  /* 0x000001000a0a7824 */ /* 0x004fc600078e0200 */
[----:B------:R-:W2:Y:S01]  /*18510*/  LDL.LU R0, [R1+0xce0] ;  /* 0x000ce00001007983 */ /* 0x000ea20000300800 */
[----:B------:R-:W-:Y:S02]  /*18520*/  F2FP.F16.E4M3.UNPACK_B R21, R21 ;  /* 0x00000015ff15723e */ /* 0x000fe400020006ff */
[----:B------:R-:W-:Y:S02]  /*18530*/  F2FP.F16.E4M3.UNPACK_B R23, R23 ;  /* 0x00000017ff17723e */ /* 0x000fe400020006ff */
[----:B------:R-:W-:Y:S02]  /*18540*/  F2FP.F16.E4M3.UNPACK_B R20, R20 ;  /* 0x00000014ff14723e */ /* 0x000fe400020006ff */
[----:B------:R-:W-:-:S07]  /*18550*/  F2FP.F16.E4M3.UNPACK_B R22, R22 ;  /* 0x00000016ff16723e */ /* 0x000fce00020006ff */
[----:B------:R-:W-:Y:S01]  /*18560*/  HMMA.16816.F32 R4, R20, R24, R4 ;  /* 0x000000181404723c */ /* 0x000fe20000001804 */
[----:B----4-:R-:W-:Y:S02]  /*18570*/  IMAD R9, R9, 0x100, R8 ;  /* 0x0000010009097824 */ /* 0x010fe400078e0208 */
[----:B-----5:R-:W-:Y:S01]  /*18580*/  IMAD R11, R2, 0x100, R11 ;  /* 0x00000100020b7824 */ /* 0x020fe200078e020b */
[----:B---3--:R-:W-:Y:S02]  /*18590*/  F2FP.F16.E4M3.UNPACK_B R2, R3.H1 ;  /* 0x00000003ff02723e */ /* 0x008fe400030006ff */
[----:B------:R-:W-:-:S15]  /*185a0*/  F2FP.F16.E4M3.UNPACK_B R3, R16.H1 ;  /* 0x00000010ff03723e */ /* 0x000fde00030006ff */
[----:B------:R-:W-:-:S03]  /*185b0*/  NOP ;  /* 0x0000000000007918 */ /* 0x000fc60000000000 */
[----:B------:R-:W-:Y:S01]  /*185c0*/  IMAD.MOV.U32 R16, RZ, RZ, R5 ;  /* 0x000000ffff107224 */ /* 0x000fe200078e0005 */
[----:B--2---:R-:W-:Y:S02]  /*185d0*/  F2FP.F16.E4M3.UNPACK_B R8, R0 ;  /* 0x00000000ff08723e */ /* 0x004fe400020006ff */
[----:B------:R-:W2:Y:S04]  /*185e0*/  LDL.LU R0, [R1+0x4fc] ;  /* 0x0004fc0001007983 */ /* 0x000ea80000300800 */
[----:B------:R-:W-:Y:S04]  /*185f0*/  STL [R1], R4 ;  /* 0x0000000401007387 */ /* 0x000fe80000100800 */
[----:B------:R0:W-:Y:S04]  /*18600*/  STL.64 [R1+0x8], R6 ;  /* 0x0000080601007387 */ /* 0x0001e80000100a00 */
[----:B0-----:R-:W3:Y:S04]  /*18610*/  LDL.LU.64 R6, [R1+0xcd8] ;  /* 0x000cd80001067983 */ /* 0x001ee80000300a00 */
[----:B------:R-:W3:Y:S02]  /*18620*/  LDL.LU.64 R4, [R1+0xcd0] ;  /* 0x000cd00001047983 */ /* 0x000ee40000300a00 */
[----:B---3--:R-:W-:Y:S02]  /*18630*/  HMMA.16816.F32 R4, R20, R2, R4 ;  /* 0x000000021404723c */ /* 0x008fe40000001804 */
[----:B------:R-:W3:Y:S04]  /*18640*/  LDL.LU R21, [R1+0x4e4] ;  /* 0x0004e40001157983 */ /* 0x000ee80000300800 */
[----:B------:R-:W4:Y:S04]  /*18650*/  LDL.LU R23, [R1+0x4f4] ;  /* 0x0004f40001177983 */ /* 0x000f280000300800 */
[----:B------:R-:W5:Y:S04]  /*18660*/  LDL.LU R20, [R1+0x504] ;  /* 0x0005040001147983 */ /* 0x000f680000300800 */
[----:B------:R-:W5:Y:S01]  /*18670*/  LDL.LU R22, [R1+0x514] ;  /* 0x0005140001167983 */ /* 0x000f620000300800 */
[----:B------:R-:W-:-:S08]  /*18680*/  IMAD R27, R27, 0x100, R19 ;  /* 0x000001001b1b7824 */ /* 0x000fd000078e0213 */
[----:B------:R-:W-:Y:S04]  /*18690*/  STL.64 [R1+0xca8], R6 ;  /* 0x000ca80601007387 */ /* 0x000fe80000100a00 */
[----:B------:R0:W-:Y:S04]  /*186a0*/  STL.64 [R1+0xca0], R4 ;  /* 0x000ca00401007387 */ /* 0x0001e80000100a00 */
[----:B0-----:R-:W5:Y:S01]  /*186b0*/  LDL.LU R4, [R1] ;  /* 0x0000000001047983 */ /* 0x001f620000300800 */
[----:B------:R-:W-:-:S03]  /*186c0*/  IMAD.MOV.U32 R5, RZ, RZ, R16 ;  /* 0x000000ffff057224 */ /* 0x000fc600078e0010 */
[----:B------:R-:W5:Y:S04]  /*186d0*/  LDL.LU R16, [R1+0xccc] ;  /* 0x000ccc0001107983 */ /* 0x000f680000300800 */
[----:B------:R-:W5:Y:S04]  /*186e0*/  LDL.LU R6, [R1+0x8] ;  /* 0x0000080001067983 */ /* 0x000f680000300800 */
[----:B------:R-:W5:Y:S01]  /*186f0*/  LDL.LU R7, [R1+0xc] ;  /* 0x00000c0001077983 */ /* 0x000f620000300800 */
[----:B---3--:R-:W-:Y:S02]  /*18700*/  IMAD R21, R21, 0x100, R17 ;  /* 0x0000010015157824 */ /* 0x008fe400078e0211 */
[----:B----4-:R-:W-:Y:S01]  /*18710*/  IMAD R23, R23, 0x100, R18 ;  /* 0x0000010017177824 */ /* 0x010fe200078e0212 */
[----:B------:R-:W3:Y:S04]  /*18720*/  LDL.LU R17, [R1+0xcc8] ;  /* 0x000cc80001117983 */ /* 0x000ee80000300800 */
[----:B------:R-:W3:Y:S04]  /*18730*/  LDL.LU R18, [R1+0xcc4] ;  /* 0x000cc40001127983 */ /* 0x000ee80000300800 */
[----:B------:R-:W3:Y:S01]  /*18740*/  LDL.LU R19, [R1+0xcc0] ;  /* 0x000cc00001137983 */ /* 0x000ee20000300800 */
[----:B------:R-:W-:-:S02]  /*18750*/  F2FP.F16.E4M3.UNPACK_B R10, R10 ;  /* 0x0000000aff0a723e */ /* 0x000fc400020006ff */
[----:B------:R-:W-:Y:S02]  /*18760*/  F2FP.F16.E4M3.UNPACK_B R9, R9 ;  /* 0x00000009ff09723e */ /* 0x000fe400020006ff */
[----:B------:R-:W-:Y:S01]  /*18770*/  F2FP.F16.E4M3.UNPACK_B R11, R11 ;  /* 0x0000000bff0b723e */ /* 0x000fe200020006ff */
[----:B--2---:R-:W-:Y:S02]  /*18780*/  IMAD R0, R0, 0x100, R12 ;  /* 0x0000010000007824 */ /* 0x004fe400078e020c */
[----:B-----5:R-:W-:Y:S02]  /*18790*/  IMAD R20, R20, 0x100, R13 ;  /* 0x0000010014147824 */ /* 0x020fe400078e020d */
[----:B------:R-:W-:Y:S02]  /*187a0*/  IMAD R22, R22, 0x100, R14 ;  /* 0x0000010016167824 */ /* 0x000fe400078e020e */
[----:B------:R-:W-:Y:S01]  /*187b0*/  IMAD R26, R26, 0x100, R15 ;  /* 0x000001001a1a7824 */ /* 0x000fe200078e020f */
[----:B---3--:R-:W-:Y:S01]  /*187c0*/  HMMA.16816.F32 R16, R8, R24, R16 ;  /* 0x000000180810723c */ /* 0x008fe20000001810 */
[----:B------:R-:W2:Y:S04]  /*187d0*/  LDL R24, [R1+0x20] ;  /* 0x0000200001187983 */ /* 0x000ea80000100800 */
[----:B------:R-:W3:Y:S04]  /*187e0*/  LDL R25, [R1+0x24] ;  /* 0x0000240001197983 */ /* 0x000ee80000100800 */
[----:B------:R-:W4:Y:S04]  /*187f0*/  LDL.LU R12, [R1+0xcbc] ;  /* 0x000cbc00010c7983 */ /* 0x000f280000300800 */
[----:B------:R-:W4:Y:S04]  /*18800*/  LDL.LU R13, [R1+0xcb8] ;  /* 0x000cb800010d7983 */ /* 0x000f280000300800 */
[----:B------:R-:W4:Y:S04]  /*18810*/  LDL.LU R14, [R1+0xcb4] ;  /* 0x000cb400010e7983 */ /* 0x000f280000300800 */
[----:B------:R-:W4:Y:S01]  /*18820*/  LDL.LU R15, [R1+0xcb0] ;  /* 0x000cb000010f7983 */ /* 0x000f220000300800 */
[----:B------:R-:W-:-:S03]  /*18830*/  IMAD R28, R28, 0x100, R29 ;  /* 0x000001001c1c7824 */ /* 0x000fc600078e021d */
[----:B------:R-:W5:Y:S01]  /*18840*/  LDL.LU R29, [R1+0x544] ;  /* 0x00054400011d7983 */ /* 0x000f620000300800 */
[----:B------:R-:W-:Y:S02]  /*18850*/  F2FP.F16.E4M3.UNPACK_B R21, R21 ;  /* 0x00000015ff15723e */ /* 0x000fe400020006ff */
[----:B------:R-:W-:Y:S02]  /*18860*/  F2FP.F16.E4M3.UNPACK_B R23, R23 ;  /* 0x00000017ff17723e */ /* 0x000fe400020006ff */
[----:B------:R-:W-:Y:S02]  /*18870*/  F2FP.F16.E4M3.UNPACK_B R20, R20 ;  /* 0x00000014ff14723e */ /* 0x000fe400020006ff */
[----:B------:R-:W-:Y:S01]  /*18880*/  F2FP.F16.E4M3.UNPACK_B R22, R22 ;  /* 0x00000016ff16723e */ /* 0x000fe200020006ff */
[----:B----4-:R-:W-:Y:S01]  /*18890*/  HMMA.16816.F32 R12, R8, R2, R12 ;  /* 0x00000002080c723c */ /* 0x010fe2000000180c */
[----:B------:R-:W4:Y:S06]  /*188a0*/  LDL R3, [R1+0x10] ;  /* 0x0000100001037983 */ /* 0x000f2c0000100800 */
[----:B------:R-:W-:-:S02]  /*188b0*/  F2FP.F16.E4M3.UNPACK_B R8, R27 ;  /* 0x0000001bff08723e */ /* 0x000fc400020006ff */
[----:B------:R-:W5:Y:S01]  /*188c0*/  LDL.LU R27, [R1+0x14] ;  /* 0x00001400011b7983 */ /* 0x000f620000300800 */
[----:B--2---:R-:W-:Y:S02]  /*188d0*/  F2FP.F16.E4M3.UNPACK_B R24, R24 ;  /* 0x00000018ff18723e */ /* 0x004fe400020006ff */
[----:B---3--:R-:W-:-:S07]  /*188e0*/  F2FP.F16.E4M3.UNPACK_B R25, R25 ;  /* 0x00000019ff19723e */ /* 0x008fce00020006ff */
[----:B------:R-:W-:Y:S01]  /*188f0*/  HMMA.16816.F32 R4, R20, R24, R4 ;  /* 0x000000181404723c */ /* 0x000fe20000001804 */
[----:B------:R-:W-:Y:S02]  /*18900*/  F2FP.F16.E4M3.UNPACK_B R10, R0 ;  /* 0x00000000ff0a723e */ /* 0x000fe400020006ff */
[----:B------:R-:W-:Y:S01]  /*18910*/  F2FP.F16.E4M3.UNPACK_B R9, R26 ;  /* 0x0000001aff09723e */ /* 0x000fe200020006ff */
[----:B------:R-:W2:Y:S04]  /*18920*/  LDL.LU R0, [R1+0x52c] ;  /* 0x00052c0001007983 */ /* 0x000ea80000300800 */
[----:B------:R-:W3:Y:S01]  /*18930*/  LDL.LU R26, [R1+0x548] ;  /* 0x00054800011a7983 */ /* 0x000ee20000300800 */
[----:B------:R-:W-:Y:S02]  /*18940*/  F2FP.F16.E4M3.UNPACK_B R11, R28 ;  /* 0x0000001cff0b723e */ /* 0x000fe400020006ff */
[----:B----4-:R-:W-:Y:S01]  /*18950*/  F2FP.F16.E4M3.UNPACK_B R2, R3 ;  /* 0x00000003ff02723e */ /* 0x010fe200020006ff */
[----:B-----5:R0:W-:Y:S04]  /*18960*/  STL [R1+0xc98], R27 ;  /* 0x000c981b01007387 */ /* 0x0201e80000100800 */
[----:B------:R-:W4:Y:S01]  /*18970*/  LDL.LU R28, [R1+0x53c] ;  /* 0x00053c00011c7983 */ /* 0x000f220000300800 */
[----:B------:R-:W-:-:S06]  /*18980*/  F2FP.F16.E4M3.UNPACK_B R3, R27 ;  /* 0x0000001bff03723e */ /* 0x000fcc00020006ff */
[----:B------:R-:W-:Y:S04]  /*18990*/  STL.64 [R1], R4 ;  /* 0x0000000401007387 */ /* 0x000fe80000100a00 */
[----:B------:R1:W-:Y:S01]  /*189a0*/  STL [R1+0x8], R6 ;  /* 0x0000080601007387 */ /* 0x0003e20000100800 */
[----:B0-----:R-:W-:-:S03]  /*189b0*/  IMAD.MOV.U32 R27, RZ, RZ, R7 ;  /* 0x000000ffff1b7224 */ /* 0x001fc600078e0007 */
[----:B-1----:R-:W5:Y:S04]  /*189c0*/  LDL.LU.64 R6, [R1+0xca8] ;  /* 0x000ca80001067983 */ /* 0x002f680000300a00 */
[----:B------:R-:W5:Y:S01]  /*189d0*/  LDL.LU.64 R4, [R1+0xca0] ;  /* 0x000ca00001047983 */ /* 0x000f620000300a00 */
[----:B------:R-:W-:Y:S06]  /*189e0*/  HMMA.16816.F32 R16, R8, R24, R16 ;  /* 0x000000180810723c */ /* 0x000fec0000001810 */
[----:B-----5:R-:W-:Y:S01]  /*189f0*/  HMMA.16816.F32 R4, R20, R2, R4 ;  /* 0x000000021404723c */ /* 0x020fe20000001804 */
[----:B------:R-:W5:Y:S04]  /*18a00*/  LDL.LU R21, [R1+0x524] ;  /* 0x0005240001157983 */ /* 0x000f680000300800 */
[----:B------:R-:W5:Y:S04]  /*18a10*/  LDL.LU R23, [R1+0x534] ;  /* 0x0005340001177983 */ /* 0x000f680000300800 */
[----:B------:R-:W2:Y:S04]  /*18a20*/  LDL.LU R20, [R1+0x530] ;  /* 0x0005300001147983 */ /* 0x000ea80000300800 */
[----:B------:R-:W4:Y:S10]  /*18a30*/  LDL.LU R22, [R1+0x540] ;  /* 0x0005400001167983 */ /* 0x000f340000300800 */
[----:B------:R-:W-:Y:S04]  /*18a40*/  STL.64 [R1+0xc90], R6 ;  /* 0x000c900601007387 */ /* 0x000fe80000100a00 */
[----:B------:R0:W-:Y:S04]  /*18a50*/  STL.64 [R1+0xc88], R4 ;  /* 0x000c880401007387 */ /* 0x0001e80000100a00 */
[----:B0-----:R-:W5:Y:S04]  /*18a60*/  LDL.LU R4, [R1] ;  /* 0x0000000001047983 */ /* 0x001f680000300800 */
[----:B------:R-:W5:Y:S04]  /*18a70*/  LDL.LU R5, [R1+0x4] ;  /* 0x0000040001057983 */ /* 0x000f680000300800 */
[----:B------:R-:W5:Y:S01]  /*18a80*/  LDL.LU R6, [R1+0x8] ;  /* 0x0000080001067983 */ /* 0x000f620000300800 */
[----:B------:R-:W-:-:S03]  /*18a90*/  IMAD.MOV.U32 R7, RZ, RZ, R27 ;  /* 0x000000ffff077224 */ /* 0x000fc600078e001b */
[----:B------:R-:W5:Y:S04]  /*18aa0*/  LDL.LU R27, [R1+0xb60] ;  /* 0x000b6000011b7983 */ /* 0x000f680000300800 */
[----:B------:R-:W5:Y:S04]  /*18ab0*/  LDL.LU R24, [R1+0x20] ;  /* 0x0000200001187983 */ /* 0x000f680000300800 */
[----:B------:R-:W5:Y:S04]  /*18ac0*/  LDL.LU R25, [R1+0x24] ;  /* 0x0000240001197983 */ /* 0x000f680000300800 */
[----:B------:R0:W-:Y:S04]  /*18ad0*/  STL [R1+0xc80], R18 ;  /* 0x000c801201007387 */ /* 0x0001e80000100800 */
[----:B0-----:R-:W5:Y:S04]  /*18ae0*/  LDL.LU R18, [R1+0x538] ;  /* 0x0005380001127983 */ /* 0x001f680000300800 */
[----:B------:R0:W-:Y:S04]  /*18af0*/  STL [R1+0xc7c], R19 ;  /* 0x000c7c1301007387 */ /* 0x0001e80000100800 */
[----:B0-----:R-:W5:Y:S01]  /*18b00*/  LDL.LU R19, [R1+0x528] ;  /* 0x0005280001137983 */ /* 0x001f620000300800 */
[----:B--2---:R-:W-:-:S02]  /*18b10*/  IMAD R0, R0, 0x100, R20 ;  /* 0x0000010000007824 */ /* 0x004fc400078e0214 */
[----:B----4-:R-:W-:Y:S02]  /*18b20*/  IMAD R20, R28, 0x100, R22 ;  /* 0x000001001c147824 */ /* 0x010fe400078e0216 */
[----:B------:R-:W2:Y:S01]  /*18b30*/  LDL.LU R28, [R1+0xb64] ;  /* 0x000b6400011c7983 */ /* 0x000ea20000300800 */
[----:B---3--:R-:W-:Y:S02]  /*18b40*/  IMAD R22, R29, 0x100, R26 ;  /* 0x000001001d167824 */ /* 0x008fe400078e021a */
[----:B-----5:R-:W-:Y:S02]  /*18b50*/  IMAD R23, R23, 0x100, R18 ;  /* 0x0000010017177824 */ /* 0x020fe400078e0212 */
[----:B------:R-:W3:Y:S01]  /*18b60*/  LDL.LU R18, [R1+0xb78] ;  /* 0x000b780001127983 */ /* 0x000ee20000300800 */
[----:B------:R-:W-:-:S03]  /*18b70*/  IMAD R21, R21, 0x100, R19 ;  /* 0x0000010015157824 */ /* 0x000fc600078e0213 */
[----:B------:R-:W4:Y:S04]  /*18b80*/  LDL.LU R19, [R1+0xb70] ;  /* 0x000b700001137983 */ /* 0x000f280000300800 */
[----:B------:R-:W4:Y:S04]  /*18b90*/  LDL.LU R26, [R1+0xb6c] ;  /* 0x000b6c00011a7983 */ /* 0x000f280000300800 */
[----:B------:R-:W5:Y:S04]  /*18ba0*/  LDL.LU R29, [R1+0xb90] ;  /* 0x000b9000011d7983 */ /* 0x000f680000300800 */
[----:B-----5:R0:W-:Y:S04]  /*18bb0*/  STL [R1+0xc70], R29 ;  /* 0x000c701d01007387 */ /* 0x0201e80000100800 */
[----:B0-----:R-:W5:Y:S04]  /*18bc0*/  LDL.LU R29, [R1+0xb98] ;  /* 0x000b9800011d7983 */ /* 0x001f680000300800 */
[----:B-----5:R0:W-:Y:S04]  /*18bd0*/  STL [R1+0xc74], R29 ;  /* 0x000c741d01007387 */ /* 0x0201e80000100800 */
[----:B0-----:R-:W5:Y:S01]  /*18be0*/  LDL.LU R29, [R1+0xb88] ;  /* 0x000b8800011d7983 */ /* 0x001f620000300800 */
[----:B------:R-:W-:Y:S03]  /*18bf0*/  HMMA.16816.F32 R12, R8, R2, R12 ;  /* 0x00000002080c723c */ /* 0x000fe6000000180c */
[----:B-----5:R0:W-:Y:S04]  /*18c00*/  STL [R1+0xc78], R29 ;  /* 0x000c781d01007387 */ /* 0x0201e80000100800 */
[----:B0-----:R-:W5:Y:S04]  /*18c10*/  LDL.LU R29, [R1+0xb80] ;  /* 0x000b8000011d7983 */ /* 0x001f680000300800 */
[----:B------:R-:W2:Y:S04]  /*18c20*/  LDL.LU R10, [R1+0xb5c] ;  /* 0x000b5c00010a7983 */ /* 0x000ea80000300800 */
[----:B------:R-:W3:Y:S04]  /*18c30*/  LDL.LU R8, [R1+0xb50] ;  /* 0x000b500001087983 */ /* 0x000ee80000300800 */
[----:B------:R-:W3:Y:S04]  /*18c40*/  LDL.LU R9, [R1+0xb4c] ;  /* 0x000b4c0001097983 */ /* 0x000ee80000300800 */
[----:B------:R-:W4:Y:S04]  /*18c50*/  LDL.LU R11, [R1+0xb58] ;  /* 0x000b5800010b7983 */ /* 0x000f280000300800 */
[----:B------:R-:W4:Y:S04]  /*18c60*/  LDL.LU R2, [R1+0xb54] ;  /* 0x000b540001027983 */ /* 0x000f280000300800 */
[----:B------:R-:W5:Y:S01]  /*18c70*/  LDL.LU R3, [R1+0x10] ;  /* 0x0000100001037983 */ /* 0x000f620000300800 */
[----:B------:R-:W-:-:S02]  /*18c80*/  F2FP.F16.E4M3.UNPACK_B R21, R21 ;  /* 0x00000015ff15723e */ /* 0x000fc400020006ff */
[----:B------:R-:W-:Y:S02]  /*18c90*/  F2FP.F16.E4M3.UNPACK_B R23, R23 ;  /* 0x00000017ff17723e */ /* 0x000fe400020006ff */
[----:B------:R-:W-:Y:S02]  /*18ca0*/  F2FP.F16.E4M3.UNPACK_B R20, R20 ;  /* 0x00000014ff14723e */ /* 0x000fe400020006ff */
[----:B------:R-:W-:Y:S02]  /*18cb0*/  F2FP.F16.E4M3.UNPACK_B R22, R22 ;  /* 0x00000016ff16723e */ /* 0x000fe400020006ff */
[----:B------:R-:W-:Y:S02]  /*18cc0*/  F2FP.F16.E4M3.UNPACK_B R24, R24.H1 ;  /* 0x00000018ff18723e */ /* 0x000fe400030006ff */
[----:B------:R-:W-:-:S07]  /*18cd0*/  F2FP.F16.E4M3.UNPACK_B R25, R25.H1 ;  /* 0x00000019ff19723e */ /* 0x000fce00030006ff */
[----:B------:R-:W-:Y:S01]  /*18ce0*/  HMMA.16816.F32 R4, R20, R24, R4 ;  /* 0x000000181404723c */ /* 0x000fe20000001804 */
[----:B--2---:R-:W-:Y:S02]  /*18cf0*/  IMAD R10, R10, 0x100, R27 ;  /* 0x000001000a0a7824 */ /* 0x004fe400078e021b */
[----:B------:R-:W2:Y:S01]  /*18d00*/  LDL.LU R27, [R1+0xc98] ;  /* 0x000c9800011b7983 */ /* 0x000ea20000300800 */
[----:B---3--:R-:W-:Y:S02]  /*18d10*/  IMAD R9, R9, 0x100, R8 ;  /* 0x0000010009097824 */ /* 0x008fe400078e0208 */
[----:B----4-:R-:W-:Y:S01]  /*18d20*/  IMAD R11, R2, 0x100, R11 ;  /* 0x00000100020b7824 */ /* 0x010fe200078e020b */
[----:B------:R-:W-:Y:S02]  /*18d30*/  F2FP.F16.E4M3.UNPACK_B R8, R0 ;  /* 0x00000000ff08723e */ /* 0x000fe400020006ff */
[----:B-----5:R-:W-:Y:S01]  /*18d40*/  F2FP.F16.E4M3.UNPACK_B R2, R3.H1 ;  /* 0x00000003ff02723e */ /* 0x020fe200030006ff */
[----:B------:R-:W3:-:S13]  /*18d50*/  LDL.LU R0, [R1+0xb7c] ;  /* 0x000b7c0001007983 */ /* 0x000eda0000300800 */
[----:B------:R-:W-:Y:S04]  /*18d60*/  STL.64 [R1], R4 ;  /* 0x0000000401007387 */ /* 0x000fe80000100a00 */
[----:B------:R0:W-:Y:S01]  /*18d70*/  STL [R1+0x8], R6 ;  /* 0x0000080601007387 */ /* 0x0001e20000100800 */
[----:B--2---:R-:W-:Y:S01]  /*18d80*/  F2FP.F16.E4M3.UNPACK_B R3, R27.H1 ;  /* 0x0000001bff03723e */ /* 0x004fe200030006ff */
[----:B------:R-:W-:Y:S02]  /*18d90*/  IMAD.MOV.U32 R27, RZ, RZ, R7 ;  /* 0x000000ffff1b7224 */ /* 0x000fe400078e0007 */
[----:B0-----:R-:W2:Y:S04]  /*18da0*/  LDL.LU.64 R6, [R1+0xc90] ;  /* 0x000c900001067983 */ /* 0x001ea80000300a00 */
[----:B------:R-:W2:Y:S02]  /*18db0*/  LDL.LU.64 R4, [R1+0xc88] ;  /* 0x000c880001047983 */ /* 0x000ea40000300a00 */
[----:B--2---:R-:W-:Y:S02]  /*18dc0*/  HMMA.16816.F32 R4, R20, R2, R4 ;  /* 0x000000021404723c */ /* 0x004fe40000001804 */
[----:B------:R-:W2:Y:S04]  /*18dd0*/  LDL.LU R21, [R1+0xb68] ;  /* 0x000b680001157983 */ /* 0x000ea80000300800 */
[----:B------:R-:W4:Y:S04]  /*18de0*/  LDL.LU R23, [R1+0xb74] ;  /* 0x000b740001177983 */ /* 0x000f280000300800 */
[----:B------:R-:W5:Y:S04]  /*18df0*/  LDL.LU R20, [R1+0xb84] ;  /* 0x000b840001147983 */ /* 0x000f680000300800 */
[----:B------:R-:W5:Y:S01]  /*18e00*/  LDL.LU R22, [R1+0xb94] ;  /* 0x000b940001167983 */ /* 0x000f620000300800 */
[----:B------:R-:W-:-:S02]  /*18e10*/  IMAD R26, R26, 0x100, R19 ;  /* 0x000001001a1a7824 */ /* 0x000fc400078e0213 */
[----:B--2---:R-:W-:Y:S02]  /*18e20*/  IMAD R21, R28, 0x100, R21 ;  /* 0x000001001c157824 */ /* 0x004fe400078e0215 */
[----:B----4-:R-:W-:Y:S01]  /*18e30*/  IMAD R23, R23, 0x100, R18 ;  /* 0x0000010017177824 */ /* 0x010fe200078e0212 */
[----:B------:R-:W2:Y:S04]  /*18e40*/  LDL R28, [R1+0x28] ;  /* 0x00002800011c7983 */ /* 0x000ea80000100800 */
[----:B------:R-:W4:Y:S04]  /*18e50*/  LDL.LU R18, [R1+0xc80] ;  /* 0x000c800001127983 */ /* 0x000f280000300800 */
[----:B------:R-:W4:Y:S01]  /*18e60*/  LDL.LU R19, [R1+0xc7c] ;  /* 0x000c7c0001137983 */ /* 0x000f220000300800 */
[----:B------:R-:W-:-:S02]  /*18e70*/  F2FP.F16.E4M3.UNPACK_B R10, R10 ;  /* 0x0000000aff0a723e */ /* 0x000fc400020006ff */
[----:B------:R-:W-:Y:S02]  /*18e80*/  F2FP.F16.E4M3.UNPACK_B R9, R9 ;  /* 0x00000009ff09723e */ /* 0x000fe400020006ff */
[----:B------:R-:W-:Y:S01]  /*18e90*/  F2FP.F16.E4M3.UNPACK_B R11, R11 ;  /* 0x0000000bff0b723e */ /* 0x000fe200020006ff */
[----:B---3--:R-:W-:-:S06]  /*18ea0*/  IMAD R0, R0, 0x100, R29 ;  /* 0x0000010000007824 */ /* 0x008fcc00078e021d */
[----:B----4-:R-:W-:Y:S01]  /*18eb0*/  HMMA.16816.F32 R16, R8, R24, R16 ;  /* 0x000000180810723c */ /* 0x010fe20000001810 */
[----:B------:R-:W3:Y:S04]  /*18ec0*/  LDL.LU R24, [R1+0xb8c] ;  /* 0x000b8c0001187983 */ /* 0x000ee80000300800 */
[----:B------:R-:W4:-:S15]  /*18ed0*/  LDL.LU R25, [R1+0xb9c] ;  /* 0x000b9c0001197983 */ /* 0x000f1e0000300800 */
[----:B------:R-:W-:-:S03]  /*18ee0*/  NOP ;  /* 0x0000000000007918 */ /* 0x000fc60000000000 */
[----:B------:R0:W-:Y:S04]  /*18ef0*/  STL [R1+0xc68], R19 ;  /* 0x000c681301007387 */ /* 0x0001e80000100800 */
[----:B0-----:R-:W4:Y:S04]  /*18f00*/  LDL.LU R19, [R1+0xba0] ;  /* 0x000ba00001137983 */ /* 0x001f280000300800 */
[----:B------:R-:W5:Y:S02]  /*18f10*/  LDL.LU R29, [R1+0xc78] ;  /* 0x000c7800011d7983 */ /* 0x000f640000300800 */
[----:B-----5:R-:W-:-:S02]  /*18f20*/  IMAD R20, R20, 0x100, R29 ;  /* 0x0000010014147824 */ /* 0x020fc400078e021d */
[----:B------:R-:W5:Y:S01]  /*18f30*/  LDL.LU R29, [R1+0xc74] ;  /* 0x000c7400011d7983 */ /* 0x000f620000300800 */
[----:B------:R-:W-:Y:S01]  /*18f40*/  HMMA.16816.F32 R12, R8, R2, R12 ;  /* 0x00000002080c723c */ /* 0x000fe2000000180c */
[----:B-----5:R-:W-:Y:S02]  /*18f50*/  IMAD R22, R22, 0x100, R29 ;  /* 0x0000010016167824 */ /* 0x020fe400078e021d */
[----:B------:R-:W3:Y:S01]  /*18f60*/  LDL.LU R29, [R1+0xc70] ;  /* 0x000c7000011d7983 */ /* 0x000ee20000300800 */
[----:B----4-:R-:W-:Y:S02]  /*18f70*/  IMAD R25, R25, 0x100, R19 ;  /* 0x0000010019197824 */ /* 0x010fe400078e0213 */
[----:B---3--:R-:W-:Y:S02]  /*18f80*/  IMAD R24, R24, 0x100, R29 ;  /* 0x0000010018187824 */ /* 0x008fe400078e021d */
[----:B------:R-:W3:Y:S04]  /*18f90*/  LDL.LU R29, [R1+0xc6c] ;  /* 0x000c6c00011d7983 */ /* 0x000ee80000300800 */
[----:B------:R-:W4:Y:S04]  /*18fa0*/  LDL.LU R19, [R1+0xba8] ;  /* 0x000ba80001137983 */ /* 0x000f280000300800 */
[----:B------:R-:W-:Y:S04]  /*18fb0*/  STL [R1+0x10], R25 ;  /* 0x0000101901007387 */ /* 0x000fe80000100800 */
[----:B------:R-:W5:Y:S04]  /*18fc0*/  LDL R2, [R1+0x18] ;  /* 0x0000180001027983 */ /* 0x000f680000100800 */
[----:B------:R-:W4:Y:S04]  /*18fd0*/  LDL R3, [R1+0x1c] ;  /* 0x00001c0001037983 */ /* 0x000f280000100800 */
[----:B------:R-:W4:Y:S04]  /*18fe0*/  LDL.LU R11, [R1+0x10] ;  /* 0x00001000010b7983 */ /* 0x000f280000300800 */
[----:B------:R0:W-:Y:S04]  /*18ff0*/  STL [R1+0xc5c], R12 ;  /* 0x000c5c0c01007387 */ /* 0x0001e80000100800 */
[----:B0-----:R-:W2:Y:S04]  /*19000*/  LDL.LU R12, [R1+0xbb4] ;  /* 0x000bb400010c7983 */ /* 0x001ea80000300800 */
[----:B--2---:R0:W-:Y:S04]  /*19010*/  STL [R1+0xc64], R12 ;  /* 0x000c640c01007387 */ /* 0x0041e80000100800 */
[----:B0-----:R-:W2:Y:S04]  /*19020*/  LDL.LU R12, [R1+0xbbc] ;  /* 0x000bbc00010c7983 */ /* 0x001ea80000300800 */
[----:B------:R0:W-:Y:S04]  /*19030*/  STL [R1+0xc58], R13 ;  /* 0x000c580d01007387 */ /* 0x0001e80000100800 */
[----:B0-----:R-:W3:Y:S01]  /*19040*/  LDL.LU R13, [R1+0xbc0] ;  /* 0x000bc000010d7983 */ /* 0x001ee20000300800 */
[----:B------:R-:W-:-:S02]  /*19050*/  F2FP.F16.E4M3.UNPACK_B R10, R0 ;  /* 0x00000000ff0a723e */ /* 0x000fc400020006ff */
[----:B------:R-:W-:Y:S02]  /*19060*/  F2FP.F16.E4M3.UNPACK_B R9, R24 ;  /* 0x00000018ff09723e */ /* 0x000fe400020006ff */
[----:B------:R-:W-:Y:S01]  /*19070*/  F2FP.F16.E4M3.UNPACK_B R8, R26 ;  /* 0x0000001aff08723e */ /* 0x000fe200020006ff */
[----:B---3--:R0:W-:Y:S04]  /*19080*/  STL [R1+0xc60], R13 ;  /* 0x000c600d01007387 */ /* 0x0081e80000100800 */
[----:B0-----:R-:W3:Y:S04]  /*19090*/  LDL.LU R13, [R1+0xbb8] ;  /* 0x000bb800010d7983 */ /* 0x001ee80000300800 */
[----:B------:R0:W-:Y:S04]  /*190a0*/  STL [R1+0xc54], R14 ;  /* 0x000c540e01007387 */ /* 0x0001e80000100800 */
[----:B0-----:R-:W3:Y:S04]  /*190b0*/  LDL.LU R14, [R1+0xbcc] ;  /* 0x000bcc00010e7983 */ /* 0x001ee80000300800 */
[----:B------:R0:W-:Y:S04]  /*190c0*/  STL [R1+0xc50], R15 ;  /* 0x000c500f01007387 */ /* 0x0001e80000100800 */
[----:B0-----:R-:W3:Y:S04]  /*190d0*/  LDL.LU R15, [R1+0xbd0] ;  /* 0x000bd000010f7983 */ /* 0x001ee80000300800 */
[----:B------:R-:W2:Y:S04]  /*190e0*/  LDL.LU R0, [R1+0xbac] ;  /* 0x000bac0001007983 */ /* 0x000ea80000300800 */
[----:B------:R-:W3:Y:S04]  /*190f0*/  LDL.LU R24, [R1] ;  /* 0x0000000001187983 */ /* 0x000ee80000300800 */
[----:B------:R-:W3:Y:S04]  /*19100*/  LDL.LU R25, [R1+0x4] ;  /* 0x0000040001197983 */ /* 0x000ee80000300800 */
[----:B------:R-:W3:Y:S01]  /*19110*/  LDL.LU R26, [R1+0x8] ;  /* 0x00000800011a7983 */ /* 0x000ee20000300800 */
[----:B------:R-:W-:-:S02]  /*19120*/  F2FP.F16.E4M3.UNPACK_B R21, R21 ;  /* 0x00000015ff15723e */ /* 0x000fc400020006ff */
[----:B------:R-:W-:Y:S02]  /*19130*/  F2FP.F16.E4M3.UNPACK_B R23, R23 ;  /* 0x00000017ff17723e */ /* 0x000fe400020006ff */
[----:B------:R-:W-:Y:S02]  /*19140*/  F2FP.F16.E4M3.UNPACK_B R20, R20 ;  /* 0x00000014ff14723e */ /* 0x000fe400020006ff */
[----:B------:R-:W-:Y:S02]  /*19150*/  F2FP.F16.E4M3.UNPACK_B R22, R22 ;  /* 0x00000016ff16723e */ /* 0x000fe400020006ff */
[----:B------:R-:W-:Y:S02]  /*19160*/  F2FP.F16.E4M3.UNPACK_B R28, R28 ;  /* 0x0000001cff1c723e */ /* 0x000fe400020006ff */
[----:B------:R-:W-:Y:S02]  /*19170*/  F2FP.F16.E4M3.UNPACK_B R29, R29 ;  /* 0x0000001dff1d723e */ /* 0x000fe400020006ff */
[----:B-----5:R-:W-:-:S02]  /*19180*/  F2FP.F16.E4M3.UNPACK_B R2, R2 ;  /* 0x00000002ff02723e */ /* 0x020fc400020006ff */
[----:B----4-:R-:W-:-:S07]  /*19190*/  F2FP.F16.E4M3.UNPACK_B R3, R3 ;  /* 0x00000003ff03723e */ /* 0x010fce00020006ff */
[C---:B------:R-:W-:Y:S06]  /*191a0*/  HMMA.16816.F32 R4, R20.reuse, R2, R4 ;  /* 0x000000021404723c */ /* 0x040fec0000001804 */
[----:B---3--:R-:W-:Y:S01]  /*191b0*/  HMMA.16816.F32 R24, R20, R28, R24 ;  /* 0x0000001c1418723c */ /* 0x008fe20000001818 */
[----:B------:R-:W3:Y:S04]  /*191c0*/  LDL.LU R22, [R1+0xba4] ;  /* 0x000ba40001167983 */ /* 0x000ee80000300800 */
[----:B------:R-:W4:Y:S04]  /*191d0*/  LDL.LU R20, [R1+0xbc8] ;  /* 0x000bc80001147983 */ /* 0x000f280000300800 */
[----:B------:R-:W5:Y:S04]  /*191e0*/  LDL.LU R21, [R1+0xbc4] ;  /* 0x000bc40001157983 */ /* 0x000f680000300800 */
[----:B------:R-:W5:Y:S01]  /*191f0*/  LDL.LU R23, [R1+0xbd4] ;  /* 0x000bd40001177983 */ /* 0x000f620000300800 */
[----:B------:R-:W-:Y:S01]  /*19200*/  F2FP.F16.E4M3.UNPACK_B R11, R11 ;  /* 0x0000000bff0b723e */ /* 0x000fe200020006ff */
[----:B---3--:R-:W-:-:S02]  /*19210*/  IMAD R22, R22, 0x100, R19 ;  /* 0x0000010016167824 */ /* 0x008fc400078e0213 */
[----:B------:R-:W3:Y:S01]  /*19220*/  LDL.LU R19, [R1+0xc68] ;  /* 0x000c680001137983 */ /* 0x000ee20000300800 */
[----:B--2---:R-:W-:-:S03]  /*19230*/  IMAD R0, R0, 0x100, R12 ;  /* 0x0000010000007824 */ /* 0x004fc600078e020c */
[----:B---3--:R-:W-:Y:S01]  /*19240*/  HMMA.16816.F32 R16, R8, R28, R16 ;  /* 0x0000001c0810723c */ /* 0x008fe20000001810 */
[----:B------:R-:W2:Y:S04]  /*19250*/  LDL.LU R28, [R1+0x18] ;  /* 0x00001800011c7983 */ /* 0x000ea80000300800 */
[----:B------:R-:W3:-:S15]  /*19260*/  LDL.LU R29, [R1+0x1c] ;  /* 0x00001c00011d7983 */ /* 0x000ede0000300800 */
[----:B------:R-:W-:-:S03]  /*19270*/  NOP ;  /* 0x0000000000007918 */ /* 0x000fc60000000000 */
[----:B------:R0:W-:Y:S04]  /*19280*/  STL [R1+0xc4c], R19 ;  /* 0x000c4c1301007387 */ /* 0x0001e80000100800 */
[----:B0-----:R-:W2:Y:S04]  /*19290*/  LDL.LU R19, [R1+0xbb0] ;  /* 0x000bb00001137983 */ /* 0x001ea80000300800 */
[----:B------:R-:W4:Y:S02]  /*192a0*/  LDL.LU R12, [R1+0xc64] ;  /* 0x000c6400010c7983 */ /* 0x000f240000300800 */
[----:B----4-:R-:W-:-:S02]  /*192b0*/  IMAD R12, R12, 0x100, R13 ;  /* 0x000001000c0c7824 */ /* 0x010fc400078e020d */
[----:B------:R-:W2:Y:S04]  /*192c0*/  LDL.LU R13, [R1+0xc60] ;  /* 0x000c6000010d7983 */ /* 0x000ea80000300800 */
[----:B------:R0:W-:Y:S01]  /*192d0*/  STL [R1], R12 ;  /* 0x0000000c01007387 */ /* 0x0001e20000100800 */
[----:B------:R-:W-:Y:S02]  /*192e0*/  IMAD R20, R20, 0x100, R14 ;  /* 0x0000010014147824 */ /* 0x000fe400078e020e */
[----:B-----5:R-:W-:Y:S01]  /*192f0*/  IMAD R21, R21, 0x100, R15 ;  /* 0x0000010015157824 */ /* 0x020fe200078e020f */
[----:B0-----:R-:W4:Y:S01]  /*19300*/  LDL.LU R12, [R1+0xc5c] ;  /* 0x000c5c00010c7983 */ /* 0x001f220000300800 */
[----:B--2---:R-:W-:-:S03]  /*19310*/  IMAD R19, R19, 0x100, R13 ;  /* 0x0000010013137824 */ /* 0x004fc600078e020d */
[----:B------:R-:W4:Y:S04]  /*19320*/  LDL.LU R13, [R1+0xc58] ;  /* 0x000c5800010d7983 */ /* 0x000f280000300800 */
[----:B------:R-:W4:Y:S04]  /*19330*/  LDL.LU R14, [R1+0xc54] ;  /* 0x000c5400010e7983 */ /* 0x000f280000300800 */
[----:B------:R-:W4:Y:S02]  /*19340*/  LDL.LU R15, [R1+0xc50] ;  /* 0x000c5000010f7983 */ /* 0x000f240000300800 */
[----:B----4-:R-:W-:Y:S02]  /*19350*/  HMMA.16816.F32 R12, R8, R2, R12 ;  /* 0x00000002080c723c */ /* 0x010fe4000000180c */
[----:B------:R-:W2:Y:S04]  /*19360*/  LDL.LU R2, [R1+0x28] ;  /* 0x0000280001027983 */ /* 0x000ea80000300800 */
[----:B------:R-:W4:Y:S01]  /*19370*/  LDL.LU R3, [R1+0x2c] ;  /* 0x00002c0001037983 */ /* 0x000f220000300800 */
[----:B------:R-:W-:-:S02]  /*19380*/  F2FP.F16.E4M3.UNPACK_B R9, R22 ;  /* 0x00000016ff09723e */ /* 0x000fc400020006ff */
[----:B------:R-:W-:Y:S01]  /*19390*/  F2FP.F16.E4M3.UNPACK_B R11, R0 ;  /* 0x00000000ff0b723e */ /* 0x000fe200020006ff */
[----:B------:R-:W5:Y:S04]  /*193a0*/  LDL.LU R22, [R1] ;  /* 0x0000000001167983 */ /* 0x000f680000300800 */
[----:B------:R-:W5:Y:S01]  /*193b0*/  LDL.LU R0, [R1+0xbd8] ;  /* 0x000bd80001007983 */ /* 0x000f620000300800 */
[----:B------:R-:W-:-:S03]  /*193c0*/  F2FP.F16.E4M3.UNPACK_B R8, R20 ;  /* 0x00000014ff08723e */ /* 0x000fc600020006ff */
[----:B------:R-:W5:Y:S01]  /*193d0*/  LDL.LU R20, [R1+0xbe0] ;  /* 0x000be00001147983 */ /* 0x000f620000300800 */
[----:B------:R-:W-:-:S03]  /*193e0*/  F2FP.F16.E4M3.UNPACK_B R10, R21 ;  /* 0x00000015ff0a723e */ /* 0x000fc600020006ff */
[----:B------:R-:W5:Y:S01]  /*193f0*/  LDL.LU R21, [R1+0xbdc] ;  /* 0x000bdc0001157983 */ /* 0x000f620000300800 */
[----:B------:R-:W-:Y:S02]  /*19400*/  F2FP.F16.E4M3.UNPACK_B R28, R28.H1 ;  /* 0x0000001cff1c723e */ /* 0x000fe400030006ff */
[----:B---3--:R-:W-:-:S07]  /*19410*/  F2FP.F16.E4M3.UNPACK_B R29, R29.H1 ;  /* 0x0000001dff1d723e */ /* 0x008fce00030006ff */
[----:B------:R-:W-:Y:S01]  /*19420*/  HMMA.16816.F32 R4, R8, R28, R4 ;  /* 0x0000001c0804723c */ /* 0x000fe20000001804 */
[----:B--2---:R-:W-:Y:S02]  /*19430*/  F2FP.F16.E4M3.UNPACK_B R2, R2.H1 ;  /* 0x00000002ff02723e */ /* 0x004fe400030006ff */
[----:B----4-:R-:W-:-:S07]  /*19440*/  F2FP.F16.E4M3.UNPACK_B R3, R3.H1 ;  /* 0x00000003ff03723e */ /* 0x010fce00030006ff */
[----:B------:R-:W-:Y:S01]  /*19450*/  HMMA.16816.F32 R24, R8, R2, R24 ;  /* 0x000000020818723c */ /* 0x000fe20000001818 */
[----:B-----5:R-:W-:Y:S01]  /*19460*/  IMAD R23, R23, 0x100, R20 ;  /* 0x0000010017177824 */ /* 0x020fe200078e0214 */
[----:B------:R-:W-:Y:S02]  /*19470*/  F2FP.F16.E4M3.UNPACK_B R20, R22 ;  /* 0x00000016ff14723e */ /* 0x000fe400020006ff */
[----:B------:R-:W-:-:S15]  /*19480*/  F2FP.F16.E4M3.UNPACK_B R22, R19 ;  /* 0x00000013ff16723e */ /* 0x000fde00020006ff */
[----:B------:R-:W-:-:S04]  /*19490*/  NOP ;  /* 0x0000000000007918 */ /* 0x000fc80000000000 */
[----:B------:R0:W-:Y:S04]  /*194a0*/  STL.64 [R1+0x150], R24 ;  /* 0x0001501801007387 */ /* 0x0001e80000100a00 */
[----:B------:R1:W-:Y:S04]  /*194b0*/  STL.64 [R1+0x158], R26 ;  /* 0x0001581a01007387 */ /* 0x0003e80000100a00 */
[----:B0-----:R-:W2:Y:S04]  /*194c0*/  LDL.LU R24, [R1+0x588] ;  /* 0x0005880001187983 */ /* 0x001ea80000300800 */
[----:B------:R-:W3:Y:S04]  /*194d0*/  LDL.LU R25, [R1+0x944] ;  /* 0x0009440001197983 */ /* 0x000ee80000300800 */
[----:B-1----:R-:W4:Y:S04]  /*194e0*/  LDL.LU R26, [R1+0x584] ;  /* 0x00058400011a7983 */ /* 0x002f280000300800 */
[----:B------:R-:W5:Y:S04]  /*194f0*/  LDL.LU R27, [R1+0x91c] ;  /* 0x00091c00011b7983 */ /* 0x000f680000300800 */
[----:B------:R-:W2:Y:S04]  /*19500*/  LDL.LU R19, [R1+0xc4c] ;  /* 0x000c4c0001137983 */ /* 0x000ea80000300800 */
[----:B------:R-:W3:Y:S04]  /*19510*/  LDL.LU R8, [R1+0x58c] ;  /* 0x00058c0001087983 */ /* 0x000ee80000300800 */
[----:B------:R-:W4:Y:S04]  /*19520*/  LDL.LU R9, [R1+0x948] ;  /* 0x0009480001097983 */ /* 0x000f280000300800 */
[----:B------:R0:W-:Y:S04]  /*19530*/  STL.64 [R1+0x120], R4 ;  /* 0x0001200401007387 */ /* 0x0001e80000100a00 */
[----:B------:R1:W-:Y:S04]  /*19540*/  STL.64 [R1+0x128], R6 ;  /* 0x0001280601007387 */ /* 0x0003e80000100a00 */
[----:B------:R-:W5:Y:S04]  /*19550*/  LDL.LU R10, [R1+0xab4] ;  /* 0x000ab400010a7983 */ /* 0x000f680000300800 */
[----:B------:R-:W5:Y:S04]  /*19560*/  LDL.LU R11, [R1+0x940] ;  /* 0x00094000010b7983 */ /* 0x000f680000300800 */
[----:B0-----:R-:W5:Y:S04]  /*19570*/  LDL.LU R4, [R1+0x938] ;  /* 0x0009380001047983 */ /* 0x001f680000300800 */
[----:B------:R-:W5:Y:S04]  /*19580*/  LDL.LU R5, [R1+0x590] ;  /* 0x0005900001057983 */ /* 0x000f680000300800 */
[----:B-1----:R-:W5:Y:S04]  /*19590*/  LDL.LU R6, [R1+0xaa0] ;  /* 0x000aa00001067983 */ /* 0x002f680000300800 */
[----:B------:R-:W5:Y:S01]  /*195a0*/  LDL.LU R7, [R1+0x92c] ;  /* 0x00092c0001077983 */ /* 0x000f620000300800 */
[----:B------:R-:W-:Y:S01]  /*195b0*/  IMAD R0, R0, 0x100, R21 ;  /* 0x0000010000007824 */ /* 0x000fe200078e0215 */
[----:B------:R-:W-:-:S04]  /*195c0*/  F2FP.F16.E4M3.UNPACK_B R23, R23 ;  /* 0x00000017ff17723e */ /* 0x000fc800020006ff */
[----:B------:R-:W-:Y:S02]  /*195d0*/  F2FP.F16.E4M3.UNPACK_B R21, R0 ;  /* 0x00000000ff15723e */ /* 0x000fe400020006ff */
[----:B------:R-:W0:Y:S05]  /*195e0*/  LDC R0, c[0x0][0x230] ;  /* 0x00008c00ff007b82 */ /* 0x000e2a0000000800 */
[----:B------:R-:W-:Y:S01]  /*195f0*/  HMMA.16816.F32 R12, R20, R28, R12 ;  /* 0x0000001c140c723c */ /* 0x000fe2000000180c */
[----:B------:R-:W-:Y:S02]  /*19600*/  USHF.L.U32 UR7, UR14, 0x8, URZ ;  /* 0x000000080e077899 */ /* 0x000fe4000800063f */
[----:B------:R-:W-:-:S04]  /*19610*/  USHF.L.U32 UR5, UR11, 0x8, URZ ;  /* 0x000000080b057899 */ /* 0x000fc8000800063f */
[----:B------:R-:W-:Y:S02]  /*19620*/  USHF.R.S32.HI UR6, URZ, 0x1f, UR5 ;  /* 0x0000001f3f067899 */ /* 0x000fe40008011405 */
[----:B------:R-:W-:Y:S01]  /*19630*/  USHF.R.S32.HI UR12, URZ, 0x1f, UR7 ;  /* 0x0000001f3f0c7899 */ /* 0x000fe20008011407 */
[----:B0-----:R-:W-:-:S05]  /*19640*/  VIADD R0, R0, 0xff ;  /* 0x000000ff00007836 */ /* 0x001fca0000000000 */
[----:B------:R-:W-:Y:S01]  /*19650*/  SHF.R.S32.HI R0, RZ, 0x1f, R0 ;  /* 0x0000001fff007819 */ /* 0x000fe20000011400 */
[----:B------:R-:W-:Y:S01]  /*19660*/  UIADD3 UR4, UR4, 0x1, URZ ;  /* 0x0000000104047890 */ /* 0x000fe2000fffe03f */
[----:B--2---:R-:W-:-:S15]  /*19670*/  HMMA.16816.F32 R16, R20, R2, R16 ;  /* 0x000000021410723c */ /* 0x004fde0000001810 */
[----:B------:R-:W-:-:S08]  /*19680*/  NOP ;  /* 0x0000000000007918 */ /* 0x000fd00000000000 */
[----:B------:R-:W-:Y:S04]  /*19690*/  STL.64 [R1+0x140], R16 ;  /* 0x0001401001007387 */ /* 0x000fe80000100a00 */
[----:B------:R0:W-:Y:S02]  /*196a0*/  STL.64 [R1+0x148], R18 ;  /* 0x0001481201007387 */ /* 0x0001e40000100a00 */
[----:B0-----:R-:W0:Y:S01]  /*196b0*/  LDC R19, c[0x0][0x230] ;  /* 0x00008c00ff137b82 */ /* 0x001e220000000800 */
[----:B---3--:R-:W-:Y:S02]  /*196c0*/  IADD3 R8, P6, R8, UR7, RZ ;  /* 0x0000000708087c10 */ /* 0x008fe4000ffde0ff */
[----:B----4-:R-:W-:Y:S02]  /*196d0*/  IADD3 R9, P5, R9, UR7, RZ ;  /* 0x0000000709097c10 */ /* 0x010fe4000ffbe0ff */
[----:B-----5:R-:W-:Y:S01]  /*196e0*/  IADD3 R10, P1, R10, UR5, RZ ;  /* 0x000000050a0a7c10 */ /* 0x020fe2000ff3e0ff */
[----:B------:R-:W-:Y:S01]  /*196f0*/  STL.64 [R1+0x130], R12 ;  /* 0x0001300c01007387 */ /* 0x000fe20000100a00 */
[----:B------:R-:W-:-:S03]  /*19700*/  IADD3 R11, P2, R11, UR7, RZ ;  /* 0x000000070b0b7c10 */ /* 0x000fc6000ff5e0ff */
[----:B------:R-:W-:Y:S01]  /*19710*/  STL.64 [R1+0x138], R14 ;  /* 0x0001380e01007387 */ /* 0x000fe20000100a00 */
[----:B------:R-:W-:-:S03]  /*19720*/  IADD3 R4, P3, R4, UR7, RZ ;  /* 0x0000000704047c10 */ /* 0x000fc6000ff7e0ff */
[----:B------:R-:W-:Y:S01]  /*19730*/  STL [R1+0x58c], R8 ;  /* 0x00058c0801007387 */ /* 0x000fe20000100800 */
[----:B------:R-:W-:-:S03]  /*19740*/  IADD3 R5, P4, R5, UR7, RZ ;  /* 0x0000000705057c10 */ /* 0x000fc6000ff9e0ff */
[----:B------:R-:W-:Y:S01]  /*19750*/  STL [R1+0x948], R9 ;  /* 0x0009480901007387 */ /* 0x000fe20000100800 */
[----:B------:R-:W-:-:S03]  /*19760*/  IADD3.X R6, R6, UR6, RZ, P1, !PT ;  /* 0x0000000606067c10 */ /* 0x000fc60008ffe4ff */
[----:B------:R-:W-:Y:S01]  /*19770*/  STL [R1+0xab4], R10 ;  /* 0x000ab40a01007387 */ /* 0x000fe20000100800 */
[----:B------:R-:W-:-:S03]  /*19780*/  IADD3 R7, P1, R7, UR7, RZ ;  /* 0x0000000707077c10 */ /* 0x000fc6000ff3e0ff */
[----:B------:R-:W-:Y:S01]  /*19790*/  STL [R1+0x940], R11 ;  /* 0x0009400b01007387 */ /* 0x000fe20000100800 */
[----:B------:R-:W-:Y:S01]  /*197a0*/  IADD3.X R24, R24, UR12, RZ, P6, !PT ;  /* 0x0000000c18187c10 */ /* 0x000fe2000b7fe4ff */
[----:B0-----:R-:W-:-:S05]  /*197b0*/  VIADD R19, R19, 0xff ;  /* 0x000000ff13137836 */ /* 0x001fca0000000000 */
[----:B------:R-:W-:Y:S01]  /*197c0*/  LEA.HI R0, R0, R19, RZ, 0x8 ;  /* 0x0000001300007211 */ /* 0x000fe200078f40ff */
[----:B------:R-:W-:Y:S04]  /*197d0*/  STL [R1+0x938], R4 ;  /* 0x0009380401007387 */ /* 0x000fe80000100800 */
[----:B------:R-:W-:Y:S01]  /*197e0*/  STL [R1+0x590], R5 ;  /* 0x0005900501007387 */ /* 0x000fe20000100800 */
[----:B------:R-:W-:-:S03]  /*197f0*/  SHF.R.S32.HI R0, RZ, 0x8, R0 ;  /* 0x00000008ff007819 */ /* 0x000fc60000011400 */
[----:B------:R-:W-:Y:S04]  /*19800*/  STL [R1+0xaa0], R6 ;  /* 0x000aa00601007387 */ /* 0x000fe80000100800 */
[----:B------:R-:W-:Y:S04]  /*19810*/  STL [R1+0x92c], R7 ;  /* 0x00092c0701007387 */ /* 0x000fe80000100800 */
[----:B------:R-:W-:Y:S01]  /*19820*/  STL [R1+0x588], R24 ;  /* 0x0005881801007387 */ /* 0x000fe20000100800 */
[----:B------:R-:W-:-:S03]  /*19830*/  ISETP.NE.U32.AND P0, PT, R0, UR4, PT ;  /* 0x0000000400007c0c */ /* 0x000fc6000bf05070 */
[----:B------:R-:W2:Y:S01]  /*19840*/  LDL.LU R0, [R1+0x57c] ;  /* 0x00057c0001007983 */ /* 0x000ea20000300800 */
[----:B------:R-:W-:Y:S02]  /*19850*/  IADD3 R25, P6, R25, UR7, RZ ;  /* 0x0000000719197c10 */ /* 0x000fe4000ffde0ff */
[----:B------:R-:W-:-:S03]  /*19860*/  IADD3.X R26, R26, UR12, RZ, P4, !PT ;  /* 0x0000000c1a1a7c10 */ /* 0x000fc6000a7fe4ff */
[----:B------:R-:W-:Y:S04]  /*19870*/  STL [R1+0x944], R25 ;  /* 0x0009441901007387 */ /* 0x000fe80000100800 */
[----:B--2---:R0:W-:Y:S04]  /*19880*/  STL [R1+0xc44], R0 ;  /* 0x000c440001007387 */ /* 0x0041e80000100800 */
[----:B------:R-:W-:Y:S04]  /*19890*/  STL [R1+0x584], R26 ;  /* 0x0005841a01007387 */ /* 0x000fe80000100800 */
[----:B0-----:R-:W2:Y:S01]  /*198a0*/  LDL.LU R0, [R1+0x93c] ;  /* 0x00093c0001007983 */ /* 0x001ea20000300800 */
[----:B------:R-:W-:-:S05]  /*198b0*/  IADD3 R27, P4, R27, UR7, RZ ;  /* 0x000000071b1b7c10 */ /* 0x000fca000ff9e0ff */
[----:B------:R-:W-:Y:S04]  /*198c0*/  STL [R1+0x91c], R27 ;  /* 0x00091c1b01007387 */ /* 0x000fe80000100800 */
[----:B--2---:R0:W-:Y:S04]  /*198d0*/  STL [R1+0xc48], R0 ;  /* 0x000c480001007387 */ /* 0x0041e80000100800 */
[----:B0-----:R-:W2:Y:S04]  /*198e0*/  LDL.LU R0, [R1+0x580] ;  /* 0x0005800001007983 */ /* 0x001ea80000300800 */
[----:B------:R-:W3:Y:S04]  /*198f0*/  LDL.LU R20, [R1+0x90c] ;  /* 0x00090c0001147983 */ /* 0x000ee80000300800 */
[----:B------:R-:W4:Y:S04]  /*19900*/  LDL.LU R21, [R1+0x578] ;  /* 0x0005780001157983 */ /* 0x000f280000300800 */
[----:B------:R-:W5:Y:S04]  /*19910*/  LDL.LU R22, [R1+0x934] ;  /* 0x0009340001167983 */ /* 0x000f680000300800 */
[----:B------:R-:W3:Y:S04]  /*19920*/  LDL.LU R23, [R1+0x574] ;  /* 0x0005740001177983 */ /* 0x000ee80000300800 */
        /* <DEDUP_REMOVED lines=23> */
[----:B------:R-:W3:Y:S01]  /*19aa0*/  LDL.LU R27, [R1+0x8e0] ;  /* 0x0008e000011b7983 */ /* 0x000ee20000300800 */
[----:B--2---:R-:W-:-:S05]  /*19ab0*/  IADD3.X R0, R0, UR12, RZ, P5, !PT ;  /* 0x0000000c00007c10 */ /* 0x004fca000affe4ff */
[----:B------:R0:W-:Y:S04]  /*19ac0*/  STL [R1+0x580], R0 ;  /* 0x0005800001007387 */ /* 0x0001e80000100800 */
[----:B0-----:R-:W2:Y:S02]  /*19ad0*/  LDL.LU R0, [R1+0xc48] ;  /* 0x000c480001007983 */ /* 0x001ea40000300800 */
[----:B--2---:R-:W-:-:S05]  /*19ae0*/  IADD3 R0, P5, R0, UR7, RZ ;  /* 0x0000000700007c10 */ /* 0x004fca000ffbe0ff */
[----:B------:R0:W-:Y:S04]  /*19af0*/  STL [R1+0x93c], R0 ;  /* 0x00093c0001007387 */ /* 0x0001e80000100800 */
[----:B0-----:R-:W2:Y:S01]  /*19b00*/  LDL.LU R0, [R1+0xc44] ;  /* 0x000c440001007983 */ /* 0x001ea20000300800 */
[----:B----4-:R-:W-:Y:S02]  /*19b10*/  IADD3.X R21, R21, UR12, RZ, P2, !PT ;  /* 0x0000000c15157c10 */ /* 0x010fe400097fe4ff */
[----:B-----5:R-:W-:Y:S02]  /*19b20*/  IADD3 R22, P2, R22, UR7, RZ ;  /* 0x0000000716167c10 */ /* 0x020fe4000ff5e0ff */
[----:B---3--:R-:W-:Y:S02]  /*19b30*/  IADD3.X R23, R23, UR12, RZ, P5, !PT ;  /* 0x0000000c17177c10 */ /* 0x008fe4000affe4ff */
[----:B------:R-:W-:-:S02]  /*19b40*/  IADD3 R28, P5, R28, UR7, RZ ;  /* 0x000000071c1c7c10 */ /* 0x000fc4000ffbe0ff */
[----:B------:R-:W-:Y:S02]  /*19b50*/  IADD3.X R29, R29, UR12, RZ, P3, !PT ;  /* 0x0000000c1d1d7c10 */ /* 0x000fe40009ffe4ff */
[----:B------:R-:W-:Y:S02]  /*19b60*/  IADD3 R12, P3, R12, UR7, RZ ;  /* 0x000000070c0c7c10 */ /* 0x000fe4000ff7e0ff */
[----:B------:R-:W-:Y:S02]  /*19b70*/  IADD3.X R13, R13, UR12, RZ, P2, !PT ;  /* 0x0000000c0d0d7c10 */ /* 0x000fe400097fe4ff */
[----:B------:R-:W-:Y:S02]  /*19b80*/  IADD3 R14, P2, R14, UR7, RZ ;  /* 0x000000070e0e7c10 */ /* 0x000fe4000ff5e0ff */
[----:B------:R-:W-:Y:S02]  /*19b90*/  IADD3.X R15, R15, UR12, RZ, P1, !PT ;  /* 0x0000000c0f0f7c10 */ /* 0x000fe40008ffe4ff */
        /* <DEDUP_REMOVED lines=11> */
[----:B--2---:R-:W-:Y:S02]  /*19c50*/  IADD3.X R0, R0, UR12, RZ, P6, !PT ;  /* 0x0000000c00007c10 */ /* 0x004fe4000b7fe4ff */
[----:B------:R-:W-:-:S03]  /*19c60*/  IADD3 R20, P6, R20, UR7, RZ ;  /* 0x0000000714147c10 */ /* 0x000fc6000ffde0ff */
        /* <DEDUP_REMOVED lines=13> */
[----:B------:R-:W-:Y:S01]  /*19d40*/  STL [R1+0x8dc], R16 ;  /* 0x0008dc1001007387 */ /* 0x000fe20000100800 */
[----:B------:R-:W-:-:S03]  /*19d50*/  IADD3.X R9, R9, UR12, RZ, P6, !PT ;  /* 0x0000000c09097c10 */ /* 0x000fc6000b7fe4ff */
[----:B------:R-:W-:Y:S01]  /*19d60*/  STL [R1+0x918], R17 ;  /* 0x0009181101007387 */ /* 0x000fe20000100800 */
[----:B------:R-:W-:-:S03]  /*19d70*/  IADD3 R10, P6, R10, UR7, RZ ;  /* 0x000000070a0a7c10 */ /* 0x000fc6000ffde0ff */
        /* <DEDUP_REMOVED lines=12> */
[----:B------:R-:W-:Y:S04]  /*19e40*/  STL [R1+0x8ac], R24 ;  /* 0x0008ac1801007387 */ /* 0x000fe80000100800 */
[----:B0-----:R-:W2:Y:S01]  /*19e50*/  LDL.LU R0, [R1+0x8c4] ;  /* 0x0008c40001007983 */ /* 0x001ea20000300800 */
[----:B------:R-:W-:-:S02]  /*19e60*/  IADD3.X R25, R25, UR12, RZ, P2, !PT ;  /* 0x0000000c19197c10 */ /* 0x000fc400097fe4ff */
[----:B------:R-:W-:-:S03]  /*19e70*/  IADD3 R26, P2, R26, UR7, RZ ;  /* 0x000000071a1a7c10 */ /* 0x000fc6000ff5e0ff */
[----:B------:R-:W-:Y:S04]  /*19e80*/  STL [R1+0x8e8], R25 ;  /* 0x0008e81901007387 */ /* 0x000fe80000100800 */
[----:B--2---:R0:W-:Y:S04]  /*19e90*/  STL [R1+0xc3c], R0 ;  /* 0x000c3c0001007387 */ /* 0x0041e80000100800 */
[----:B------:R-:W-:Y:S04]  /*19ea0*/  STL [R1+0x8d4], R26 ;  /* 0x0008d41a01007387 */ /* 0x000fe80000100800 */
[----:B0-----:R-:W2:Y:S01]  /*19eb0*/  LDL.LU R0, [R1+0x8d8] ;  /* 0x0008d80001007983 */ /* 0x001ea20000300800 */
[----:B------:R-:W-:-:S05]  /*19ec0*/  IADD3.X R27, R27, UR12, RZ, P5, !PT ;  /* 0x0000000c1b1b7c10 */ /* 0x000fca000affe4ff */
[----:B------:R-:W-:Y:S04]  /*19ed0*/  STL [R1+0x8e0], R27 ;  /* 0x0008e01b01007387 */ /* 0x000fe80000100800 */
        /* <DEDUP_REMOVED lines=30> */
[----:B--2---:R-:W-:-:S05]  /*1a0c0*/  IADD3 R0, P5, R0, UR7, RZ ;  /* 0x0000000700007c10 */ /* 0x004fca000ffbe0ff */
[----:B------:R0:W-:Y:S04]  /*1a0d0*/  STL [R1+0x89c], R0 ;  /* 0x00089c0001007387 */ /* 0x0001e80000100800 */
[----:B0-----:R-:W2:Y:S02]  /*1a0e0*/  LDL.LU R0, [R1+0xc40] ;  /* 0x000c400001007983 */ /* 0x001ea40000300800 */
[----:B--2---:R-:W-:-:S05]  /*1a0f0*/  IADD3.X R0, R0, UR12, RZ, P3, !PT ;  /* 0x0000000c00007c10 */ /* 0x004fca0009ffe4ff */
[----:B------:R0:W-:Y:S04]  /*1a100*/  STL [R1+0x8d8], R0 ;  /* 0x0008d80001007387 */ /* 0x0001e80000100800 */
[----:B0-----:R-:W2:Y:S01]  /*1a110*/  LDL.LU R0, [R1+0xc3c] ;  /* 0x000c3c0001007983 */ /* 0x001ea20000300800 */
[----:B---3--:R-:W-:Y:S02]  /*1a120*/  IADD3.X R20, R20, UR12, RZ, P2, !PT ;  /* 0x0000000c14147c10 */ /* 0x008fe400097fe4ff */
[----:B----4-:R-:W-:Y:S02]  /*1a130*/  IADD3 R21, P2, R21, UR7, RZ ;  /* 0x0000000715157c10 */ /* 0x010fe4000ff5e0ff */
[----:B-----5:R-:W-:Y:S02]  /*1a140*/  IADD3.X R22, R22, UR12, RZ, P1, !PT ;  /* 0x0000000c16167c10 */ /* 0x020fe40008ffe4ff */
        /* <DEDUP_REMOVED lines=18> */
[----:B--2---:R-:W-:-:S04]  /*1a270*/  IADD3 R0, P3, R0, UR7, RZ ;  /* 0x0000000700007c10 */ /* 0x004fc8000ff7e0ff */
[----:B------:R-:W-:Y:S01]  /*1a280*/  IADD3.X R28, R28, UR12, RZ, P3, !PT ;  /* 0x0000000c1c1c7c10 */ /* 0x000fe20009ffe4ff */
[----:B------:R0:W-:Y:S04]  /*1a290*/  STL [R1+0x8c4], R0 ;  /* 0x0008c40001007387 */ /* 0x0001e80000100800 */
[----:B------:R-:W-:Y:S01]  /*1a2a0*/  STL [R1+0x8d0], R20 ;  /* 0x0008d01401007387 */ /* 0x000fe20000100800 */
[----:B------:R-:W-:-:S03]  /*1a2b0*/  IADD3 R29, P3, R29, UR7, RZ ;  /* 0x000000071d1d7c10 */ /* 0x000fc6000ff7e0ff */
        /* <DEDUP_REMOVED lines=26> */
[----:B0-----:R-:W2:Y:S01]  /*1a460*/  LDL.LU R0, [R1+0x858] ;  /* 0x0008580001007983 */ /* 0x001ea20000300800 */
[----:B------:R-:W-:-:S02]  /*1a470*/  IADD3 R25, P2, R25, UR7, RZ ;  /* 0x0000000719197c10 */ /* 0x000fc4000ff5e0ff */
        /* <DEDUP_REMOVED lines=161> */
[----:B--2---:R-:W-:-:S05]  /*1ae90*/  IADD3 R0, P4, R0, UR7, RZ ;  /* 0x0000000700007c10 */ /* 0x004fca000ff9e0ff */
        /* <DEDUP_REMOVED lines=383> */
[----:B------:R-:W-:Y:S02]  /*1c690*/  IADD3.X R11, R11, UR12, RZ, P1, !PT ;  /* 0x0000000c0b0b7c10 */ /* 0x000fe40008ffe4ff */
[----:B------:R-:W-:Y:S02]  /*1c6a0*/  IADD3 R4, P1, R4, UR7, RZ ;  /* 0x0000000704047c10 */ /* 0x000fe4000ff3e0ff */
[----:B------:R-:W-:Y:S02]  /*1c6b0*/  IADD3.X R5, R5, UR12, RZ, P4, !PT ;  /* 0x0000000c05057c10 */ /* 0x000fe4000a7fe4ff */
[----:B------:R-:W-:Y:S02]  /*1c6c0*/  IADD3 R6, P2, R6, UR5, RZ ;  /* 0x0000000506067c10 */ /* 0x000fe4000ff5e0ff */
[----:B------:R-:W-:-:S02]  /*1c6d0*/  IADD3 R24, P4, R24, UR5, RZ ;  /* 0x0000000518187c10 */ /* 0x000fc4000ff9e0ff */
        /* <DEDUP_REMOVED lines=24> */
[----:B------:R-:W-:Y:S04]  /*1c860*/  STL [R1+0x5c0], R11 ;  /* 0x0005c00b01007387 */ /* 0x000fe80000100800 */
        /* <DEDUP_REMOVED lines=69> */
[----:B--2---:R-:W-:-:S05]  /*1ccc0*/  IADD3 R0, P2, R0, UR5, RZ ;  /* 0x0000000500007c10 */ /* 0x004fca000ff5e0ff */
[----:B------:R0:W-:Y:S04]  /*1ccd0*/  STL [R1+0x9d0], R0 ;  /* 0x0009d00001007387 */ /* 0x0001e80000100800 */
        /* <DEDUP_REMOVED lines=94> */
[----:B--2---:R-:W-:Y:S02]  /*1d2c0*/  IADD3.X R0, R0, UR6, RZ, P2, !PT ;  /* 0x0000000600007c10 */ /* 0x004fe400097fe4ff */
[----:B------:R-:W-:-:S03]  /*1d2d0*/  IADD3 R20, P2, R20, UR5, RZ ;  /* 0x0000000514147c10 */ /* 0x000fc6000ff5e0ff */
[----:B------:R0:W-:Y:S04]  /*1d2e0*/  STL [R1+0x980], R0 ;  /* 0x0009800001007387 */ /* 0x0001e80000100800 */
        /* <DEDUP_REMOVED lines=189> */
[----:B------:R-:W-:Y:S02]  /*1dec0*/  IADD3 R5, P6, R5, UR5, RZ ;  /* 0x0000000505057c10 */ /* 0x000fe4000ffde0ff */
[----:B------:R-:W-:Y:S02]  /*1ded0*/  IADD3.X R6, R6, UR12, RZ, P1, !PT ;  /* 0x0000000c06067c10 */ /* 0x000fe40008ffe4ff */
[----:B------:R-:W-:Y:S02]  /*1dee0*/  IADD3.X R7, R7, UR6, RZ, P5, !PT ;  /* 0x0000000607077c10 */ /* 0x000fe4000affe4ff */
[----:B------:R-:W-:Y:S02]  /*1def0*/  IADD3.X R25, R25, UR6, RZ, P2, !PT ;  /* 0x0000000619197c10 */ /* 0x000fe400097fe4ff */
[----:B------:R-:W-:Y:S02]  /*1df00*/  IADD3.X R27, R27, UR6, RZ, P6, !PT ;  /* 0x000000061b1b7c10 */ /* 0x000fe4000b7fe4ff */
[----:B------:R-:W-:-:S02]  /*1df10*/  IADD3.X R26, R26, UR6, RZ, P4, !PT ;  /* 0x000000061a1a7c10 */ /* 0x000fc4000a7fe4ff */
[----:B--2---:R-:W-:Y:S02]  /*1df20*/  IADD3.X R0, R0, UR6, RZ, P3, !PT ;  /* 0x0000000600007c10 */ /* 0x004fe40009ffe4ff */
[----:B------:R-:W-:-:S03]  /*1df30*/  IADD3 R20, P3, R20, UR5, RZ ;  /* 0x0000000514147c10 */ /* 0x000fc6000ff7e0ff */
[----:B------:R0:W-:Y:S04]  /*1df40*/  STL [R1+0xab8], R0 ;  /* 0x000ab80001007387 */ /* 0x0001e80000100800 */
[----:B------:R0:W-:Y:S04]  /*1df50*/  STL [R1+0xb04], R20 ;  /* 0x000b041401007387 */ /* 0x0001e80000100800 */
[----:B------:R0:W-:Y:S04]  /*1df60*/  STL [R1+0xac0], R21 ;  /* 0x000ac01501007387 */ /* 0x0001e80000100800 */
[----:B------:R0:W-:Y:S01]  /*1df70*/  STL [R1+0xb0c], R22 ;  /* 0x000b0c1601007387 */ /* 0x0001e20000100800 */
[----:B------:R-:W-:-:S03]  /*1df80*/  IADD3.X R13, R13, UR6, RZ, P3, !PT ;  /* 0x000000060d0d7c10 */ /* 0x000fc60009ffe4ff */
[----:B------:R0:W-:Y:S01]  /*1df90*/  STL [R1+0xac8], R23 ;  /* 0x000ac81701007387 */ /* 0x0001e20000100800 */
[----:B------:R-:W-:-:S03]  /*1dfa0*/  IADD3 R14, P3, R14, UR5, RZ ;  /* 0x000000050e0e7c10 */ /* 0x000fc6000ff7e0ff */
[----:B------:R0:W-:Y:S04]  /*1dfb0*/  STL [R1+0xb14], R28 ;  /* 0x000b141c01007387 */ /* 0x0001e80000100800 */
[----:B------:R0:W-:Y:S04]  /*1dfc0*/  STL [R1+0xad0], R29 ;  /* 0x000ad01d01007387 */ /* 0x0001e80000100800 */
[----:B------:R0:W-:Y:S04]  /*1dfd0*/  STL [R1+0xb1c], R12 ;  /* 0x000b1c0c01007387 */ /* 0x0001e80000100800 */
        /* <DEDUP_REMOVED lines=24> */
[----:B------:R-:W-:Y:S05]  /*1e160*/  @P0 BRA `(.L_x_2) ;  /* 0xfffffec000b40947 */ /* 0x000fea000383ffff */
.L_x_1:
[----:B0-----:R-:W2:Y:S01]  /*1e170*/  LDL.LU R17, [R1+0x150] ;  /* 0x0001500001117983 */ /* 0x001ea20000300800 */
[----:B-1----:R-:W0:Y:S01]  /*1e180*/  S2R R0, SR_TID.X ;  /* 0x0000000000007919 */ /* 0x002e220000002100 */
[----:B------:R-:W1:Y:S01]  /*1e190*/  S2UR UR5, SR_CgaCtaId ;  /* 0x00000000000579c3 */ /* 0x000e620000008800 */
[----:B------:R-:W-:Y:S01]  /*1e1a0*/  UMOV UR4, 0x400 ;  /* 0x0000040000047882 */ /* 0x000fe20000000000 */
[----:B------:R-:W-:Y:S01]  /*1e1b0*/  ULDC.64 UR6, c[0x0][0x220] ;  /* 0x0000880000067ab9 */ /* 0x000fe20000000a00 */
[----:B------:R-:W2:Y:S01]  /*1e1c0*/  LDL.LU R2, [R1+0x154] ;  /* 0x0001540001027983 */ /* 0x000ea20000300800 */
[----:B------:R-:W-:-:S03]  /*1e1d0*/  ULDC.64 UR12, c[0x0][0x228] ;  /* 0x00008a00000c7ab9 */ /* 0x000fc60000000a00 */
[----:B------:R-:W3:Y:S04]  /*1e1e0*/  LDL.LU R16, [R1+0x158] ;  /* 0x0001580001107983 */ /* 0x000ee80000300800 */
[----:B------:R-:W3:Y:S04]  /*1e1f0*/  LDL.LU R5, [R1+0x15c] ;  /* 0x00015c0001057983 */ /* 0x000ee80000300800 */
[----:B------:R-:W4:Y:S04]  /*1e200*/  LDL.LU R15, [R1+0x120] ;  /* 0x00012000010f7983 */ /* 0x000f280000300800 */
        /* <DEDUP_REMOVED lines=14> */
[----:B-1----:R-:W-:-:S03]  /*1e2f0*/  ULEA UR4, UR5, UR4, 0x18 ;  /* 0x0000000405047291 */ /* 0x002fc6000f8ec03f */
[----:B------:R-:W-:Y:S01]  /*1e300*/  ULDC UR5, c[0x0][0x244] ;  /* 0x0000910000057ab9 */ /* 0x000fe20000000800 */
[----:B------:R-:W-:Y:S01]  /*1e310*/  BAR.SYNC.DEFER_BLOCKING 0x0 ;  /* 0x0000000000007b1d */ /* 0x000fe20000010000 */
[----:B--2---:R-:W-:Y:S02]  /*1e320*/  F2FP.SATFINITE.E4M3.F32.PACK_AB_MERGE_C R2, R2, R17, RZ ;  /* 0x000000110202723e */ /* 0x004fe400048070ff */
[----:B---3--:R-:W-:Y:S02]  /*1e330*/  F2FP.SATFINITE.E4M3.F32.PACK_AB_MERGE_C R5, R5, R16, RZ ;  /* 0x000000100505723e */ /* 0x008fe400048070ff */
[----:B----4-:R-:W-:Y:S02]  /*1e340*/  F2FP.SATFINITE.E4M3.F32.PACK_AB_MERGE_C R9, R9, R15, RZ ;  /* 0x0000000f0909723e */ /* 0x010fe400048070ff */
[----:B-----5:R-:W-:Y:S02]  /*1e350*/  F2FP.SATFINITE.E4M3.F32.PACK_AB_MERGE_C R10, R10, R14, RZ ;  /* 0x0000000e0a0a723e */ /* 0x020fe400048070ff */
[----:B------:R-:W-:Y:S01]  /*1e360*/  F2FP.SATFINITE.E4M3.F32.PACK_AB_MERGE_C R3, R3, R13, RZ ;  /* 0x0000000d0303723e */ /* 0x000fe200048070ff */
[----:B0-----:R-:W-:-:S05]  /*1e370*/  IMAD.SHL.U32 R13, R0, 0x20, RZ ;  /* 0x00000020000d7824 */ /* 0x001fca00078e00ff */
[----:B------:R-:W-:Y:S02]  /*1e380*/  LOP3.LUT R13, R13, 0x400, RZ, 0xc0, !PT ;  /* 0x000004000d0d7812 */ /* 0x000fe400078ec0ff */
[----:B------:R-:W-:Y:S02]  /*1e390*/  F2FP.SATFINITE.E4M3.F32.PACK_AB_MERGE_C R4, R4, R12, RZ ;  /* 0x0000000c0404723e */ /* 0x000fe400048070ff */
[----:B------:R-:W-:Y:S02]  /*1e3a0*/  F2FP.SATFINITE.E4M3.F32.PACK_AB_MERGE_C R6, R6, R11, RZ ;  /* 0x0000000b0606723e */ /* 0x000fe400048070ff */
[----:B------:R-:W-:Y:S02]  /*1e3b0*/  LOP3.LUT R11, R9, 0xffff, RZ, 0xc0, !PT ;  /* 0x0000ffff090b7812 */ /* 0x000fe400078ec0ff */
[----:B------:R-:W-:Y:S02]  /*1e3c0*/  F2FP.SATFINITE.E4M3.F32.PACK_AB_MERGE_C R7, R7, R8, RZ ;  /* 0x000000080707723e */ /* 0x000fe400048070ff */
[----:B------:R-:W-:-:S02]  /*1e3d0*/  LOP3.LUT R8, R2, 0xffff, RZ, 0xc0, !PT ;  /* 0x0000ffff02087812 */ /* 0x000fc400078ec0ff */
[----:B------:R-:W-:Y:S02]  /*1e3e0*/  SHF.R.U32.HI R11, RZ, 0x8, R11 ;  /* 0x00000008ff0b7819 */ /* 0x000fe4000001160b */
[----:B------:R-:W-:Y:S02]  /*1e3f0*/  SHF.R.U32.HI R8, RZ, 0x8, R8 ;  /* 0x00000008ff087819 */ /* 0x000fe40000011608 */
[----:B------:R-:W-:Y:S02]  /*1e400*/  PRMT R2, R9, 0x7604, R2 ;  /* 0x0000760409027816 */ /* 0x000fe40000000002 */
[----:B------:R-:W-:Y:S02]  /*1e410*/  LOP3.LUT R9, R5, 0xffff, RZ, 0xc0, !PT ;  /* 0x0000ffff05097812 */ /* 0x000fe400078ec0ff */
[----:B------:R-:W-:Y:S01]  /*1e420*/  LOP3.LUT R12, R10, 0xffff, RZ, 0xc0, !PT ;  /* 0x0000ffff0a0c7812 */ /* 0x000fe200078ec0ff */
[----:B------:R-:W-:Y:S01]  /*1e430*/  IMAD R13, R0, 0x8000, R13 ;  /* 0x00008000000d7824 */ /* 0x000fe200078e020d */
[----:B------:R-:W-:-:S02]  /*1e440*/  PRMT R8, R11, 0x7604, R8 ;  /* 0x000076040b087816 */ /* 0x000fc40000000008 */
[--C-:B------:R-:W-:Y:S02]  /*1e450*/  SHF.R.S32.HI R11, RZ, 0x4, R0.reuse ;  /* 0x00000004ff0b7819 */ /* 0x100fe40000011400 */
[----:B------:R-:W-:Y:S02]  /*1e460*/  SHF.R.S32.HI R14, RZ, 0x3, R0 ;  /* 0x00000003ff0e7819 */ /* 0x000fe40000011400 */
[----:B------:R-:W-:Y:S02]  /*1e470*/  SHF.R.U32.HI R9, RZ, 0x8, R9 ;  /* 0x00000008ff097819 */ /* 0x000fe40000011609 */
[----:B------:R-:W-:Y:S02]  /*1e480*/  SHF.R.U32.HI R12, RZ, 0x8, R12 ;  /* 0x00000008ff0c7819 */ /* 0x000fe4000001160c */
[----:B------:R-:W-:Y:S02]  /*1e490*/  PRMT R5, R10, 0x7604, R5 ;  /* 0x000076040a057816 */ /* 0x000fe40000000005 */
[----:B------:R-:W-:-:S02]  /*1e4a0*/  LOP3.LUT R10, R0, 0x40, RZ, 0xc0, !PT ;  /* 0x00000040000a7812 */ /* 0x000fc400078ec0ff */
[----:B------:R-:W-:Y:S02]  /*1e4b0*/  SGXT R11, R11, 0x1 ;  /* 0x000000010b0b781a */ /* 0x000fe40000000200 */
[----:B------:R-:W-:Y:S02]  /*1e4c0*/  SGXT R14, R14, 0x1 ;  /* 0x000000010e0e781a */ /* 0x000fe40000000200 */
[----:B------:R-:W-:Y:S02]  /*1e4d0*/  LOP3.LUT R17, R13, 0xffff, RZ, 0xc0, !PT ;  /* 0x0000ffff0d117812 */ /* 0x000fe400078ec0ff */
[----:B------:R-:W-:Y:S01]  /*1e4e0*/  PRMT R9, R12, 0x7604, R9 ;  /* 0x000076040c097816 */ /* 0x000fe20000000009 */
[----:B------:R-:W-:Y:S01]  /*1e4f0*/  IMAD.SHL.U32 R12, R0, 0x8, RZ ;  /* 0x00000008000c7824 */ /* 0x000fe200078e00ff */
[----:B------:R-:W-:Y:S01]  /*1e500*/  LOP3.LUT R15, R11, 0x404, RZ, 0xc0, !PT ;  /* 0x000004040b0f7812 */ /* 0x000fe200078ec0ff */
[----:B------:R-:W-:Y:S01]  /*1e510*/  IMAD.SHL.U32 R10, R10, 0x4, RZ ;  /* 0x000000040a0a7824 */ /* 0x000fe200078e00ff */
[----:B------:R-:W-:Y:S01]  /*1e520*/  LOP3.LUT R13, R14, 0x240, RZ, 0xc0, !PT ;  /* 0x000002400e0d7812 */ /* 0x000fe200078ec0ff */
[----:B------:R-:W-:Y:S01]  /*1e530*/  IMAD.SHL.U32 R16, R0, 0x4, RZ ;  /* 0x0000000400107824 */ /* 0x000fe200078e00ff */
[----:B------:R-:W-:-:S02]  /*1e540*/  SHF.R.U32.HI R11, RZ, 0x9, R17 ;  /* 0x00000009ff0b7819 */ /* 0x000fc40000011611 */
[----:B------:R-:W-:Y:S02]  /*1e550*/  LOP3.LUT R13, R13, 0x38, R12, 0xf8, !PT ;  /* 0x000000380d0d7812 */ /* 0x000fe400078ef80c */
[----:B------:R-:W-:Y:S02]  /*1e560*/  LOP3.LUT R12, R10, 0xffff, R11, 0xf8, !PT ;  /* 0x0000ffff0a0c7812 */ /* 0x000fe400078ef80b */
[----:B------:R-:W-:Y:S02]  /*1e570*/  LOP3.LUT R16, R15, 0x80, R16, 0xf8, !PT ;  /* 0x000000800f107812 */ /* 0x000fe400078ef810 */
[----:B------:R-:W-:Y:S02]  /*1e580*/  LOP3.LUT R10, R3, 0xffff, RZ, 0xc0, !PT ;  /* 0x0000ffff030a7812 */ /* 0x000fe400078ec0ff */
[----:B------:R-:W-:Y:S02]  /*1e590*/  LOP3.LUT R15, R7, 0xffff, RZ, 0xc0, !PT ;  /* 0x0000ffff070f7812 */ /* 0x000fe400078ec0ff */
[----:B------:R-:W-:-:S02]  /*1e5a0*/  LOP3.LUT R11, R6, 0xffff, RZ, 0xc0, !PT ;  /* 0x0000ffff060b7812 */ /* 0x000fc400078ec0ff */
[----:B------:R-:W-:Y:S02]  /*1e5b0*/  PRMT R3, R6, 0x7604, R3 ;  /* 0x0000760406037816 */ /* 0x000fe40000000003 */
[----:B------:R-:W-:Y:S02]  /*1e5c0*/  LOP3.LUT R14, R4, 0xffff, RZ, 0xc0, !PT ;  /* 0x0000ffff040e7812 */ /* 0x000fe400078ec0ff */
[----:B------:R-:W-:Y:S02]  /*1e5d0*/  SHF.R.U32.HI R6, RZ, 0x8, R10 ;  /* 0x00000008ff067819 */ /* 0x000fe4000001160a */
[----:B------:R-:W-:Y:S02]  /*1e5e0*/  SHF.R.U32.HI R10, RZ, 0x8, R15 ;  /* 0x00000008ff0a7819 */ /* 0x000fe4000001160f */
[----:B------:R-:W-:Y:S02]  /*1e5f0*/  SHF.R.U32.HI R11, RZ, 0x8, R11 ;  /* 0x00000008ff0b7819 */ /* 0x000fe4000001160b */
[----:B------:R-:W-:-:S02]  /*1e600*/  LOP3.LUT R15, R13, 0x40, R0, 0x78, !PT ;  /* 0x000000400d0f7812 */ /* 0x000fc400078e7800 */
[----:B------:R-:W-:Y:S02]  /*1e610*/  PRMT R4, R7, 0x7604, R4 ;  /* 0x0000760407047816 */ /* 0x000fe40000000004 */
[----:B------:R-:W-:Y:S02]  /*1e620*/  LOP3.LUT R13, R12, 0x3c, R19, 0xf8, !PT ;  /* 0x0000003c0c0d7812 */ /* 0x000fe400078ef813 */
[----:B------:R-:W-:Y:S02]  /*1e630*/  SHF.R.U32.HI R7, RZ, 0x8, R14 ;  /* 0x00000008ff077819 */ /* 0x000fe4000001160e */
[----:B------:R-:W-:Y:S02]  /*1e640*/  PRMT R17, R11, 0x7604, R6 ;  /* 0x000076040b117816 */ /* 0x000fe40000000006 */
[----:B------:R-:W-:Y:S02]  /*1e650*/  LOP3.LUT R6, R13, 0x40, RZ, 0x3c, !PT ;  /* 0x000000400d067812 */ /* 0x000fe400078e3cff */
[----:B------:R-:W-:-:S02]  /*1e660*/  PRMT R14, R10, 0x7604, R7 ;  /* 0x000076040a0e7816 */ /* 0x000fc40000000007 */
[C---:B------:R-:W-:Y:S02]  /*1e670*/  LOP3.LUT R12, R13.reuse, 0x4, RZ, 0x3c, !PT ;  /* 0x000000040d0c7812 */ /* 0x040fe400078e3cff */
[----:B------:R-:W-:Y:S01]  /*1e680*/  LOP3.LUT R7, R13, 0x44, RZ, 0x3c, !PT ;  /* 0x000000440d077812 */ /* 0x000fe200078e3cff */
[----:B------:R0:W-:Y:S04]  /*1e690*/  STS.U16 [R13+UR4], R2 ;  /* 0x000000020d007988 */ /* 0x0001e80008000404 */
[----:B------:R1:W-:Y:S04]  /*1e6a0*/  STS.U16 [R13+UR4+0x80], R8 ;  /* 0x000080080d007988 */ /* 0x0003e80008000404 */
[----:B------:R-:W-:Y:S04]  /*1e6b0*/  STS.U16 [R6+UR4+0x200], R5 ;  /* 0x0002000506007988 */ /* 0x000fe80008000404 */
[----:B------:R-:W-:Y:S04]  /*1e6c0*/  STS.U16 [R6+UR4+0x280], R9 ;  /* 0x0002800906007988 */ /* 0x000fe80008000404 */
[----:B------:R-:W-:Y:S04]  /*1e6d0*/  STS.U16 [R12+UR4+0x400], R3 ;  /* 0x000400030c007988 */ /* 0x000fe80008000404 */
[----:B------:R-:W-:Y:S04]  /*1e6e0*/  STS.U16 [R12+UR4+0x480], R17 ;  /* 0x000480110c007988 */ /* 0x000fe80008000404 */
[----:B------:R2:W-:Y:S04]  /*1e6f0*/  STS.U16 [R7+UR4+0x600], R4 ;  /* 0x0006000407007988 */ /* 0x0005e80008000404 */
[----:B------:R3:W-:Y:S01]  /*1e700*/  STS.U16 [R7+UR4+0x680], R14 ;  /* 0x0006800e07007988 */ /* 0x0007e20008000404 */
[----:B------:R-:W-:Y:S01]  /*1e710*/  LOP3.LUT R16, R16, R15, RZ, 0xfc, !PT ;  /* 0x0000000f10107212 */ /* 0x000fe200078efcff */
[----:B------:R-:W-:Y:S03]  /*1e720*/  BAR.SYNC.DEFER_BLOCKING 0x0 ;  /* 0x0000000000007b1d */ /* 0x000fe60000010000 */
[----:B------:R-:W-:Y:S01]  /*1e730*/  LOP3.LUT R26, R16, 0x4, RZ, 0x3c, !PT ;  /* 0x00000004101a7812 */ /* 0x000fe200078e3cff */
[----:B0-----:R-:W-:Y:S01]  /*1e740*/  IMAD R2, R18, UR5, RZ ;  /* 0x0000000512027c24 */ /* 0x001fe2000f8e02ff */
[----:B------:R-:W-:-:S02]  /*1e750*/  SHF.R.U32.HI R15, RZ, 0x5, R0 ;  /* 0x00000005ff0f7819 */ /* 0x000fc40000011600 */
[----:B------:R-:W-:Y:S01]  /*1e760*/  ISETP.GE.AND P0, PT, R18, UR12, PT ;  /* 0x0000000c12007c0c */ /* 0x000fe2000bf06270 */
[----:B------:R-:W-:Y:S01]  /*1e770*/  ULDC UR5, c[0x0][0x248] ;  /* 0x0000920000057ab9 */ /* 0x000fe20000000800 */
[C---:B-1----:R-:W-:Y:S02]  /*1e780*/  IADD3 R8, P1, R2.reuse, UR6, RZ ;  /* 0x0000000602087c10 */ /* 0x042fe4000ff3e0ff */
[----:B------:R-:W-:Y:S01]  /*1e790*/  SGXT.U32 R15, R15, 0x2 ;  /* 0x000000020f0f781a */ /* 0x000fe20000000000 */
[----:B------:R-:W0:Y:S04]  /*1e7a0*/  LDS R11, [R16+UR4] ;  /* 0x00000004100b7984 */ /* 0x000e280008000800 */
[----:B------:R-:W1:Y:S01]  /*1e7b0*/  LDS R10, [R26+UR4] ;  /* 0x000000041a0a7984 */ /* 0x000e620008000800 */
[----:B--2---:R-:W-:-:S02]  /*1e7c0*/  LEA.HI.X.SX32 R4, R2, UR7, 0x1, P1 ;  /* 0x0000000702047c11 */ /* 0x004fc400088f0eff */
[----:B------:R-:W-:Y:S01]  /*1e7d0*/  LOP3.LUT R2, R24, R15, RZ, 0xfc, !PT ;  /* 0x0000000f18027212 */ /* 0x000fe200078efcff */
[----:B------:R2:W4:Y:S03]  /*1e7e0*/  LDS R5, [R16+UR4+0x100] ;  /* 0x0001000410057984 */ /* 0x0005260008000800 */
[C---:B------:R-:W-:Y:S01]  /*1e7f0*/  ISETP.LT.AND P1, PT, R2.reuse, UR13, !P0 ;  /* 0x0000000d02007c0c */ /* 0x040fe2000c721270 */
[----:B------:R-:W-:Y:S02]  /*1e800*/  IMAD R13, R2, UR5, RZ ;  /* 0x00000005020d7c24 */ /* 0x000fe4000f8e02ff */
[----:B------:R1:W5:Y:S01]  /*1e810*/  LDS R2, [R26+UR4+0x100] ;  /* 0x000100041a027984 */ /* 0x0003620008000800 */
[----:B------:R-:W-:-:S04]  /*1e820*/  LOP3.LUT R25, R24, 0x4, R15, 0xfe, !PT ;  /* 0x0000000418197812 */ /* 0x000fc800078efe0f */
[C---:B------:R-:W-:Y:S01]  /*1e830*/  ISETP.LT.AND P4, PT, R25.reuse, UR13, !P0 ;  /* 0x0000000d19007c0c */ /* 0x040fe2000c781270 */
[----:B------:R-:W-:Y:S01]  /*1e840*/  IMAD R25, R25, UR5, RZ ;  /* 0x0000000519197c24 */ /* 0x000fe2000f8e02ff */
[----:B------:R-:W-:Y:S02]  /*1e850*/  IADD3 R12, P2, R13, R8, RZ ;  /* 0x000000080d0c7210 */ /* 0x000fe40007f5e0ff */
[C-C-:B------:R-:W-:Y:S02]  /*1e860*/  LOP3.LUT R9, R24.reuse, 0x3c, R15.reuse, 0xfe, !PT ;  /* 0x0000003c18097812 */ /* 0x140fe400078efe0f */
[C-C-:B------:R-:W-:Y:S02]  /*1e870*/  LOP3.LUT R0, R24.reuse, 0x38, R15.reuse, 0xfe, !PT ;  /* 0x0000003818007812 */ /* 0x140fe400078efe0f */
[C-C-:B---3--:R-:W-:Y:S02]  /*1e880*/  LOP3.LUT R7, R24.reuse, 0x34, R15.reuse, 0xfe, !PT ;  /* 0x0000003418077812 */ /* 0x148fe400078efe0f */
[----:B------:R-:W-:-:S02]  /*1e890*/  LOP3.LUT R6, R24, 0x30, R15, 0xfe, !PT ;  /* 0x0000003018067812 */ /* 0x000fc400078efe0f */
[C-C-:B------:R-:W-:Y:S02]  /*1e8a0*/  LOP3.LUT R3, R24.reuse, 0x2c, R15.reuse, 0xfe, !PT ;  /* 0x0000002c18037812 */ /* 0x140fe400078efe0f */
[C-C-:B------:R-:W-:Y:S02]  /*1e8b0*/  LOP3.LUT R18, R24.reuse, 0x28, R15.reuse, 0xfe, !PT ;  /* 0x0000002818127812 */ /* 0x140fe400078efe0f */
[C-C-:B------:R-:W-:Y:S02]  /*1e8c0*/  LOP3.LUT R19, R24.reuse, 0x24, R15.reuse, 0xfe, !PT ;  /* 0x0000002418137812 */ /* 0x140fe400078efe0f */
[C-C-:B------:R-:W-:Y:S02]  /*1e8d0*/  LOP3.LUT R20, R24.reuse, 0x20, R15.reuse, 0xfe, !PT ;  /* 0x0000002018147812 */ /* 0x140fe400078efe0f */
[C-C-:B------:R-:W-:Y:S02]  /*1e8e0*/  LOP3.LUT R21, R24.reuse, 0x1c, R15.reuse, 0xfe, !PT ;  /* 0x0000001c18157812 */ /* 0x140fe400078efe0f */
[----:B------:R-:W-:-:S02]  /*1e8f0*/  LOP3.LUT R22, R24, 0x18, R15, 0xfe, !PT ;  /* 0x0000001818167812 */ /* 0x000fc400078efe0f */
[C-C-:B------:R-:W-:Y:S02]  /*1e900*/  LOP3.LUT R23, R24.reuse, 0x14, R15.reuse, 0xfe, !PT ;  /* 0x0000001418177812 */ /* 0x140fe400078efe0f */
[C-C-:B------:R-:W-:Y:S02]  /*1e910*/  LOP3.LUT R17, R24.reuse, 0x10, R15.reuse, 0xfe, !PT ;  /* 0x0000001018117812 */ /* 0x140fe400078efe0f */
[----:B------:R-:W-:Y:S02]  /*1e920*/  IADD3 R14, P3, R25, R8, RZ ;  /* 0x00000008190e7210 */ /* 0x000fe40007f7e0ff */
[C-C-:B--2---:R-:W-:Y:S02]  /*1e930*/  LOP3.LUT R16, R24.reuse, 0xc, R15.reuse, 0xfe, !PT ;  /* 0x0000000c18107812 */ /* 0x144fe400078efe0f */
[----:B------:R-:W-:Y:S02]  /*1e940*/  LOP3.LUT R24, R24, 0x8, R15, 0xfe, !PT ;  /* 0x0000000818187812 */ /* 0x000fe400078efe0f */
[----:B------:R-:W-:-:S02]  /*1e950*/  LEA.HI.X.SX32 R13, R13, R4, 0x1, P2 ;  /* 0x000000040d0d7211 */ /* 0x000fc400010f0eff */
[----:B0-----:R-:W-:Y:S02]  /*1e960*/  PRMT R28, R11, 0x7770, RZ ;  /* 0x000077700b1c7816 */ /* 0x001fe400000000ff */
[----:B------:R-:W-:Y:S02]  /*1e970*/  LEA.HI.X.SX32 R15, R25, R4, 0x1, P3 ;  /* 0x00000004190f7211 */ /* 0x000fe400018f0eff */
[----:B-1----:R-:W-:Y:S01]  /*1e980*/  PRMT R26, R10, 0x7770, RZ ;  /* 0x000077700a1a7816 */ /* 0x002fe200000000ff */
[C---:B------:R-:W-:Y:S01]  /*1e990*/  IMAD R27, R24.reuse, UR5, RZ ;  /* 0x00000005181b7c24 */ /* 0x040fe2000f8e02ff */
[----:B------:R-:W-:Y:S01]  /*1e9a0*/  @P1 STG.E.U8 desc[UR8][R12.64], R28 ;  /* 0x0000001c0c001986 */ /* 0x000fe2000c101108 */
[----:B------:R-:W-:Y:S01]  /*1e9b0*/  ISETP.LT.AND P2, PT, R24, UR13, !P0 ;  /* 0x0000000d18007c0c */ /* 0x000fe2000c741270 */
[C---:B------:R-:W-:Y:S02]  /*1e9c0*/  IMAD R29, R16.reuse, UR5, RZ ;  /* 0x00000005101d7c24 */ /* 0x040fe4000f8e02ff */
[----:B------:R0:W-:Y:S01]  /*1e9d0*/  @P4 STG.E.U8 desc[UR8][R14.64], R26 ;  /* 0x0000001a0e004986 */ /* 0x0001e2000c101108 */
[----:B------:R-:W-:-:S02]  /*1e9e0*/  ISETP.LT.AND P4, PT, R16, UR13, !P0 ;  /* 0x0000000d10007c0c */ /* 0x000fc4000c781270 */
[----:B------:R-:W-:Y:S01]  /*1e9f0*/  IADD3 R16, P6, R27, R8, RZ ;  /* 0x000000081b107210 */ /* 0x000fe20007fde0ff */
[C---:B------:R-:W-:Y:S01]  /*1ea00*/  IMAD R25, R17.reuse, UR5, RZ ;  /* 0x0000000511197c24 */ /* 0x040fe2000f8e02ff */
[----:B------:R-:W-:Y:S02]  /*1ea10*/  ISETP.LT.AND P3, PT, R17, UR13, !P0 ;  /* 0x0000000d11007c0c */ /* 0x000fe4000c761270 */
[----:B------:R-:W-:Y:S02]  /*1ea20*/  LEA.HI.X.SX32 R17, R27, R4, 0x1, P6 ;  /* 0x000000041b117211 */ /* 0x000fe400030f0eff */
[C---:B------:R-:W-:Y:S01]  /*1ea30*/  ISETP.LT.AND P1, PT, R23.reuse, UR13, !P0 ;  /* 0x0000000d17007c0c */ /* 0x040fe2000c721270 */
[----:B------:R-:W-:Y:S01]  /*1ea40*/  IMAD R23, R23, UR5, RZ ;  /* 0x0000000517177c24 */ /* 0x000fe2000f8e02ff */
[----:B------:R-:W-:Y:S02]  /*1ea50*/  PRMT R27, R11, 0x7772, RZ ;  /* 0x000077720b1b7816 */ /* 0x000fe400000000ff */
[----:B0-----:R-:W-:-:S02]  /*1ea60*/  IADD3 R14, P5, R29, R8, RZ ;  /* 0x000000081d0e7210 */ /* 0x001fc40007fbe0ff */
[----:B------:R-:W-:Y:S01]  /*1ea70*/  IADD3 R12, P6, R25, R8, RZ ;  /* 0x00000008190c7210 */ /* 0x000fe20007fde0ff */
[----:B------:R0:W-:Y:S01]  /*1ea80*/  @P2 STG.E.U8 desc[UR8][R16.64], R27 ;  /* 0x0000001b10002986 */ /* 0x0001e2000c101108 */
[-C--:B------:R-:W-:Y:S02]  /*1ea90*/  LEA.HI.X.SX32 R15, R29, R4.reuse, 0x1, P5 ;  /* 0x000000041d0f7211 */ /* 0x080fe400028f0eff */
[----:B------:R-:W-:Y:S02]  /*1eaa0*/  PRMT R29, R10, 0x7772, RZ ;  /* 0x000077720a1d7816 */ /* 0x000fe400000000ff */
[----:B------:R-:W-:Y:S02]  /*1eab0*/  LEA.HI.X.SX32 R13, R25, R4, 0x1, P6 ;  /* 0x00000004190d7211 */ /* 0x000fe400030f0eff */
[----:B----4-:R-:W-:Y:S02]  /*1eac0*/  PRMT R25, R5, 0x7770, RZ ;  /* 0x0000777005197816 */ /* 0x010fe400000000ff */
[----:B0-----:R-:W-:-:S02]  /*1ead0*/  IADD3 R16, P2, R23, R8, RZ ;  /* 0x0000000817107210 */ /* 0x001fc40007f5e0ff */
[----:B-----5:R-:W-:Y:S02]  /*1eae0*/  PRMT R24, R2, 0x7770, RZ ;  /* 0x0000777002187816 */ /* 0x020fe400000000ff */
[----:B------:R-:W-:Y:S01]  /*1eaf0*/  LEA.HI.X.SX32 R17, R23, R4, 0x1, P2 ;  /* 0x0000000417117211 */ /* 0x000fe200010f0eff */
[C---:B------:R-:W-:Y:S01]  /*1eb00*/  IMAD R23, R22.reuse, UR5, RZ ;  /* 0x0000000516177c24 */ /* 0x040fe2000f8e02ff */
[----:B------:R0:W-:Y:S01]  /*1eb10*/  @P4 STG.E.U8 desc[UR8][R14.64], R29 ;  /* 0x0000001d0e004986 */ /* 0x0001e2000c101108 */
[----:B------:R-:W-:-:S03]  /*1eb20*/  ISETP.LT.AND P2, PT, R22, UR13, !P0 ;  /* 0x0000000d16007c0c */ /* 0x000fc6000c741270 */
[----:B------:R-:W-:Y:S04]  /*1eb30*/  @P3 STG.E.U8 desc[UR8][R12.64], R25 ;  /* 0x000000190c003986 */ /* 0x000fe8000c101108 */
[----:B------:R1:W-:Y:S01]  /*1eb40*/  @P1 STG.E.U8 desc[UR8][R16.64], R24 ;  /* 0x0000001810001986 */ /* 0x0003e2000c101108 */
[C---:B------:R-:W-:Y:S01]  /*1eb50*/  ISETP.LT.AND P1, PT, R21.reuse, UR13, !P0 ;  /* 0x0000000d15007c0c */ /* 0x040fe2000c721270 */
[----:B------:R-:W-:Y:S01]  /*1eb60*/  IMAD R21, R21, UR5, RZ ;  /* 0x0000000515157c24 */ /* 0x000fe2000f8e02ff */
[C---:B------:R-:W-:Y:S01]  /*1eb70*/  ISETP.LT.AND P4, PT, R19.reuse, UR13, !P0 ;  /* 0x0000000d13007c0c */ /* 0x040fe2000c781270 */
[C---:B0-----:R-:W-:Y:S01]  /*1eb80*/  IMAD R15, R20.reuse, UR5, RZ ;  /* 0x00000005140f7c24 */ /* 0x041fe2000f8e02ff */
[----:B------:R-:W-:Y:S01]  /*1eb90*/  ISETP.LT.AND P3, PT, R20, UR13, !P0 ;  /* 0x0000000d14007c0c */ /* 0x000fe2000c761270 */
[----:B------:R-:W-:Y:S01]  /*1eba0*/  IMAD R19, R19, UR5, RZ ;  /* 0x0000000513137c24 */ /* 0x000fe2000f8e02ff */
[----:B-1----:R-:W-:-:S04]  /*1ebb0*/  IADD3 R16, P5, R23, R8, RZ ;  /* 0x0000000817107210 */ /* 0x002fc80007fbe0ff */
[----:B------:R-:W-:Y:S02]  /*1ebc0*/  LEA.HI.X.SX32 R17, R23, R4, 0x1, P5 ;  /* 0x0000000417117211 */ /* 0x000fe400028f0eff */
[----:B------:R-:W-:Y:S02]  /*1ebd0*/  PRMT R23, R5, 0x7772, RZ ;  /* 0x0000777205177816 */ /* 0x000fe400000000ff */
[-C--:B------:R-:W-:Y:S02]  /*1ebe0*/  IADD3 R12, P6, R21, R8.reuse, RZ ;  /* 0x00000008150c7210 */ /* 0x080fe40007fde0ff */
[----:B------:R-:W-:Y:S01]  /*1ebf0*/  IADD3 R14, P5, R15, R8, RZ ;  /* 0x000000080f0e7210 */ /* 0x000fe20007fbe0ff */
[----:B------:R0:W-:Y:S01]  /*1ec00*/  @P2 STG.E.U8 desc[UR8][R16.64], R23 ;  /* 0x0000001710002986 */ /* 0x0001e2000c101108 */
[----:B------:R-:W-:Y:S02]  /*1ec10*/  LEA.HI.X.SX32 R13, R21, R4, 0x1, P6 ;  /* 0x00000004150d7211 */ /* 0x000fe400030f0eff */
[----:B------:R-:W-:-:S02]  /*1ec20*/  PRMT R27, R2, 0x7772, RZ ;  /* 0x00007772021b7816 */ /* 0x000fc400000000ff */
[----:B------:R-:W-:Y:S02]  /*1ec30*/  LEA.HI.X.SX32 R15, R15, R4, 0x1, P5 ;  /* 0x000000040f0f7211 */ /* 0x000fe400028f0eff */
[----:B------:R-:W-:Y:S02]  /*1ec40*/  PRMT R29, R11, 0x7771, RZ ;  /* 0x000077710b1d7816 */ /* 0x000fe400000000ff */
[C---:B0-----:R-:W-:Y:S02]  /*1ec50*/  IADD3 R16, P2, R19.reuse, R8, RZ ;  /* 0x0000000813107210 */ /* 0x041fe40007f5e0ff */
[----:B------:R-:W-:Y:S02]  /*1ec60*/  PRMT R20, R10, 0x7771, RZ ;  /* 0x000077710a147816 */ /* 0x000fe400000000ff */
[----:B------:R-:W-:Y:S01]  /*1ec70*/  LEA.HI.X.SX32 R17, R19, R4, 0x1, P2 ;  /* 0x0000000413117211 */ /* 0x000fe200010f0eff */
[----:B------:R-:W-:Y:S04]  /*1ec80*/  @P1 STG.E.U8 desc[UR8][R12.64], R27 ;  /* 0x0000001b0c001986 */ /* 0x000fe8000c101108 */
[----:B------:R0:W-:Y:S04]  /*1ec90*/  @P3 STG.E.U8 desc[UR8][R14.64], R29 ;  /* 0x0000001d0e003986 */ /* 0x0001e8000c101108 */
[----:B------:R1:W-:Y:S01]  /*1eca0*/  @P4 STG.E.U8 desc[UR8][R16.64], R20 ;  /* 0x0000001410004986 */ /* 0x0003e2000c101108 */
[C---:B------:R-:W-:Y:S01]  /*1ecb0*/  ISETP.LT.AND P4, PT, R3.reuse, UR13, !P0 ;  /* 0x0000000d03007c0c */ /* 0x040fe2000c781270 */
[----:B------:R-:W-:-:S02]  /*1ecc0*/  IMAD R3, R3, UR5, RZ ;  /* 0x0000000503037c24 */ /* 0x000fc4000f8e02ff */
[----:B------:R-:W-:Y:S02]  /*1ecd0*/  IMAD R19, R18, UR5, RZ ;  /* 0x0000000512137c24 */ /* 0x000fe4000f8e02ff */
[----:B------:R-:W-:Y:S02]  /*1ece0*/  IMAD R21, R6, UR5, RZ ;  /* 0x0000000506157c24 */ /* 0x000fe4000f8e02ff */
[----:B------:R-:W-:Y:S01]  /*1ecf0*/  IMAD R25, R0, UR5, RZ ;  /* 0x0000000500197c24 */ /* 0x000fe2000f8e02ff */
[-C--:B0-----:R-:W-:Y:S02]  /*1ed00*/  IADD3 R14, P1, R3, R8.reuse, RZ ;  /* 0x00000008030e7210 */ /* 0x081fe40007f3e0ff */
[----:B------:R-:W-:Y:S02]  /*1ed10*/  ISETP.LT.AND P5, PT, R18, UR13, !P0 ;  /* 0x0000000d12007c0c */ /* 0x000fe4000c7a1270 */
[-C--:B------:R-:W-:Y:S02]  /*1ed20*/  IADD3 R12, P6, R19, R8.reuse, RZ ;  /* 0x00000008130c7210 */ /* 0x080fe40007fde0ff */
[----:B-1----:R-:W-:-:S02]  /*1ed30*/  IADD3 R16, P2, R21, R8, RZ ;  /* 0x0000000815107210 */ /* 0x002fc40007f5e0ff */
[----:B------:R-:W-:Y:S02]  /*1ed40*/  LEA.HI.X.SX32 R15, R3, R4, 0x1, P1 ;  /* 0x00000004030f7211 */ /* 0x000fe400008f0eff */
[----:B------:R-:W-:Y:S01]  /*1ed50*/  IADD3 R18, P1, R25, R8, RZ ;  /* 0x0000000819127210 */ /* 0x000fe20007f3e0ff */
[----:B------:R-:W-:Y:S01]  /*1ed60*/  IMAD R23, R7, UR5, RZ ;  /* 0x0000000507177c24 */ /* 0x000fe2000f8e02ff */
[----:B------:R-:W-:Y:S02]  /*1ed70*/  ISETP.LT.AND P3, PT, R6, UR13, !P0 ;  /* 0x0000000d06007c0c */ /* 0x000fe4000c761270 */
[-C--:B------:R-:W-:Y:S02]  /*1ed80*/  LEA.HI.X.SX32 R13, R19, R4.reuse, 0x1, P6 ;  /* 0x00000004130d7211 */ /* 0x080fe400030f0eff */
[----:B------:R-:W-:Y:S02]  /*1ed90*/  LEA.HI.X.SX32 R17, R21, R4, 0x1, P2 ;  /* 0x0000000415117211 */ /* 0x000fe400010f0eff */
[----:B------:R-:W-:-:S02]  /*1eda0*/  ISETP.LT.AND P2, PT, R7, UR13, !P0 ;  /* 0x0000000d07007c0c */ /* 0x000fc4000c741270 */
[----:B------:R-:W-:Y:S02]  /*1edb0*/  LEA.HI.X.SX32 R19, R25, R4, 0x1, P1 ;  /* 0x0000000419137211 */ /* 0x000fe400008f0eff */
[----:B------:R-:W-:Y:S02]  /*1edc0*/  ISETP.LT.AND P1, PT, R0, UR13, !P0 ;  /* 0x0000000d00007c0c */ /* 0x000fe4000c721270 */
[----:B------:R-:W-:Y:S02]  /*1edd0*/  ISETP.LT.AND P0, PT, R9, UR13, !P0 ;  /* 0x0000000d09007c0c */ /* 0x000fe4000c701270 */
[----:B------:R-:W-:Y:S02]  /*1ede0*/  IADD3 R6, P6, R23, R8, RZ ;  /* 0x0000000817067210 */ /* 0x000fe40007fde0ff */
[----:B------:R-:W-:Y:S02]  /*1edf0*/  PRMT R11, R11, 0x7773, RZ ;  /* 0x000077730b0b7816 */ /* 0x000fe400000000ff */
[----:B------:R-:W-:Y:S01]  /*1ee00*/  PRMT R3, R10, 0x7773, RZ ;  /* 0x000077730a037816 */ /* 0x000fe200000000ff */
[----:B------:R-:W-:Y:S01]  /*1ee10*/  IMAD R27, R9, UR5, RZ ;  /* 0x00000005091b7c24 */ /* 0x000fe2000f8e02ff */
[----:B------:R-:W-:-:S02]  /*1ee20*/  LEA.HI.X.SX32 R7, R23, R4, 0x1, P6 ;  /* 0x0000000417077211 */ /* 0x000fc400030f0eff */
[C---:B------:R-:W-:Y:S02]  /*1ee30*/  PRMT R21, R5.reuse, 0x7771, RZ ;  /* 0x0000777105157816 */ /* 0x040fe400000000ff */
[----:B------:R-:W-:Y:S01]  /*1ee40*/  PRMT R23, R2, 0x7771, RZ ;  /* 0x0000777102177816 */ /* 0x000fe200000000ff */
[----:B------:R0:W-:Y:S01]  /*1ee50*/  @P5 STG.E.U8 desc[UR8][R12.64], R11 ;  /* 0x0000000b0c005986 */ /* 0x0001e2000c101108 */
[----:B------:R-:W-:-:S03]  /*1ee60*/  PRMT R5, R5, 0x7773, RZ ;  /* 0x0000777305057816 */ /* 0x000fc600000000ff */
[----:B------:R0:W-:Y:S01]  /*1ee70*/  @P4 STG.E.U8 desc[UR8][R14.64], R3 ;  /* 0x000000030e004986 */ /* 0x0001e2000c101108 */
[----:B------:R-:W-:-:S03]  /*1ee80*/  IADD3 R8, P6, R27, R8, RZ ;  /* 0x000000081b087210 */ /* 0x000fc60007fde0ff */
[----:B------:R0:W-:Y:S04]  /*1ee90*/  @P3 STG.E.U8 desc[UR8][R16.64], R21 ;  /* 0x0000001510003986 */ /* 0x0001e8000c101108 */
[----:B------:R0:W-:Y:S01]  /*1eea0*/  @P2 STG.E.U8 desc[UR8][R6.64], R23 ;  /* 0x0000001706002986 */ /* 0x0001e2000c101108 */
[----:B------:R-:W-:-:S03]  /*1eeb0*/  LEA.HI.X.SX32 R9, R27, R4, 0x1, P6 ;  /* 0x000000041b097211 */ /* 0x000fc600030f0eff */
[----:B------:R0:W-:Y:S01]  /*1eec0*/  @P1 STG.E.U8 desc[UR8][R18.64], R5 ;  /* 0x0000000512001986 */ /* 0x0001e2000c101108 */
[----:B------:R-:W-:Y:S01]  /*1eed0*/  PRMT R25, R2, 0x7773, RZ ;  /* 0x0000777302197816 */ /* 0x000fe200000000ff */
[----:B------:R-:W-:Y:S06]  /*1eee0*/  @!P0 EXIT ;  /* 0x000000000000894d */ /* 0x000fec0003800000 */
[----:B------:R-:W-:Y:S01]  /*1eef0*/  STG.E.U8 desc[UR8][R8.64], R25 ;  /* 0x0000001908007986 */ /* 0x000fe2000c101108 */
[----:B------:R-:W-:Y:S05]  /*1ef00*/  EXIT ;  /* 0x000000000000794d */ /* 0x000fea0003800000 */
.L_x_3:
[----:B------:R-:W-:-:S00]  /*1ef10*/  BRA `(.L_x_3) ;  /* 0xfffffffc00fc7947 */ /* 0x000fc0000383ffff */
[----:B------:R-:W-:-:S00]  /*1ef20*/  NOP ;  /* 0x0000000000007918 */ /* 0x000fc00000000000 */
        /* <DEDUP_REMOVED lines=13> */
.L_x_4:


//--------------------- .nv.shared.matmul_kernel  --------------------------
	.section	.nv.shared.matmul_kernel,"aw",@nobits
	.sectionflags	@""
	.align	16
	.zero		1024


//--------------------- .nv.shared.reserved.0     --------------------------
	.section	.nv.shared.reserved.0,"aw",@nobits
	.weak		__nv_reservedSMEM_offset_0_alias
	.size		__nv_reservedSMEM_offset_0_alias, 0, 0
	.other		__nv_reservedSMEM_offset_0_alias,@"STO_CUDA_RESERVED_SHARED STV_DEFAULT"
__nv_reservedSMEM_offset_0_alias:
	.zero		0


//--------------------- .nv.constant0.matmul_kernel --------------------------
	.section	.nv.constant0.matmul_kernel,"a",@progbits
	.sectionflags	@""
	.align	4
.nv.constant0.matmul_kernel:
	.zero		608


//--------------------- SYMBOLS --------------------------

	.type		.nv.reservedSmem.offset0,@object
	.size		.nv.reservedSmem.offset0,0x4
